// auto-generated by cutlass_sweep.fmha — config: {"arch": "sm_100", "dtype": "bf16", "head_dim": 32, "mask": "residual", "schedule": "persistent", "tile_kv": 128, "tile_q": 256}
#include "cutlass/cutlass.h"
#include "cute/tensor.hpp"
#include "cutlass/device_kernel.h"
#include "cutlass/kernel_hardware_info.h"
#include "77_blackwell_fmha/collective/fmha_fusion.hpp"
#include "77_blackwell_fmha/collective/sm100_fmha_load_tma_warpspecialized.hpp"
#include "77_blackwell_fmha/collective/sm100_fmha_fwd_mainloop_tma_warpspecialized.hpp"
#include "77_blackwell_fmha/collective/sm100_fmha_fwd_epilogue_tma_warpspecialized.hpp"
#include "77_blackwell_fmha/kernel/fmha_tile_scheduler.hpp"
#include "77_blackwell_fmha/kernel/sm100_fmha_fwd_kernel_tma_warpspecialized.hpp"

using namespace cute;
using Element    = cutlass::bfloat16_t;
using ElementOut = cutlass::half_t;
using TileShape  = Shape<_256, _128, _32>;

using ProblemShape = cute::tuple<int, int, int, cute::tuple<cute::tuple<int, int>, int>>;
using StrideQ   = cute::tuple<int, _1, cute::tuple<cute::tuple<int, int>, int>>;
using StrideK   = cute::tuple<int, _1, cute::tuple<cute::tuple<_0, int>, int>>;
using StrideV   = StrideK;
using StrideO   = StrideQ;
using StrideLSE = cute::tuple<_1, cute::tuple<cute::tuple<int, int>, int>>;

using TileScheduler = std::conditional_t<
    cute::true_type::value,
    cutlass::fmha::kernel::PersistentTileScheduler,
    cutlass::fmha::kernel::IndividualTileScheduler>;

using Mainloop = cutlass::fmha::collective::Sm100FmhaFwdMainloopTmaWarpspecialized<
    Element, float, float, TileShape, StrideQ, StrideK, StrideV,
    cutlass::fmha::collective::ResidualMask>;

using Kernel = cutlass::fmha::kernel::Sm100FmhaFwdKernelTmaWarpspecialized<
    ProblemShape, Mainloop,
    cutlass::fmha::collective::Sm100FmhaFwdEpilogueTmaWarpspecialized<
        ElementOut, float, typename Mainloop::TileShapePV, StrideO, StrideLSE>,
    TileScheduler>;

auto* _anchor = &cutlass::device_kernel<Kernel>;


// ===== COMPILED SASS (sm_100a) =====

	.target	sm_100a

	.elftype	@"ET_EXEC"


//--------------------- .note.nv.tkinfo           --------------------------
	.section	.note.nv.tkinfo,"",@"SHT_NOTE"
	.sectionflags	@"SHF_NOTE_NV_TKINFO"
	.tkinfo
        /*0018*/ 	.word	0x00000002
        /*0030*/ 	.string	""
        /*0030*/ 	.string	"ptxas"
        /*0030*/ 	.string	"Cuda compilation tools, release 13.0, V13.0.88"
        /*0030*/ 	.string	"Build cuda_13.0.r13.0/compiler.36424714_0"
        /*0030*/ 	.string	"-arch sm_100a -m 64 "



//--------------------- .note.nv.cuinfo           --------------------------
	.section	.note.nv.cuinfo,"",@"SHT_NOTE"
	.sectionflags	@"SHF_NOTE_NV_CUINFO"
        /*0018*/ 	.short	0x0002
        /*001a*/ 	.short	0x0064
        /*001c*/ 	.short	0x0082
	.zero		2


//--------------------- .nv.info                  --------------------------
	.section	.nv.info,"",@"SHT_CUDA_INFO"
	.align	4


	//----- nvinfo : EIATTR_REGCOUNT
	.align		4
        /*0000*/ 	.byte	0x04, 0x2f
        /*0002*/ 	.short	(.L_34 - .L_33)
	.align		4
.L_33:
        /*0004*/ 	.word	index@(_ZN7cutlass13device_kernelINS_4fmha6kernel36Sm100FmhaFwdKernelTmaWarpspecializedIN4cute5tupleIJiiiNS5_IJNS5_IJiiEEEiEEEEEENS1_10collective38Sm100FmhaFwdMainloopTmaWarpspecializedINS_10bfloat16_tEffNS5_IJNS4_1CILi256EEENSC_ILi128EEENSC_ILi32EEEEEENS5_IJiNSC_ILi1EEES7_EEENS5_IJiSH_NS5_IJNS5_IJNSC_ILi0EEEiEEEiEEEEEESM_NS9_12ResidualMaskENS5_IJNSC_ILi2EEESH_SH_EEENSC_ILb0EEEEENS9_38Sm100FmhaFwdEpilogueTmaWarpspecializedINS_6half_tEfNS5_IJSE_SF_SE_EEESI_NS5_IJSH_S7_EEESQ_EENS2_23PersistentTileSchedulerENS2_41Sm100FmhaCtxKernelWarpspecializedScheduleEEEEEvNT_6ParamsE)
        /*0008*/ 	.word	0x00000080


	//----- nvinfo : EIATTR_FRAME_SIZE
	.align		4
.L_34:
        /*000c*/ 	.byte	0x04, 0x11
        /*000e*/ 	.short	(.L_36 - .L_35)
	.align		4
.L_35:
        /*0010*/ 	.word	index@($__internal_3_$__cuda_sm3x_div_rn_noftz_f32_slowpath)
        /*0014*/ 	.word	0x00000070


	//----- nvinfo : EIATTR_FRAME_SIZE
	.align		4
.L_36:
        /*0018*/ 	.byte	0x04, 0x11
        /*001a*/ 	.short	(.L_38 - .L_37)
	.align		4
.L_37:
        /*001c*/ 	.word	index@($__internal_2_$__cuda_sm10x_tcgen05_guardrail_trap_unallocated_columns_being_dealloced)
        /*0020*/ 	.word	0x00000070


	//----- nvinfo : EIATTR_FRAME_SIZE
	.align		4
.L_38:
        /*0024*/ 	.byte	0x04, 0x11
        /*0026*/ 	.short	(.L_40 - .L_39)
	.align		4
.L_39:
        /*0028*/ 	.word	index@($__internal_1_$__cuda_sm10x_tcgen05_guardrail_trap_phase_invalid_during_alloc)
        /*002c*/ 	.word	0x00000070


	//----- nvinfo : EIATTR_FRAME_SIZE
	.align		4
.L_40:
        /*0030*/ 	.byte	0x04, 0x11
        /*0032*/ 	.short	(.L_42 - .L_41)
	.align		4
.L_41:
        /*0034*/ 	.word	index@($__internal_0_$__cuda_sm10x_tcgen05_guardrail_trap_col_being_dealloced_not_returned_by_alloc)
        /*0038*/ 	.word	0x00000070


	//----- nvinfo : EIATTR_FRAME_SIZE
	.align		4
.L_42:
        /*003c*/ 	.byte	0x04, 0x11
        /*003e*/ 	.short	(.L_44 - .L_43)
	.align		4
.L_43:
        /*0040*/ 	.word	index@(_ZN7cutlass13device_kernelINS_4fmha6kernel36Sm100FmhaFwdKernelTmaWarpspecializedIN4cute5tupleIJiiiNS5_IJNS5_IJiiEEEiEEEEEENS1_10collective38Sm100FmhaFwdMainloopTmaWarpspecializedINS_10bfloat16_tEffNS5_IJNS4_1CILi256EEENSC_ILi128EEENSC_ILi32EEEEEENS5_IJiNSC_ILi1EEES7_EEENS5_IJiSH_NS5_IJNS5_IJNSC_ILi0EEEiEEEiEEEEEESM_NS9_12ResidualMaskENS5_IJNSC_ILi2EEESH_SH_EEENSC_ILb0EEEEENS9_38Sm100FmhaFwdEpilogueTmaWarpspecializedINS_6half_tEfNS5_IJSE_SF_SE_EEESI_NS5_IJSH_S7_EEESQ_EENS2_23PersistentTileSchedulerENS2_41Sm100FmhaCtxKernelWarpspecializedScheduleEEEEEvNT_6ParamsE)
        /*0044*/ 	.word	0x00000070


	//----- nvinfo : EIATTR_MIN_STACK_SIZE
	.align		4
.L_44:
        /*0048*/ 	.byte	0x04, 0x12
        /*004a*/ 	.short	(.L_46 - .L_45)
	.align		4
.L_45:
        /*004c*/ 	.word	index@(_ZN7cutlass13device_kernelINS_4fmha6kernel36Sm100FmhaFwdKernelTmaWarpspecializedIN4cute5tupleIJiiiNS5_IJNS5_IJiiEEEiEEEEEENS1_10collective38Sm100FmhaFwdMainloopTmaWarpspecializedINS_10bfloat16_tEffNS5_IJNS4_1CILi256EEENSC_ILi128EEENSC_ILi32EEEEEENS5_IJiNSC_ILi1EEES7_EEENS5_IJiSH_NS5_IJNS5_IJNSC_ILi0EEEiEEEiEEEEEESM_NS9_12ResidualMaskENS5_IJNSC_ILi2EEESH_SH_EEENSC_ILb0EEEEENS9_38Sm100FmhaFwdEpilogueTmaWarpspecializedINS_6half_tEfNS5_IJSE_SF_SE_EEESI_NS5_IJSH_S7_EEESQ_EENS2_23PersistentTileSchedulerENS2_41Sm100FmhaCtxKernelWarpspecializedScheduleEEEEEvNT_6ParamsE)
        /*0050*/ 	.word	0x00000070
.L_46:


//--------------------- .nv.compat                --------------------------
	.section	.nv.compat,"",@"SHT_CUDA_COMPAT_INFO"
	.align	4
        /*0000*/ 	.byte	0x02, 0x09, 0x01, 0x00, 0x02, 0x02, 0x02, 0x00, 0x02, 0x05, 0x05, 0x00, 0x03, 0x07, 0x01, 0x01
        /*0010*/ 	.byte	0x02, 0x03, 0x01, 0x00, 0x02, 0x06, 0x01, 0x00, 0x04, 0x0b, 0x08, 0x00, 0x01, 0x00, 0x00, 0x00
        /*0020*/ 	.byte	0x00, 0x00, 0x00, 0x00


//--------------------- .nv.info._ZN7cutlass13device_kernelINS_4fmha6kernel36Sm100FmhaFwdKernelTmaWarpspecializedIN4cute5tupleIJiiiNS5_IJNS5_IJiiEEEiEEEEEENS1_10collective38Sm100FmhaFwdMainloopTmaWarpspecializedINS_10bfloat16_tEffNS5_IJNS4_1CILi256EEENSC_ILi128EEENSC_ILi32EEEEEENS5_IJiNSC_ILi1EEES7_EEENS5_IJiSH_NS5_IJNS5_IJNSC_ILi0EEEiEEEiEEEEEESM_NS9_12ResidualMaskENS5_IJNSC_ILi2EEESH_SH_EEENSC_ILb0EEEEENS9_38Sm100FmhaFwdEpilogueTmaWarpspecializedINS_6half_tEfNS5_IJSE_SF_SE_EEESI_NS5_IJSH_S7_EEESQ_EENS2_23PersistentTileSchedulerENS2_41Sm100FmhaCtxKernelWarpspecializedScheduleEEEEEvNT_6ParamsE --------------------------
	.section	.nv.info._ZN7cutlass13device_kernelINS_4fmha6kernel36Sm100FmhaFwdKernelTmaWarpspecializedIN4cute5tupleIJiiiNS5_IJNS5_IJiiEEEiEEEEEENS1_10collective38Sm100FmhaFwdMainloopTmaWarpspecializedINS_10bfloat16_tEffNS5_IJNS4_1CILi256EEENSC_ILi128EEENSC_ILi32EEEEEENS5_IJiNSC_ILi1EEES7_EEENS5_IJiSH_NS5_IJNS5_IJNSC_ILi0EEEiEEEiEEEEEESM_NS9_12ResidualMaskENS5_IJNSC_ILi2EEESH_SH_EEENSC_ILb0EEEEENS9_38Sm100FmhaFwdEpilogueTmaWarpspecializedINS_6half_tEfNS5_IJSE_SF_SE_EEESI_NS5_IJSH_S7_EEESQ_EENS2_23PersistentTileSchedulerENS2_41Sm100FmhaCtxKernelWarpspecializedScheduleEEEEEvNT_6ParamsE,"",@"SHT_CUDA_INFO"
	.sectionflags	@""
	.align	4


	//----- nvinfo : EIATTR_CUDA_API_VERSION
	.align		4
        /*0000*/ 	.byte	0x04, 0x37
        /*0002*/ 	.short	(.L_48 - .L_47)
.L_47:
        /*0004*/ 	.word	0x00000082


	//----- nvinfo : EIATTR_KPARAM_INFO
	.align		4
.L_48:
        /*0008*/ 	.byte	0x04, 0x17
        /*000a*/ 	.short	(.L_50 - .L_49)
.L_49:
        /*000c*/ 	.word	0x00000000
        /*0010*/ 	.short	0x0000
        /*0012*/ 	.short	0x0000
        /*0014*/ 	.byte	0x00, 0xf0, 0x01, 0x18


	//----- nvinfo : EIATTR_AT_ENTRY_FRAGMENTS
	.align		4
.L_50:
        /*0018*/ 	.byte	0x04, 0x4f
        /*001a*/ 	.short	(.L_52 - .L_51)


	//   ....[0]....
.L_51:
        /*001c*/ 	.word	0x00000006


	//----- nvinfo : EIATTR_RESERVED_SMEM_USED
	.align		4
.L_52:
        /*0020*/ 	.byte	0x01, 0x41
	.zero		2


	//----- nvinfo : EIATTR_SPARSE_MMA_MASK
	.align		4
        /*0024*/ 	.byte	0x03, 0x50
        /*0026*/ 	.short	0x0000


	//----- nvinfo : EIATTR_TCGEN05_1CTA_USED
	.align		4
        /*0028*/ 	.byte	0x01, 0x51
	.zero		2


	//----- nvinfo : EIATTR_MAXREG_COUNT
	.align		4
        /*002c*/ 	.byte	0x03, 0x1b
        /*002e*/ 	.short	0x0080


	//----- nvinfo : EIATTR_NUM_BARRIERS
	.align		4
        /*0030*/ 	.byte	0x02, 0x4c
        /*0032*/ 	.byte	0x01
	.zero		1


	//----- nvinfo : EIATTR_EXTERNS
	.align		4
        /*0034*/ 	.byte	0x04, 0x0f
        /*0036*/ 	.short	(.L_54 - .L_53)


	//   ....[0]....
	.align		4
.L_53:
        /*0038*/ 	.word	index@(vprintf)


	//   ....[1]....
	.align		4
        /*003c*/ 	.word	index@(__assertfail)


	//----- nvinfo : EIATTR_ANNOTATIONS
	.align		4
.L_54:
        /*0040*/ 	.byte	0x04, 0x55
        /*0042*/ 	.short	(.L_56 - .L_55)


	//   ....[0]....
.L_55:
        /*0044*/ 	.word	0x00000001
        /*0048*/ 	.byte	0xc0, 0xda, 0x00, 0x00, 0x01, 0x00, 0x00, 0x00, 0x20, 0xdb, 0x00, 0x00, 0x01, 0x00, 0x00, 0x00
        /* <DEDUP_REMOVED lines=33> */
        /*0268*/ 	.byte	0x70, 0x4c, 0x01, 0x00, 0x01, 0x00, 0x00, 0x00, 0xa0, 0x4e, 0x01, 0x00


	//----- nvinfo : EIATTR_MERCURY_ISA_VERSION
	.align		4
.L_56:
        /*0274*/ 	.byte	0x03, 0x5f
        /*0276*/ 	.short	0x0101


	//----- nvinfo : EIATTR_INT_WARP_WIDE_INSTR_OFFSETS
	.align		4
        /*0278*/ 	.byte	0x04, 0x31
        /*027a*/ 	.short	(.L_58 - .L_57)


	//   ....[0]....
.L_57:
        /*027c*/ 	.word	0x000185a0


	//   ....[1]....
        /*0280*/ 	.word	0x000185c0


	//   ....[2]....
        /*0284*/ 	.word	0x000185f0


	//----- nvinfo : EIATTR_COOP_GROUP_MASK_REGIDS
	.align		4
.L_58:
        /*0288*/ 	.byte	0x04, 0x29
        /*028a*/ 	.short	(.L_60 - .L_59)


	//   ....[0]....
.L_59:
        /*028c*/ 	.word	0xffffffff


	//   ....[1]....
        /*0290*/ 	.word	0xffffffff


	//   ....[2]....
        /*0294*/ 	.word	0xffffffff


	//   ....[3]....
        /*0298*/ 	.word	0xffffffff


	//   ....[4]....
        /*029c*/ 	.word	0xffffffff


	//   ....[5]....
        /*02a0*/ 	.word	0xffffffff


	//   ....[6]....
        /*02a4*/ 	.word	0xffffffff


	//   ....[7]....
        /*02a8*/ 	.word	0xffffffff


	//   ....[8]....
        /*02ac*/ 	.word	0xffffffff


	//   ....[9]....
        /*02b0*/ 	.word	0xffffffff


	//   ....[10]....
        /*02b4*/ 	.word	0xffffffff


	//   ....[11]....
        /*02b8*/ 	.word	0xffffffff


	//   ....[12]....
        /*02bc*/ 	.word	0xffffffff


	//   ....[13]....
        /*02c0*/ 	.word	0xffffffff


	//   ....[14]....
        /*02c4*/ 	.word	0xffffffff


	//   ....[15]....
        /*02c8*/ 	.word	0xffffffff


	//   ....[16]....
        /*02cc*/ 	.word	0xffffffff


	//   ....[17]....
        /*02d0*/ 	.word	0xffffffff


	//   ....[18]....
        /*02d4*/ 	.word	0xffffffff


	//----- nvinfo : EIATTR_COOP_GROUP_INSTR_OFFSETS
	.align		4
.L_60:
        /*02d8*/ 	.byte	0x04, 0x28
        /*02da*/ 	.short	(.L_62 - .L_61)


	//   ....[0]....
.L_61:
        /*02dc*/ 	.word	0x00000120


	//   ....[1]....
        /*02e0*/ 	.word	0x000008e0


	//   ....[2]....
        /*02e4*/ 	.word	0x00000b10


	//   ....[3]....
        /*02e8*/ 	.word	0x00000c40


	//   ....[4]....
        /*02ec*/ 	.word	0x00000d80


	//   ....[5]....
        /*02f0*/ 	.word	0x00000ff0


	//   ....[6]....
        /*02f4*/ 	.word	0x000011e0


	//   ....[7]....
        /*02f8*/ 	.word	0x000012f0


	//   ....[8]....
        /*02fc*/ 	.word	0x00001450


	//   ....[9]....
        /*0300*/ 	.word	0x000015b0


	//   ....[10]....
        /*0304*/ 	.word	0x000019c0


	//   ....[11]....
        /*0308*/ 	.word	0x00001bd0


	//   ....[12]....
        /*030c*/ 	.word	0x00001be0


	//   ....[13]....
        /*0310*/ 	.word	0x00008030


	//   ....[14]....
        /*0314*/ 	.word	0x00008650


	//   ....[15]....
        /*0318*/ 	.word	0x0000ad40


	//   ....[16]....
        /*031c*/ 	.word	0x0000f2b0


	//   ....[17]....
        /*0320*/ 	.word	0x000184a0


	//   ....[18]....
        /*0324*/ 	.word	0x000186c0


	//----- nvinfo : EIATTR_REG_RECONFIG
	.align		4
.L_62:
        /*0328*/ 	.byte	0x01, 0x54
	.zero		2


	//----- nvinfo : EIATTR_VRC_CTA_INIT_COUNT
	.align		4
        /*032c*/ 	.byte	0x02, 0x4a
        /*032e*/ 	.byte	0x80
	.zero		1


	//----- nvinfo : EIATTR_SYSCALL_OFFSETS
	.align		4
        /*0330*/ 	.byte	0x04, 0x46
        /*0332*/ 	.short	(.L_64 - .L_63)


	//   ....[0]....
.L_63:
        /*0334*/ 	.word	0x00004670


	//   ....[1]....
        /*0338*/ 	.word	0x00004740


	//   ....[2]....
        /*033c*/ 	.word	0x000047b0


	//   ....[3]....
        /*0340*/ 	.word	0x00004820


	//   ....[4]....
        /*0344*/ 	.word	0x00004890


	//   ....[5]....
        /*0348*/ 	.word	0x00004930


	//   ....[6]....
        /*034c*/ 	.word	0x00004a10


	//   ....[7]....
        /*0350*/ 	.word	0x00004ab0


	//   ....[8]....
        /*0354*/ 	.word	0x00004b50


	//   ....[9]....
        /*0358*/ 	.word	0x00004bf0


	//   ....[10]....
        /*035c*/ 	.word	0x00004c60


	//   ....[11]....
        /*0360*/ 	.word	0x00004d00


	//   ....[12]....
        /*0364*/ 	.word	0x00004da0


	//   ....[13]....
        /*0368*/ 	.word	0x00004e10


	//   ....[14]....
        /*036c*/ 	.word	0x00004eb0


	//   ....[15]....
        /*0370*/ 	.word	0x00004f50


	//   ....[16]....
        /*0374*/ 	.word	0x00004ff0


	//   ....[17]....
        /*0378*/ 	.word	0x00005090


	//   ....[18]....
        /*037c*/ 	.word	0x00005100


	//   ....[19]....
        /*0380*/ 	.word	0x000051a0


	//   ....[20]....
        /*0384*/ 	.word	0x00005240


	//   ....[21]....
        /*0388*/ 	.word	0x000052b0


	//   ....[22]....
        /*038c*/ 	.word	0x00005350


	//   ....[23]....
        /*0390*/ 	.word	0x000053f0


	//   ....[24]....
        /*0394*/ 	.word	0x00005490


	//   ....[25]....
        /*0398*/ 	.word	0x00005530


	//   ....[26]....
        /*039c*/ 	.word	0x000055a0


	//   ....[27]....
        /*03a0*/ 	.word	0x00005640


	//   ....[28]....
        /*03a4*/ 	.word	0x000056e0


	//   ....[29]....
        /*03a8*/ 	.word	0x00005750


	//   ....[30]....
        /*03ac*/ 	.word	0x000057f0


	//   ....[31]....
        /*03b0*/ 	.word	0x00005890


	//   ....[32]....
        /*03b4*/ 	.word	0x00005930


	//   ....[33]....
        /*03b8*/ 	.word	0x000059d0


	//   ....[34]....
        /*03bc*/ 	.word	0x00005a70


	//   ....[35]....
        /*03c0*/ 	.word	0x00005b10


	//   ....[36]....
        /*03c4*/ 	.word	0x00005b80


	//   ....[37]....
        /*03c8*/ 	.word	0x00005c20


	//   ....[38]....
        /*03cc*/ 	.word	0x00005cc0


	//   ....[39]....
        /*03d0*/ 	.word	0x00005d30


	//   ....[40]....
        /*03d4*/ 	.word	0x00005dd0


	//   ....[41]....
        /*03d8*/ 	.word	0x00005e70


	//   ....[42]....
        /*03dc*/ 	.word	0x00005f10


	//   ....[43]....
        /*03e0*/ 	.word	0x00005fb0


	//   ....[44]....
        /*03e4*/ 	.word	0x00006020


	//   ....[45]....
        /*03e8*/ 	.word	0x000060c0


	//   ....[46]....
        /*03ec*/ 	.word	0x00006160


	//   ....[47]....
        /*03f0*/ 	.word	0x000061d0


	//   ....[48]....
        /*03f4*/ 	.word	0x00006260


	//   ....[49]....
        /*03f8*/ 	.word	0x00006300


	//   ....[50]....
        /*03fc*/ 	.word	0x000063a0


	//   ....[51]....
        /*0400*/ 	.word	0x00006440


	//   ....[52]....
        /*0404*/ 	.word	0x000064b0


	//   ....[53]....
        /*0408*/ 	.word	0x00006540


	//   ....[54]....
        /*040c*/ 	.word	0x000065e0


	//   ....[55]....
        /*0410*/ 	.word	0x00006650


	//   ....[56]....
        /*0414*/ 	.word	0x000066f0


	//   ....[57]....
        /*0418*/ 	.word	0x00006790


	//   ....[58]....
        /*041c*/ 	.word	0x00006830


	//   ....[59]....
        /*0420*/ 	.word	0x000068d0


	//   ....[60]....
        /*0424*/ 	.word	0x000081d0


	//   ....[61]....
        /*0428*/ 	.word	0x000087f0


	//   ....[62]....
        /*042c*/ 	.word	0x00009140


	//   ....[63]....
        /*0430*/ 	.word	0x00009f90


	//   ....[64]....
        /*0434*/ 	.word	0x0000af80


	//   ....[65]....
        /*0438*/ 	.word	0x0000b0f0


	//   ....[66]....
        /*043c*/ 	.word	0x0000b260


	//   ....[67]....
        /*0440*/ 	.word	0x0000b3d0


	//   ....[68]....
        /*0444*/ 	.word	0x0000b960


	//   ....[69]....
        /*0448*/ 	.word	0x0000e460


	//   ....[70]....
        /*044c*/ 	.word	0x0000e760


	//   ....[71]....
        /*0450*/ 	.word	0x0000f160


	//   ....[72]....
        /*0454*/ 	.word	0x0000f4f0


	//   ....[73]....
        /*0458*/ 	.word	0x0000f660


	//   ....[74]....
        /*045c*/ 	.word	0x0000f7d0


	//   ....[75]....
        /*0460*/ 	.word	0x0000f940


	//   ....[76]....
        /*0464*/ 	.word	0x00011700


	//   ....[77]....
        /*0468*/ 	.word	0x00014180


	//   ....[78]....
        /*046c*/ 	.word	0x000144a0


	//   ....[79]....
        /*0470*/ 	.word	0x00014e80


	//----- nvinfo : EIATTR_MBARRIER_INSTR_OFFSETS
	.align		4
.L_64:
        /*0474*/ 	.byte	0x04, 0x39
        /*0476*/ 	.short	(.L_66 - .L_65)


	//   ....[0]....
.L_65:
        /*0478*/ 	.word	0x000009c0
        /*047c*/ 	.word	0x000000ff
        /*0480*/ 	.word	0x0000e000
        /*0484*/ 	.short	0x0100
        /*0486*/ 	.byte	0x05
	.zero		1


	//   ....[1]....
        /*0488*/ 	.word	0x000009d0
        /*048c*/ 	.word	0x000000ff
        /*0490*/ 	.word	0x0000e010
        /*0494*/ 	.short	0x0100
        /*0496*/ 	.byte	0x05
	.zero		1


	//   ....[2]....
        /*0498*/ 	.word	0x000009e0
        /*049c*/ 	.word	0x000000ff
        /*04a0*/ 	.word	0x0000e008
        /*04a4*/ 	.short	0x0100
        /*04a6*/ 	.byte	0x05
	.zero		1


	//   ....[3]....
        /*04a8*/ 	.word	0x000009f0
        /*04ac*/ 	.word	0x000000ff
        /*04b0*/ 	.word	0x0000e018
        /*04b4*/ 	.short	0x0100
        /*04b6*/ 	.byte	0x05
	.zero		1


	//   ....[4]....
        /*04b8*/ 	.word	0x00000bd0
        /*04bc*/ 	.word	0x000000ff
        /*04c0*/ 	.word	0x0000e020
        /*04c4*/ 	.short	0x0100
        /*04c6*/ 	.byte	0x05
	.zero		1


	//   ....[5]....
        /*04c8*/ 	.word	0x00000be0
        /*04cc*/ 	.word	0x000000ff
        /*04d0*/ 	.word	0x0000e038
        /*04d4*/ 	.short	0x0100
        /*04d6*/ 	.byte	0x05
	.zero		1


	//   ....[6]....
        /*04d8*/ 	.word	0x00000bf0
        /*04dc*/ 	.word	0x000000ff
        /*04e0*/ 	.word	0x0000e028
        /*04e4*/ 	.short	0x0100
        /*04e6*/ 	.byte	0x05
	.zero		1


	//   ....[7]....
        /*04e8*/ 	.word	0x00000c00
        /*04ec*/ 	.word	0x000000ff
        /*04f0*/ 	.word	0x0000e040
        /*04f4*/ 	.short	0x0100
        /*04f6*/ 	.byte	0x05
	.zero		1


	//   ....[8]....
        /*04f8*/ 	.word	0x00000c10
        /*04fc*/ 	.word	0x000000ff
        /*0500*/ 	.word	0x0000e030
        /*0504*/ 	.short	0x0100
        /*0506*/ 	.byte	0x05
	.zero		1


	//   ....[9]....
        /*0508*/ 	.word	0x00000c20
        /*050c*/ 	.word	0x000000ff
        /*0510*/ 	.word	0x0000e048
        /*0514*/ 	.short	0x0100
        /*0516*/ 	.byte	0x05
	.zero		1


	//   ....[10]....
        /*0518*/ 	.word	0x00000d50
        /*051c*/ 	.word	0x000000ff
        /*0520*/ 	.word	0x0000e050
        /*0524*/ 	.short	0x0100
        /*0526*/ 	.byte	0x06
	.zero		1


	//   ....[11]....
        /*0528*/ 	.word	0x00000d60
        /*052c*/ 	.word	0x000000ff
        /*0530*/ 	.word	0x0000e058
        /*0534*/ 	.short	0x0100
        /*0536*/ 	.byte	0x06
	.zero		1


	//   ....[12]....
        /*0538*/ 	.word	0x00000ec0
        /*053c*/ 	.word	0x000000ff
        /*0540*/ 	.word	0x0000e060
        /*0544*/ 	.short	0x0100
        /*0546*/ 	.byte	0x07
	.zero		1


	//   ....[13]....
        /*0548*/ 	.word	0x00000ed0
        /*054c*/ 	.word	0x000000ff
        /*0550*/ 	.word	0x0000e068
        /*0554*/ 	.short	0x0100
        /*0556*/ 	.byte	0x07
	.zero		1


	//   ....[14]....
        /*0558*/ 	.word	0x000010b0
        /*055c*/ 	.word	0x000000ff
        /*0560*/ 	.word	0x0000e070
        /*0564*/ 	.short	0x0100
        /*0566*/ 	.byte	0x06
	.zero		1


	//   ....[15]....
        /*0568*/ 	.word	0x000010c0
        /*056c*/ 	.word	0x000000ff
        /*0570*/ 	.word	0x0000e078
        /*0574*/ 	.short	0x0100
        /*0576*/ 	.byte	0x06
	.zero		1


	//   ....[16]....
        /*0578*/ 	.word	0x000012c0
        /*057c*/ 	.word	0x000000ff
        /*0580*/ 	.word	0x0000e080
        /*0584*/ 	.short	0x0100
        /*0586*/ 	.byte	0x09
	.zero		1


	//   ....[17]....
        /*0588*/ 	.word	0x000012d0
        /*058c*/ 	.word	0x000000ff
        /*0590*/ 	.word	0x0000e088
        /*0594*/ 	.short	0x0100
        /*0596*/ 	.byte	0x09
	.zero		1


	//   ....[18]....
        /*0598*/ 	.word	0x00001400
        /*059c*/ 	.word	0x000000ff
        /*05a0*/ 	.word	0x0000e090
        /*05a4*/ 	.short	0x0100
        /*05a6*/ 	.byte	0x0a
	.zero		1


	//   ....[19]....
        /*05a8*/ 	.word	0x00001410
        /*05ac*/ 	.word	0x000000ff
        /*05b0*/ 	.word	0x0000e0a0
        /*05b4*/ 	.short	0x0100
        /*05b6*/ 	.byte	0x0a
	.zero		1


	//   ....[20]....
        /*05b8*/ 	.word	0x00001420
        /*05bc*/ 	.word	0x000000ff
        /*05c0*/ 	.word	0x0000e098
        /*05c4*/ 	.short	0x0100
        /*05c6*/ 	.byte	0x0a
	.zero		1


	//   ....[21]....
        /*05c8*/ 	.word	0x00001430
        /*05cc*/ 	.word	0x000000ff
        /*05d0*/ 	.word	0x0000e0a8
        /*05d4*/ 	.short	0x0100
        /*05d6*/ 	.byte	0x0a
	.zero		1


	//   ....[22]....
        /*05d8*/ 	.word	0x00001560
        /*05dc*/ 	.word	0x000000ff
        /*05e0*/ 	.word	0x0000e0b0
        /*05e4*/ 	.short	0x0100
        /*05e6*/ 	.byte	0x0a
	.zero		1


	//   ....[23]....
        /*05e8*/ 	.word	0x00001570
        /*05ec*/ 	.word	0x000000ff
        /*05f0*/ 	.word	0x0000e0c0
        /*05f4*/ 	.short	0x0100
        /*05f6*/ 	.byte	0x0a
	.zero		1


	//   ....[24]....
        /*05f8*/ 	.word	0x00001580
        /*05fc*/ 	.word	0x000000ff
        /*0600*/ 	.word	0x0000e0b8
        /*0604*/ 	.short	0x0100
        /*0606*/ 	.byte	0x0a
	.zero		1


	//   ....[25]....
        /*0608*/ 	.word	0x00001590
        /*060c*/ 	.word	0x000000ff
        /*0610*/ 	.word	0x0000e0c8
        /*0614*/ 	.short	0x0100
        /*0616*/ 	.byte	0x0a
	.zero		1


	//   ....[26]....
        /*0618*/ 	.word	0x00001690
        /*061c*/ 	.word	0x000000ff
        /*0620*/ 	.word	0x0000e0d0
        /*0624*/ 	.short	0x0100
        /*0626*/ 	.byte	0x09
	.zero		1


	//   ....[27]....
        /*0628*/ 	.word	0x000016a0
        /*062c*/ 	.word	0x000000ff
        /*0630*/ 	.word	0x0000e0d8
        /*0634*/ 	.short	0x0100
        /*0636*/ 	.byte	0x09
	.zero		1


	//   ....[28]....
        /*0638*/ 	.word	0x00001cb0
        /*063c*/ 	.word	0x000000ff
        /*0640*/ 	.word	0x0000e000
        /*0644*/ 	.short	0x010a
        /*0646*/ 	.byte	0x14
	.zero		1


	//   ....[29]....
        /*0648*/ 	.word	0x00001d30
        /*064c*/ 	.word	0x000000ff
        /*0650*/ 	.word	0x0000e020
        /*0654*/ 	.short	0x010a
        /*0656*/ 	.byte	0x05
	.zero		1


	//   ....[30]....
        /*0658*/ 	.word	0x00001e20
        /*065c*/ 	.word	0x000000ff
        /*0660*/ 	.word	0x0000e058
        /*0664*/ 	.short	0x010a
        /*0666*/ 	.byte	0x14
	.zero		1


	//   ....[31]....
        /*0668*/ 	.word	0x00001fd0
        /*066c*/ 	.word	0x000000ff
        /*0670*/ 	.word	0x0000e008
        /*0674*/ 	.short	0x010a
        /*0676*/ 	.byte	0x14
	.zero		1


	//   ....[32]....
        /*0678*/ 	.word	0x00002060
        /*067c*/ 	.word	0x000000ff
        /*0680*/ 	.word	0x0000e068
        /*0684*/ 	.short	0x010a
        /*0686*/ 	.byte	0x14
	.zero		1


	//   ....[33]....
        /*0688*/ 	.word	0x00002230
        /*068c*/ 	.word	0x000000ff
        /*0690*/ 	.word	0x0000e020
        /*0694*/ 	.short	0x010a
        /*0696*/ 	.byte	0x05
	.zero		1


	//   ....[34]....
        /*0698*/ 	.word	0x000022e0
        /*069c*/ 	.word	0x000000ff
        /*06a0*/ 	.word	0x0000e0a0
        /*06a4*/ 	.short	0x010a
        /*06a6*/ 	.byte	0x14
	.zero		1


	//   ....[35]....
        /*06a8*/ 	.word	0x00002360
        /*06ac*/ 	.word	0x000000ff
        /*06b0*/ 	.word	0x0000e058
        /*06b4*/ 	.short	0x010a
        /*06b6*/ 	.byte	0x14
	.zero		1


	//   ....[36]....
        /*06b8*/ 	.word	0x000029a0
        /*06bc*/ 	.word	0x000000ff
        /*06c0*/ 	.word	0x0000e020
        /*06c4*/ 	.short	0x010a
        /*06c6*/ 	.byte	0x04
	.zero		1


	//   ....[37]....
        /*06c8*/ 	.word	0x00002c20
        /*06cc*/ 	.word	0x000000ff
        /*06d0*/ 	.word	0x0000e0a8
        /*06d4*/ 	.short	0x010a
        /*06d6*/ 	.byte	0x14
	.zero		1


	//   ....[38]....
        /*06d8*/ 	.word	0x00002ca0
        /*06dc*/ 	.word	0x000000ff
        /*06e0*/ 	.word	0x0000e068
        /*06e4*/ 	.short	0x010a
        /*06e6*/ 	.byte	0x14
	.zero		1


	//   ....[39]....
        /*06e8*/ 	.word	0x00003400
        /*06ec*/ 	.word	0x000000ff
        /*06f0*/ 	.word	0x0000e020
        /*06f4*/ 	.short	0x010a
        /*06f6*/ 	.byte	0x04
	.zero		1


	//   ....[40]....
        /*06f8*/ 	.word	0x000034b0
        /*06fc*/ 	.word	0x000000ff
        /*0700*/ 	.word	0x0000e0a0
        /*0704*/ 	.short	0x010a
        /*0706*/ 	.byte	0x14
	.zero		1


	//   ....[41]....
        /*0708*/ 	.word	0x00003560
        /*070c*/ 	.word	0x000000ff
        /*0710*/ 	.word	0x0000e058
        /*0714*/ 	.short	0x010a
        /*0716*/ 	.byte	0x14
	.zero		1


	//   ....[42]....
        /*0718*/ 	.word	0x00003b00
        /*071c*/ 	.word	0x000000ff
        /*0720*/ 	.word	0x0000e0a8
        /*0724*/ 	.short	0x010a
        /*0726*/ 	.byte	0x14
	.zero		1


	//   ....[43]....
        /*0728*/ 	.word	0x00003b80
        /*072c*/ 	.word	0x000000ff
        /*0730*/ 	.word	0x0000e068
        /*0734*/ 	.short	0x010a
        /*0736*/ 	.byte	0x14
	.zero		1


	//   ....[44]....
        /*0738*/ 	.word	0x00004570
        /*073c*/ 	.word	0x00000010
        /*0740*/ 	.word	0x0000e0c0
        /*0744*/ 	.short	0x010a
        /*0746*/ 	.byte	0xff
	.zero		1


	//   ....[45]....
        /*0748*/ 	.word	0x000071e0
        /*074c*/ 	.word	0x00000010
        /*0750*/ 	.word	0x0000e0b0
        /*0754*/ 	.short	0x0101
        /*0756*/ 	.byte	0xff
	.zero		1


	//   ....[46]....
        /*0758*/ 	.word	0x00007790
        /*075c*/ 	.word	0x00000010
        /*0760*/ 	.word	0x0000e0c8
        /*0764*/ 	.short	0x010a
        /*0766*/ 	.byte	0xff
	.zero		1


	//   ....[47]....
        /*0768*/ 	.word	0x00007b90
        /*076c*/ 	.word	0x00000010
        /*0770*/ 	.word	0x0000e0b8
        /*0774*/ 	.short	0x0101
        /*0776*/ 	.byte	0xff
	.zero		1


	//   ....[48]....
        /*0778*/ 	.word	0x00007c40
        /*077c*/ 	.word	0x0000002f
        /*0780*/ 	.word	0x0000e070
        /*0784*/ 	.short	0x010a
        /*0786*/ 	.byte	0xff
	.zero		1


	//   ....[49]....
        /*0788*/ 	.word	0x00007cd0
        /*078c*/ 	.word	0x00000000
        /*0790*/ 	.word	0x00000000
        /*0794*/ 	.short	0x0101
        /*0796*/ 	.byte	0xff
	.zero		1


	//   ....[50]....
        /*0798*/ 	.word	0x00007d30
        /*079c*/ 	.word	0x0000002f
        /*07a0*/ 	.word	0x0000e080
        /*07a4*/ 	.short	0x010a
        /*07a6*/ 	.byte	0xff
	.zero		1


	//   ....[51]....
        /*07a8*/ 	.word	0x00007e90
        /*07ac*/ 	.word	0x0000002f
        /*07b0*/ 	.word	0x0000e070
        /*07b4*/ 	.short	0x010a
        /*07b6*/ 	.byte	0xff
	.zero		1


	//   ....[52]....
        /*07b8*/ 	.word	0x00008010
        /*07bc*/ 	.word	0x0000002f
        /*07c0*/ 	.word	0x0000e090
        /*07c4*/ 	.short	0x010a
        /*07c6*/ 	.byte	0xff
	.zero		1


	//   ....[53]....
        /*07c8*/ 	.word	0x000083f0
        /*07cc*/ 	.word	0x00000000
        /*07d0*/ 	.word	0x00000000
        /*07d4*/ 	.short	0x0101
        /*07d6*/ 	.byte	0xff
	.zero		1


	//   ....[54]....
        /*07d8*/ 	.word	0x00008470
        /*07dc*/ 	.word	0x00000000
        /*07e0*/ 	.word	0x00000000
        /*07e4*/ 	.short	0x0101
        /*07e6*/ 	.byte	0xff
	.zero		1


	//   ....[55]....
        /*07e8*/ 	.word	0x000084d0
        /*07ec*/ 	.word	0x0000002f
        /*07f0*/ 	.word	0x0000e080
        /*07f4*/ 	.short	0x010a
        /*07f6*/ 	.byte	0xff
	.zero		1


	//   ....[56]....
        /*07f8*/ 	.word	0x00008630
        /*07fc*/ 	.word	0x0000002f
        /*0800*/ 	.word	0x0000e098
        /*0804*/ 	.short	0x010a
        /*0806*/ 	.byte	0xff
	.zero		1


	//   ....[57]....
        /*0808*/ 	.word	0x000089f0
        /*080c*/ 	.word	0x00000000
        /*0810*/ 	.word	0x00000000
        /*0814*/ 	.short	0x0101
        /*0816*/ 	.byte	0xff
	.zero		1


	//   ....[58]....
        /*0818*/ 	.word	0x00008a80
        /*081c*/ 	.word	0x00000003
        /*0820*/ 	.word	0x00000000
        /*0824*/ 	.short	0x0101
        /*0826*/ 	.byte	0xff
	.zero		1


	//   ....[59]....
        /*0828*/ 	.word	0x00008b10
        /*082c*/ 	.word	0x00000004
        /*0830*/ 	.word	0x00000000
        /*0834*/ 	.short	0x0101
        /*0836*/ 	.byte	0xff
	.zero		1


	//   ....[60]....
        /*0838*/ 	.word	0x00008b60
        /*083c*/ 	.word	0x0000002f
        /*0840*/ 	.word	0x0000e070
        /*0844*/ 	.short	0x010a
        /*0846*/ 	.byte	0xff
	.zero		1


	//   ....[61]....
        /*0848*/ 	.word	0x00008bf0
        /*084c*/ 	.word	0x00000000
        /*0850*/ 	.word	0x00000000
        /*0854*/ 	.short	0x0101
        /*0856*/ 	.byte	0xff
	.zero		1


	//   ....[62]....
        /*0858*/ 	.word	0x00008c50
        /*085c*/ 	.word	0x0000002f
        /*0860*/ 	.word	0x0000e090
        /*0864*/ 	.short	0x010a
        /*0866*/ 	.byte	0xff
	.zero		1


	//   ....[63]....
        /*0868*/ 	.word	0x00008cd0
        /*086c*/ 	.word	0x0000002f
        /*0870*/ 	.word	0x0000e0c0
        /*0874*/ 	.short	0x010a
        /*0876*/ 	.byte	0xff
	.zero		1


	//   ....[64]....
        /*0878*/ 	.word	0x00009960
        /*087c*/ 	.word	0x00000000
        /*0880*/ 	.word	0x00000000
        /*0884*/ 	.short	0x0101
        /*0886*/ 	.byte	0xff
	.zero		1


	//   ....[65]....
        /*0888*/ 	.word	0x00009990
        /*088c*/ 	.word	0x0000002f
        /*0890*/ 	.word	0x0000e0b0
        /*0894*/ 	.short	0x0101
        /*0896*/ 	.byte	0xff
	.zero		1


	//   ....[66]....
        /*0898*/ 	.word	0x00009a10
        /*089c*/ 	.word	0x0000002f
        /*08a0*/ 	.word	0x0000e080
        /*08a4*/ 	.short	0x010a
        /*08a6*/ 	.byte	0xff
	.zero		1


	//   ....[67]....
        /*08a8*/ 	.word	0x00009aa0
        /*08ac*/ 	.word	0x0000001f
        /*08b0*/ 	.word	0x00000000
        /*08b4*/ 	.short	0x0101
        /*08b6*/ 	.byte	0xff
	.zero		1


	//   ....[68]....
        /*08b8*/ 	.word	0x00009af0
        /*08bc*/ 	.word	0x0000002f
        /*08c0*/ 	.word	0x0000e098
        /*08c4*/ 	.short	0x010a
        /*08c6*/ 	.byte	0xff
	.zero		1


	//   ....[69]....
        /*08c8*/ 	.word	0x00009b70
        /*08cc*/ 	.word	0x0000002f
        /*08d0*/ 	.word	0x0000e0c8
        /*08d4*/ 	.short	0x010a
        /*08d6*/ 	.byte	0xff
	.zero		1


	//   ....[70]....
        /*08d8*/ 	.word	0x0000a7c0
        /*08dc*/ 	.word	0x00000003
        /*08e0*/ 	.word	0x00000000
        /*08e4*/ 	.short	0x0101
        /*08e6*/ 	.byte	0xff
	.zero		1


	//   ....[71]....
        /*08e8*/ 	.word	0x0000a7f0
        /*08ec*/ 	.word	0x0000002f
        /*08f0*/ 	.word	0x0000e0b8
        /*08f4*/ 	.short	0x0101
        /*08f6*/ 	.byte	0xff
	.zero		1


	//   ....[72]....
        /*08f8*/ 	.word	0x0000abe0
        /*08fc*/ 	.word	0x000000ff
        /*0900*/ 	.word	0x00000000
        /*0904*/ 	.short	0x010a
        /*0906*/ 	.byte	0x06
	.zero		1


	//   ....[73]....
        /*0908*/ 	.word	0x0000ae60
        /*090c*/ 	.word	0x000000ff
        /*0910*/ 	.word	0x00000000
        /*0914*/ 	.short	0x010a
        /*0916*/ 	.byte	0x05
	.zero		1


	//   ....[74]....
        /*0918*/ 	.word	0x0000ba90
        /*091c*/ 	.word	0x000000ff
        /*0920*/ 	.word	0x00000000
        /*0924*/ 	.short	0x0101
        /*0926*/ 	.byte	0x04
	.zero		1


	//   ....[75]....
        /*0928*/ 	.word	0x0000bb00
        /*092c*/ 	.word	0x000000ff
        /*0930*/ 	.word	0x00000000
        /*0934*/ 	.short	0x010a
        /*0936*/ 	.byte	0x29
	.zero		1


	//   ....[76]....
        /*0938*/ 	.word	0x0000be60
        /*093c*/ 	.word	0x000000ff
        /*0940*/ 	.word	0x00000000
        /*0944*/ 	.short	0x0101
        /*0946*/ 	.byte	0x28
	.zero		1


	//   ....[77]....
        /*0948*/ 	.word	0x0000e860
        /*094c*/ 	.word	0x000000ff
        /*0950*/ 	.word	0x00000000
        /*0954*/ 	.short	0x0101
        /*0956*/ 	.byte	0x05
	.zero		1


	//   ....[78]....
        /*0958*/ 	.word	0x0000e9e0
        /*095c*/ 	.word	0x000000ff
        /*0960*/ 	.word	0x00000000
        /*0964*/ 	.short	0x010a
        /*0966*/ 	.byte	0x06
	.zero		1


	//   ....[79]....
        /*0968*/ 	.word	0x0000f040
        /*096c*/ 	.word	0x000000ff
        /*0970*/ 	.word	0x00000000
        /*0974*/ 	.short	0x010a
        /*0976*/ 	.byte	0x06
	.zero		1


	//   ....[80]....
        /*0978*/ 	.word	0x0000f3d0
        /*097c*/ 	.word	0x000000ff
        /*0980*/ 	.word	0x00000000
        /*0984*/ 	.short	0x010a
        /*0986*/ 	.byte	0x04
	.zero		1


	//   ....[81]....
        /*0988*/ 	.word	0x000117f0
        /*098c*/ 	.word	0x000000ff
        /*0990*/ 	.word	0x00000000
        /*0994*/ 	.short	0x0101
        /*0996*/ 	.byte	0x04
	.zero		1


	//   ....[82]....
        /*0998*/ 	.word	0x00011810
        /*099c*/ 	.word	0x000000ff
        /*09a0*/ 	.word	0x00000000
        /*09a4*/ 	.short	0x010a
        /*09a6*/ 	.byte	0x29
	.zero		1


	//   ....[83]....
        /*09a8*/ 	.word	0x000119a0
        /*09ac*/ 	.word	0x000000ff
        /*09b0*/ 	.word	0x00000000
        /*09b4*/ 	.short	0x0101
        /*09b6*/ 	.byte	0x28
	.zero		1


	//   ....[84]....
        /*09b8*/ 	.word	0x000145d0
        /*09bc*/ 	.word	0x000000ff
        /*09c0*/ 	.word	0x00000000
        /*09c4*/ 	.short	0x0101
        /*09c6*/ 	.byte	0x05
	.zero		1


	//   ....[85]....
        /*09c8*/ 	.word	0x00014740
        /*09cc*/ 	.word	0x000000ff
        /*09d0*/ 	.word	0x00000000
        /*09d4*/ 	.short	0x010a
        /*09d6*/ 	.byte	0x05
	.zero		1


	//   ....[86]....
        /*09d8*/ 	.word	0x00014d60
        /*09dc*/ 	.word	0x000000ff
        /*09e0*/ 	.word	0x00000000
        /*09e4*/ 	.short	0x010a
        /*09e6*/ 	.byte	0x05
	.zero		1


	//   ....[87]....
        /*09e8*/ 	.word	0x00014fe0
        /*09ec*/ 	.word	0x000000ff
        /*09f0*/ 	.word	0x00000000
        /*09f4*/ 	.short	0x0101
        /*09f6*/ 	.byte	0x04
	.zero		1


	//   ....[88]....
        /*09f8*/ 	.word	0x00015070
        /*09fc*/ 	.word	0x000000ff
        /*0a00*/ 	.word	0x00000000
        /*0a04*/ 	.short	0x010a
        /*0a06*/ 	.byte	0x04
	.zero		1


	//   ....[89]....
        /*0a08*/ 	.word	0x00015120
        /*0a0c*/ 	.word	0x000000ff
        /*0a10*/ 	.word	0x00000000
        /*0a14*/ 	.short	0x0101
        /*0a16*/ 	.byte	0x04
	.zero		1


	//   ....[90]....
        /*0a18*/ 	.word	0x00015760
        /*0a1c*/ 	.word	0x000000ff
        /*0a20*/ 	.word	0x0000e010
        /*0a24*/ 	.short	0x010a
        /*0a26*/ 	.byte	0x08
	.zero		1


	//   ....[91]....
        /*0a28*/ 	.word	0x00015910
        /*0a2c*/ 	.word	0x000000ff
        /*0a30*/ 	.word	0x0000e038
        /*0a34*/ 	.short	0x010a
        /*0a36*/ 	.byte	0x11
	.zero		1


	//   ....[92]....
        /*0a38*/ 	.word	0x00015b10
        /*0a3c*/ 	.word	0x000000ff
        /*0a40*/ 	.word	0x0000e018
        /*0a44*/ 	.short	0x010a
        /*0a46*/ 	.byte	0x08
	.zero		1


	//   ....[93]....
        /*0a48*/ 	.word	0x00015d00
        /*0a4c*/ 	.word	0x000000ff
        /*0a50*/ 	.word	0x0000e038
        /*0a54*/ 	.short	0x010a
        /*0a56*/ 	.byte	0x11
	.zero		1


	//   ....[94]....
        /*0a58*/ 	.word	0x00016040
        /*0a5c*/ 	.word	0x000000ff
        /*0a60*/ 	.word	0x0000e038
        /*0a64*/ 	.short	0x010a
        /*0a66*/ 	.byte	0x11
	.zero		1


	//   ....[95]....
        /*0a68*/ 	.word	0x00016270
        /*0a6c*/ 	.word	0x000000ff
        /*0a70*/ 	.word	0x0000e038
        /*0a74*/ 	.short	0x010a
        /*0a76*/ 	.byte	0x11
	.zero		1


	//   ....[96]....
        /*0a78*/ 	.word	0x00016470
        /*0a7c*/ 	.word	0x000000ff
        /*0a80*/ 	.word	0x0000e038
        /*0a84*/ 	.short	0x010a
        /*0a86*/ 	.byte	0x11
	.zero		1


	//   ....[97]....
        /*0a88*/ 	.word	0x00016670
        /*0a8c*/ 	.word	0x000000ff
        /*0a90*/ 	.word	0x0000e038
        /*0a94*/ 	.short	0x010a
        /*0a96*/ 	.byte	0x11
	.zero		1


	//   ....[98]....
        /*0a98*/ 	.word	0x00016870
        /*0a9c*/ 	.word	0x000000ff
        /*0aa0*/ 	.word	0x0000e038
        /*0aa4*/ 	.short	0x010a
        /*0aa6*/ 	.byte	0x11
	.zero		1


	//   ....[99]....
        /*0aa8*/ 	.word	0x00016a70
        /*0aac*/ 	.word	0x000000ff
        /*0ab0*/ 	.word	0x0000e038
        /*0ab4*/ 	.short	0x010a
        /*0ab6*/ 	.byte	0x11
	.zero		1


	//   ....[100]....
        /*0ab8*/ 	.word	0x00016c80
        /*0abc*/ 	.word	0x000000ff
        /*0ac0*/ 	.word	0x0000e038
        /*0ac4*/ 	.short	0x010a
        /*0ac6*/ 	.byte	0x11
	.zero		1


	//   ....[101]....
        /*0ac8*/ 	.word	0x00016e80
        /*0acc*/ 	.word	0x000000ff
        /*0ad0*/ 	.word	0x0000e038
        /*0ad4*/ 	.short	0x010a
        /*0ad6*/ 	.byte	0x11
	.zero		1


	//   ....[102]....
        /*0ad8*/ 	.word	0x000170d0
        /*0adc*/ 	.word	0x000000ff
        /*0ae0*/ 	.word	0x0000e038
        /*0ae4*/ 	.short	0x010a
        /*0ae6*/ 	.byte	0x11
	.zero		1


	//   ....[103]....
        /*0ae8*/ 	.word	0x000172d0
        /*0aec*/ 	.word	0x000000ff
        /*0af0*/ 	.word	0x0000e038
        /*0af4*/ 	.short	0x010a
        /*0af6*/ 	.byte	0x11
	.zero		1


	//   ....[104]....
        /*0af8*/ 	.word	0x000174f0
        /*0afc*/ 	.word	0x000000ff
        /*0b00*/ 	.word	0x0000e038
        /*0b04*/ 	.short	0x010a
        /*0b06*/ 	.byte	0x11
	.zero		1


	//   ....[105]....
        /*0b08*/ 	.word	0x000176f0
        /*0b0c*/ 	.word	0x000000ff
        /*0b10*/ 	.word	0x0000e038
        /*0b14*/ 	.short	0x010a
        /*0b16*/ 	.byte	0x11
	.zero		1


	//   ....[106]....
        /*0b18*/ 	.word	0x00017920
        /*0b1c*/ 	.word	0x000000ff
        /*0b20*/ 	.word	0x0000e038
        /*0b24*/ 	.short	0x010a
        /*0b26*/ 	.byte	0x11
	.zero		1


	//   ....[107]....
        /*0b28*/ 	.word	0x00017b20
        /*0b2c*/ 	.word	0x000000ff
        /*0b30*/ 	.word	0x0000e038
        /*0b34*/ 	.short	0x010a
        /*0b36*/ 	.byte	0x09
	.zero		1


	//   ....[108]....
        /*0b38*/ 	.word	0x000181c0
        /*0b3c*/ 	.word	0x000000ff
        /*0b40*/ 	.word	0x0000e0b0
        /*0b44*/ 	.short	0x010a
        /*0b46*/ 	.byte	0x11
	.zero		1


	//   ....[109]....
        /*0b48*/ 	.word	0x00018260
        /*0b4c*/ 	.word	0x000000ff
        /*0b50*/ 	.word	0x0000e0b8
        /*0b54*/ 	.short	0x010a
        /*0b56*/ 	.byte	0x11
	.zero		1


	//   ....[110]....
        /*0b58*/ 	.word	0x00018340
        /*0b5c*/ 	.word	0x000000ff
        /*0b60*/ 	.word	0x00000000
        /*0b64*/ 	.short	0x0101
        /*0b66*/ 	.byte	0x08
	.zero		1


	//   ....[111]....
        /*0b68*/ 	.word	0x000183c0
        /*0b6c*/ 	.word	0x000000ff
        /*0b70*/ 	.word	0x00000000
        /*0b74*/ 	.short	0x0101
        /*0b76*/ 	.byte	0x11
	.zero		1


	//   ....[112]....
        /*0b78*/ 	.word	0x000186f0
        /*0b7c*/ 	.word	0x00000000
        /*0b80*/ 	.word	0x0000e000
        /*0b84*/ 	.short	0x010a
        /*0b86*/ 	.byte	0xff
	.zero		1


	//   ....[113]....
        /*0b88*/ 	.word	0x00018750
        /*0b8c*/ 	.word	0x00000000
        /*0b90*/ 	.word	0x0000e020
        /*0b94*/ 	.short	0x010a
        /*0b96*/ 	.byte	0xff
	.zero		1


	//   ....[114]....
        /*0b98*/ 	.word	0x000187b0
        /*0b9c*/ 	.word	0x00000003
        /*0ba0*/ 	.word	0x0000e058
        /*0ba4*/ 	.short	0x010a
        /*0ba6*/ 	.byte	0xff
	.zero		1


	//   ....[115]....
        /*0ba8*/ 	.word	0x00018810
        /*0bac*/ 	.word	0x00000000
        /*0bb0*/ 	.word	0x0000e008
        /*0bb4*/ 	.short	0x010a
        /*0bb6*/ 	.byte	0xff
	.zero		1


	//   ....[116]....
        /*0bb8*/ 	.word	0x00018870
        /*0bbc*/ 	.word	0x00000003
        /*0bc0*/ 	.word	0x0000e068
        /*0bc4*/ 	.short	0x010a
        /*0bc6*/ 	.byte	0xff
	.zero		1


	//   ....[117]....
        /*0bc8*/ 	.word	0x000188d0
        /*0bcc*/ 	.word	0x00000000
        /*0bd0*/ 	.word	0x0000e020
        /*0bd4*/ 	.short	0x010a
        /*0bd6*/ 	.byte	0xff
	.zero		1


	//   ....[118]....
        /*0bd8*/ 	.word	0x00018930
        /*0bdc*/ 	.word	0x00000000
        /*0be0*/ 	.word	0x0000e0a0
        /*0be4*/ 	.short	0x010a
        /*0be6*/ 	.byte	0xff
	.zero		1


	//   ....[119]....
        /*0be8*/ 	.word	0x00018990
        /*0bec*/ 	.word	0x00000000
        /*0bf0*/ 	.word	0x0000e058
        /*0bf4*/ 	.short	0x010a
        /*0bf6*/ 	.byte	0xff
	.zero		1


	//   ....[120]....
        /*0bf8*/ 	.word	0x000189f0
        /*0bfc*/ 	.word	0x00000000
        /*0c00*/ 	.word	0x0000e020
        /*0c04*/ 	.short	0x010a
        /*0c06*/ 	.byte	0xff
	.zero		1


	//   ....[121]....
        /*0c08*/ 	.word	0x00018a50
        /*0c0c*/ 	.word	0x00000000
        /*0c10*/ 	.word	0x0000e0a8
        /*0c14*/ 	.short	0x010a
        /*0c16*/ 	.byte	0xff
	.zero		1


	//   ....[122]....
        /*0c18*/ 	.word	0x00018ab0
        /*0c1c*/ 	.word	0x00000000
        /*0c20*/ 	.word	0x0000e068
        /*0c24*/ 	.short	0x010a
        /*0c26*/ 	.byte	0xff
	.zero		1


	//   ....[123]....
        /*0c28*/ 	.word	0x00018b10
        /*0c2c*/ 	.word	0x00000000
        /*0c30*/ 	.word	0x0000e020
        /*0c34*/ 	.short	0x010a
        /*0c36*/ 	.byte	0xff
	.zero		1


	//   ....[124]....
        /*0c38*/ 	.word	0x00018b70
        /*0c3c*/ 	.word	0x00000000
        /*0c40*/ 	.word	0x0000e0a0
        /*0c44*/ 	.short	0x010a
        /*0c46*/ 	.byte	0xff
	.zero		1


	//   ....[125]....
        /*0c48*/ 	.word	0x00018bf0
        /*0c4c*/ 	.word	0x00000006
        /*0c50*/ 	.word	0x0000e058
        /*0c54*/ 	.short	0x010a
        /*0c56*/ 	.byte	0xff
	.zero		1


	//   ....[126]....
        /*0c58*/ 	.word	0x00018c50
        /*0c5c*/ 	.word	0x00000000
        /*0c60*/ 	.word	0x0000e0a8
        /*0c64*/ 	.short	0x010a
        /*0c66*/ 	.byte	0xff
	.zero		1


	//   ....[127]....
        /*0c68*/ 	.word	0x00018cb0
        /*0c6c*/ 	.word	0x00000000
        /*0c70*/ 	.word	0x0000e068
        /*0c74*/ 	.short	0x010a
        /*0c76*/ 	.byte	0xff
	.zero		1


	//   ....[128]....
        /*0c78*/ 	.word	0x00018d00
        /*0c7c*/ 	.word	0x00000010
        /*0c80*/ 	.word	0x0000e0c0
        /*0c84*/ 	.short	0x010a
        /*0c86*/ 	.byte	0xff
	.zero		1


	//   ....[129]....
        /*0c88*/ 	.word	0x00018d50
        /*0c8c*/ 	.word	0x00000010
        /*0c90*/ 	.word	0x0000e0c8
        /*0c94*/ 	.short	0x010a
        /*0c96*/ 	.byte	0xff
	.zero		1


	//   ....[130]....
        /*0c98*/ 	.word	0x00018da0
        /*0c9c*/ 	.word	0x0000002f
        /*0ca0*/ 	.word	0x0000e070
        /*0ca4*/ 	.short	0x010a
        /*0ca6*/ 	.byte	0xff
	.zero		1


	//   ....[131]....
        /*0ca8*/ 	.word	0x00018df0
        /*0cac*/ 	.word	0x0000002f
        /*0cb0*/ 	.word	0x0000e080
        /*0cb4*/ 	.short	0x010a
        /*0cb6*/ 	.byte	0xff
	.zero		1


	//   ....[132]....
        /*0cb8*/ 	.word	0x00018e40
        /*0cbc*/ 	.word	0x0000002f
        /*0cc0*/ 	.word	0x0000e070
        /*0cc4*/ 	.short	0x010a
        /*0cc6*/ 	.byte	0xff
	.zero		1


	//   ....[133]....
        /*0cc8*/ 	.word	0x00018e90
        /*0ccc*/ 	.word	0x0000002f
        /*0cd0*/ 	.word	0x0000e090
        /*0cd4*/ 	.short	0x010a
        /*0cd6*/ 	.byte	0xff
	.zero		1


	//   ....[134]....
        /*0cd8*/ 	.word	0x00018ee0
        /*0cdc*/ 	.word	0x0000002f
        /*0ce0*/ 	.word	0x0000e080
        /*0ce4*/ 	.short	0x010a
        /*0ce6*/ 	.byte	0xff
	.zero		1


	//   ....[135]....
        /*0ce8*/ 	.word	0x00018f30
        /*0cec*/ 	.word	0x0000002f
        /*0cf0*/ 	.word	0x0000e098
        /*0cf4*/ 	.short	0x010a
        /*0cf6*/ 	.byte	0xff
	.zero		1


	//   ....[136]....
        /*0cf8*/ 	.word	0x00018f80
        /*0cfc*/ 	.word	0x0000002f
        /*0d00*/ 	.word	0x0000e070
        /*0d04*/ 	.short	0x010a
        /*0d06*/ 	.byte	0xff
	.zero		1


	//   ....[137]....
        /*0d08*/ 	.word	0x00018fd0
        /*0d0c*/ 	.word	0x0000002f
        /*0d10*/ 	.word	0x0000e090
        /*0d14*/ 	.short	0x010a
        /*0d16*/ 	.byte	0xff
	.zero		1


	//   ....[138]....
        /*0d18*/ 	.word	0x00019020
        /*0d1c*/ 	.word	0x0000002f
        /*0d20*/ 	.word	0x0000e0c0
        /*0d24*/ 	.short	0x010a
        /*0d26*/ 	.byte	0xff
	.zero		1


	//   ....[139]....
        /*0d28*/ 	.word	0x00019070
        /*0d2c*/ 	.word	0x0000002f
        /*0d30*/ 	.word	0x0000e080
        /*0d34*/ 	.short	0x010a
        /*0d36*/ 	.byte	0xff
	.zero		1


	//   ....[140]....
        /*0d38*/ 	.word	0x000190c0
        /*0d3c*/ 	.word	0x0000002f
        /*0d40*/ 	.word	0x0000e098
        /*0d44*/ 	.short	0x010a
        /*0d46*/ 	.byte	0xff
	.zero		1


	//   ....[141]....
        /*0d48*/ 	.word	0x00019110
        /*0d4c*/ 	.word	0x0000002f
        /*0d50*/ 	.word	0x0000e0c8
        /*0d54*/ 	.short	0x010a
        /*0d56*/ 	.byte	0xff
	.zero		1


	//   ....[142]....
        /*0d58*/ 	.word	0x00019170
        /*0d5c*/ 	.word	0x00000000
        /*0d60*/ 	.word	0x00000000
        /*0d64*/ 	.short	0x010a
        /*0d66*/ 	.byte	0xff
	.zero		1


	//   ....[143]....
        /*0d68*/ 	.word	0x000191d0
        /*0d6c*/ 	.word	0x00000000
        /*0d70*/ 	.word	0x00000000
        /*0d74*/ 	.short	0x010a
        /*0d76*/ 	.byte	0xff
	.zero		1


	//   ....[144]....
        /*0d78*/ 	.word	0x00019230
        /*0d7c*/ 	.word	0x00000004
        /*0d80*/ 	.word	0x00000000
        /*0d84*/ 	.short	0x010a
        /*0d86*/ 	.byte	0xff
	.zero		1


	//   ....[145]....
        /*0d88*/ 	.word	0x00019290
        /*0d8c*/ 	.word	0x00000005
        /*0d90*/ 	.word	0x00000000
        /*0d94*/ 	.short	0x010a
        /*0d96*/ 	.byte	0xff
	.zero		1


	//   ....[146]....
        /*0d98*/ 	.word	0x000192f0
        /*0d9c*/ 	.word	0x00000003
        /*0da0*/ 	.word	0x00000000
        /*0da4*/ 	.short	0x010a
        /*0da6*/ 	.byte	0xff
	.zero		1


	//   ....[147]....
        /*0da8*/ 	.word	0x00019350
        /*0dac*/ 	.word	0x00000000
        /*0db0*/ 	.word	0x00000000
        /*0db4*/ 	.short	0x010a
        /*0db6*/ 	.byte	0xff
	.zero		1


	//   ....[148]....
        /*0db8*/ 	.word	0x000193b0
        /*0dbc*/ 	.word	0x00000004
        /*0dc0*/ 	.word	0x00000000
        /*0dc4*/ 	.short	0x010a
        /*0dc6*/ 	.byte	0xff
	.zero		1


	//   ....[149]....
        /*0dc8*/ 	.word	0x00019410
        /*0dcc*/ 	.word	0x00000003
        /*0dd0*/ 	.word	0x00000000
        /*0dd4*/ 	.short	0x010a
        /*0dd6*/ 	.byte	0xff
	.zero		1


	//   ....[150]....
        /*0dd8*/ 	.word	0x00019470
        /*0ddc*/ 	.word	0x00000003
        /*0de0*/ 	.word	0x00000000
        /*0de4*/ 	.short	0x010a
        /*0de6*/ 	.byte	0xff
	.zero		1


	//   ....[151]....
        /*0de8*/ 	.word	0x000194d0
        /*0dec*/ 	.word	0x00000000
        /*0df0*/ 	.word	0x00000000
        /*0df4*/ 	.short	0x010a
        /*0df6*/ 	.byte	0xff
	.zero		1


	//   ....[152]....
        /*0df8*/ 	.word	0x00019530
        /*0dfc*/ 	.word	0x00000003
        /*0e00*/ 	.word	0x0000e010
        /*0e04*/ 	.short	0x010a
        /*0e06*/ 	.byte	0xff
	.zero		1


	//   ....[153]....
        /*0e08*/ 	.word	0x00019590
        /*0e0c*/ 	.word	0x00000000
        /*0e10*/ 	.word	0x0000e038
        /*0e14*/ 	.short	0x010a
        /*0e16*/ 	.byte	0xff
	.zero		1


	//   ....[154]....
        /*0e18*/ 	.word	0x000195f0
        /*0e1c*/ 	.word	0x00000003
        /*0e20*/ 	.word	0x0000e018
        /*0e24*/ 	.short	0x010a
        /*0e26*/ 	.byte	0xff
	.zero		1


	//   ....[155]....
        /*0e28*/ 	.word	0x00019650
        /*0e2c*/ 	.word	0x00000000
        /*0e30*/ 	.word	0x0000e038
        /*0e34*/ 	.short	0x010a
        /*0e36*/ 	.byte	0xff
	.zero		1


	//   ....[156]....
        /*0e38*/ 	.word	0x000196b0
        /*0e3c*/ 	.word	0x00000000
        /*0e40*/ 	.word	0x0000e038
        /*0e44*/ 	.short	0x010a
        /*0e46*/ 	.byte	0xff
	.zero		1


	//   ....[157]....
        /*0e48*/ 	.word	0x00019710
        /*0e4c*/ 	.word	0x00000000
        /*0e50*/ 	.word	0x0000e038
        /*0e54*/ 	.short	0x010a
        /*0e56*/ 	.byte	0xff
	.zero		1


	//   ....[158]....
        /*0e58*/ 	.word	0x00019770
        /*0e5c*/ 	.word	0x00000000
        /*0e60*/ 	.word	0x0000e038
        /*0e64*/ 	.short	0x010a
        /*0e66*/ 	.byte	0xff
	.zero		1


	//   ....[159]....
        /*0e68*/ 	.word	0x000197d0
        /*0e6c*/ 	.word	0x00000000
        /*0e70*/ 	.word	0x0000e038
        /*0e74*/ 	.short	0x010a
        /*0e76*/ 	.byte	0xff
	.zero		1


	//   ....[160]....
        /*0e78*/ 	.word	0x00019830
        /*0e7c*/ 	.word	0x00000000
        /*0e80*/ 	.word	0x0000e038
        /*0e84*/ 	.short	0x010a
        /*0e86*/ 	.byte	0xff
	.zero		1


	//   ....[161]....
        /*0e88*/ 	.word	0x00019890
        /*0e8c*/ 	.word	0x00000000
        /*0e90*/ 	.word	0x0000e038
        /*0e94*/ 	.short	0x010a
        /*0e96*/ 	.byte	0xff
	.zero		1


	//   ....[162]....
        /*0e98*/ 	.word	0x000198f0
        /*0e9c*/ 	.word	0x00000000
        /*0ea0*/ 	.word	0x0000e038
        /*0ea4*/ 	.short	0x010a
        /*0ea6*/ 	.byte	0xff
	.zero		1


	//   ....[163]....
        /*0ea8*/ 	.word	0x00019950
        /*0eac*/ 	.word	0x00000000
        /*0eb0*/ 	.word	0x0000e038
        /*0eb4*/ 	.short	0x010a
        /*0eb6*/ 	.byte	0xff
	.zero		1


	//   ....[164]....
        /*0eb8*/ 	.word	0x000199b0
        /*0ebc*/ 	.word	0x00000000
        /*0ec0*/ 	.word	0x0000e038
        /*0ec4*/ 	.short	0x010a
        /*0ec6*/ 	.byte	0xff
	.zero		1


	//   ....[165]....
        /*0ec8*/ 	.word	0x00019a10
        /*0ecc*/ 	.word	0x00000000
        /*0ed0*/ 	.word	0x0000e038
        /*0ed4*/ 	.short	0x010a
        /*0ed6*/ 	.byte	0xff
	.zero		1


	//   ....[166]....
        /*0ed8*/ 	.word	0x00019a70
        /*0edc*/ 	.word	0x00000000
        /*0ee0*/ 	.word	0x0000e038
        /*0ee4*/ 	.short	0x010a
        /*0ee6*/ 	.byte	0xff
	.zero		1


	//   ....[167]....
        /*0ee8*/ 	.word	0x00019ad0
        /*0eec*/ 	.word	0x00000000
        /*0ef0*/ 	.word	0x0000e038
        /*0ef4*/ 	.short	0x010a
        /*0ef6*/ 	.byte	0xff
	.zero		1


	//   ....[168]....
        /*0ef8*/ 	.word	0x00019b30
        /*0efc*/ 	.word	0x00000000
        /*0f00*/ 	.word	0x0000e038
        /*0f04*/ 	.short	0x010a
        /*0f06*/ 	.byte	0xff
	.zero		1


	//   ....[169]....
        /*0f08*/ 	.word	0x00019b90
        /*0f0c*/ 	.word	0x00000000
        /*0f10*/ 	.word	0x0000e038
        /*0f14*/ 	.short	0x010a
        /*0f16*/ 	.byte	0xff
	.zero		1


	//   ....[170]....
        /*0f18*/ 	.word	0x00019bf0
        /*0f1c*/ 	.word	0x00000000
        /*0f20*/ 	.word	0x0000e0b0
        /*0f24*/ 	.short	0x010a
        /*0f26*/ 	.byte	0xff
	.zero		1


	//   ....[171]....
        /*0f28*/ 	.word	0x00019c50
        /*0f2c*/ 	.word	0x00000000
        /*0f30*/ 	.word	0x0000e0b8
        /*0f34*/ 	.short	0x010a
        /*0f36*/ 	.byte	0xff
	.zero		1


	//----- nvinfo : EIATTR_NUM_MBARRIERS
	.align		4
.L_66:
        /*0f38*/ 	.byte	0x03, 0x38
        /*0f3a*/ 	.short	0x001c


	//----- nvinfo : EIATTR_EXIT_INSTR_OFFSETS
	.align		4
        /*0f3c*/ 	.byte	0x04, 0x1c
        /*0f3e*/ 	.short	(.L_68 - .L_67)


	//   ....[0]....
.L_67:
        /*0f40*/ 	.word	0x000017a0


	//   ....[1]....
        /*0f44*/ 	.word	0x00004160


	//   ....[2]....
        /*0f48*/ 	.word	0x000041c0


	//   ....[3]....
        /*0f4c*/ 	.word	0x0000a890


	//   ....[4]....
        /*0f50*/ 	.word	0x0000a900


	//   ....[5]....
        /*0f54*/ 	.word	0x000151c0


	//   ....[6]....
        /*0f58*/ 	.word	0x00015250


	//   ....[7]....
        /*0f5c*/ 	.word	0x000152a0


	//   ....[8]....
        /*0f60*/ 	.word	0x00017d10


	//   ....[9]....
        /*0f64*/ 	.word	0x00017d60


	//   ....[10]....
        /*0f68*/ 	.word	0x00018410


	//   ....[11]....
        /*0f6c*/ 	.word	0x000186d0


	//----- nvinfo : EIATTR_INDIRECT_BRANCH_TARGETS
	.align		4
.L_68:
        /*0f70*/ 	.byte	0x04, 0x34
        /*0f72*/ 	.short	(.L_70 - .L_69)


	//   ....[0]....
.L_69:
        /*0f74*/ 	.word	.L_x_498@srel
        /*0f78*/ 	.short	0x0
        /*0f7a*/ 	.short	0x0
        /*0f7c*/ 	.word	0x3
        /*0f80*/ 	.word	.L_x_499@srel
        /*0f84*/ 	.word	.L_x_500@srel
        /*0f88*/ 	.word	.L_x_501@srel


	//----- nvinfo : EIATTR_MAX_THREADS
	.align		4
.L_70:
        /*0f8c*/ 	.byte	0x04, 0x05
        /*0f8e*/ 	.short	(.L_72 - .L_71)
.L_71:
        /*0f90*/ 	.word	0x00000200
        /*0f94*/ 	.word	0x00000001
        /*0f98*/ 	.word	0x00000001


	//----- nvinfo : EIATTR_CRS_STACK_SIZE
	.align		4
.L_72:
        /*0f9c*/ 	.byte	0x04, 0x1e
        /*0f9e*/ 	.short	(.L_74 - .L_73)
.L_73:
        /*0fa0*/ 	.word	0x00000000


	//----- nvinfo : EIATTR_CBANK_PARAM_SIZE
	.align		4
.L_74:
        /*0fa4*/ 	.byte	0x03, 0x19
        /*0fa6*/ 	.short	0x0600


	//----- nvinfo : EIATTR_PARAM_CBANK
	.align		4
        /*0fa8*/ 	.byte	0x04, 0x0a
        /*0faa*/ 	.short	(.L_76 - .L_75)
	.align		4
.L_75:
        /*0fac*/ 	.word	index@(.nv.constant0._ZN7cutlass13device_kernelINS_4fmha6kernel36Sm100FmhaFwdKernelTmaWarpspecializedIN4cute5tupleIJiiiNS5_IJNS5_IJiiEEEiEEEEEENS1_10collective38Sm100FmhaFwdMainloopTmaWarpspecializedINS_10bfloat16_tEffNS5_IJNS4_1CILi256EEENSC_ILi128EEENSC_ILi32EEEEEENS5_IJiNSC_ILi1EEES7_EEENS5_IJiSH_NS5_IJNS5_IJNSC_ILi0EEEiEEEiEEEEEESM_NS9_12ResidualMaskENS5_IJNSC_ILi2EEESH_SH_EEENSC_ILb0EEEEENS9_38Sm100FmhaFwdEpilogueTmaWarpspecializedINS_6half_tEfNS5_IJSE_SF_SE_EEESI_NS5_IJSH_S7_EEESQ_EENS2_23PersistentTileSchedulerENS2_41Sm100FmhaCtxKernelWarpspecializedScheduleEEEEEvNT_6ParamsE)
        /*0fb0*/ 	.short	0x0380
        /*0fb2*/ 	.short	0x0600


	//----- nvinfo : EIATTR_SW_WAR
	.align		4
.L_76:
        /*0fb4*/ 	.byte	0x04, 0x36
        /*0fb6*/ 	.short	(.L_78 - .L_77)
.L_77:
        /*0fb8*/ 	.word	0x00000008
.L_78:


//--------------------- .nv.callgraph             --------------------------
	.section	.nv.callgraph,"",@"SHT_CUDA_CALLGRAPH"
	.align	4
	.sectionentsize	8
	.align		4
        /*0000*/ 	.word	0x00000000
	.align		4
        /*0004*/ 	.word	0xffffffff
	.align		4
        /*0008*/ 	.word	index@(_ZN7cutlass13device_kernelINS_4fmha6kernel36Sm100FmhaFwdKernelTmaWarpspecializedIN4cute5tupleIJiiiNS5_IJNS5_IJiiEEEiEEEEEENS1_10collective38Sm100FmhaFwdMainloopTmaWarpspecializedINS_10bfloat16_tEffNS5_IJNS4_1CILi256EEENSC_ILi128EEENSC_ILi32EEEEEENS5_IJiNSC_ILi1EEES7_EEENS5_IJiSH_NS5_IJNS5_IJNSC_ILi0EEEiEEEiEEEEEESM_NS9_12ResidualMaskENS5_IJNSC_ILi2EEESH_SH_EEENSC_ILb0EEEEENS9_38Sm100FmhaFwdEpilogueTmaWarpspecializedINS_6half_tEfNS5_IJSE_SF_SE_EEESI_NS5_IJSH_S7_EEESQ_EENS2_23PersistentTileSchedulerENS2_41Sm100FmhaCtxKernelWarpspecializedScheduleEEEEEvNT_6ParamsE)
	.align		4
        /*000c*/ 	.word	index@(__assertfail)
	.align		4
        /*0010*/ 	.word	index@(_ZN7cutlass13device_kernelINS_4fmha6kernel36Sm100FmhaFwdKernelTmaWarpspecializedIN4cute5tupleIJiiiNS5_IJNS5_IJiiEEEiEEEEEENS1_10collective38Sm100FmhaFwdMainloopTmaWarpspecializedINS_10bfloat16_tEffNS5_IJNS4_1CILi256EEENSC_ILi128EEENSC_ILi32EEEEEENS5_IJiNSC_ILi1EEES7_EEENS5_IJiSH_NS5_IJNS5_IJNSC_ILi0EEEiEEEiEEEEEESM_NS9_12ResidualMaskENS5_IJNSC_ILi2EEESH_SH_EEENSC_ILb0EEEEENS9_38Sm100FmhaFwdEpilogueTmaWarpspecializedINS_6half_tEfNS5_IJSE_SF_SE_EEESI_NS5_IJSH_S7_EEESQ_EENS2_23PersistentTileSchedulerENS2_41Sm100FmhaCtxKernelWarpspecializedScheduleEEEEEvNT_6ParamsE)
	.align		4
        /*0014*/ 	.word	index@(vprintf)
	.align		4
        /*0018*/ 	.word	0x00000000
	.align		4
        /*001c*/ 	.word	0xfffffffe
	.align		4
        /*0020*/ 	.word	0x00000000
	.align		4
        /*0024*/ 	.word	0xfffffffd
	.align		4
        /*0028*/ 	.word	0x00000000
	.align		4
        /*002c*/ 	.word	0xfffffffc


//--------------------- .nv.constant4             --------------------------
	.section	.nv.constant4,"a",@progbits
	.align	8
	.align		8
.nv.constant4:
        /*0000*/ 	.dword	vprintf
	.align		8
        /*0008*/ 	.dword	__assertfail
	.align		8
        /*0010*/ 	.dword	__unnamed_1
	.align		8
        /*0018*/ 	.dword	__unnamed_2
	.align		8
        /*0020*/ 	.dword	__unnamed_3
	.align		8
        /*0028*/ 	.dword	__unnamed_4
	.align		8
        /*0030*/ 	.dword	__unnamed_5
	.align		8
        /*0038*/ 	.dword	__unnamed_6
	.align		8
        /*0040*/ 	.dword	__unnamed_7
	.align		8
        /*0048*/ 	.dword	_ZN39_INTERNAL_81ed434b_4_k_cu_15c15a97_26524cuda3std3__45__cpo5beginE
	.align		8
        /*0050*/ 	.dword	_ZN39_INTERNAL_81ed434b_4_k_cu_15c15a97_26524cuda3std3__45__cpo3endE
	.align		8
        /*0058*/ 	.dword	_ZN39_INTERNAL_81ed434b_4_k_cu_15c15a97_26524cuda3std3__45__cpo6cbeginE
	.align		8
        /*0060*/ 	.dword	_ZN39_INTERNAL_81ed434b_4_k_cu_15c15a97_26524cuda3std3__45__cpo4cendE
	.align		8
        /*0068*/ 	.dword	_ZN39_INTERNAL_81ed434b_4_k_cu_15c15a97_26524cuda3std3__441_GLOBAL__N__81ed434b_4_k_cu_15c15a97_26526ignoreE
	.align		8
        /*0070*/ 	.dword	_ZN39_INTERNAL_81ed434b_4_k_cu_15c15a97_26524cuda3std3__419piecewise_constructE
	.align		8
        /*0078*/ 	.dword	_ZN39_INTERNAL_81ed434b_4_k_cu_15c15a97_26524cuda3std3__48in_placeE
	.align		8
        /*0080*/ 	.dword	_ZN39_INTERNAL_81ed434b_4_k_cu_15c15a97_26524cuda3std6ranges3__45__cpo4swapE
	.align		8
        /*0088*/ 	.dword	_ZN39_INTERNAL_81ed434b_4_k_cu_15c15a97_26524cuda3std6ranges3__45__cpo9iter_moveE
	.align		8
        /*0090*/ 	.dword	_ZN39_INTERNAL_81ed434b_4_k_cu_15c15a97_26524cute7productE
	.align		8
        /*0098*/ 	.dword	_ZN39_INTERNAL_81ed434b_4_k_cu_15c15a97_26524cute1_E
	.align		8
        /*00a0*/ 	.dword	$str$22
	.align		8
        /*00a8*/ 	.dword	$str$23
	.align		8
        /*00b0*/ 	.dword	$str$26
	.align		8
        /*00b8*/ 	.dword	$str$27
	.align		8
        /*00c0*/ 	.dword	$str$28
	.align		8
        /*00c8*/ 	.dword	$str$29
	.align		8
        /*00d0*/ 	.dword	$str$30
	.align		8
        /*00d8*/ 	.dword	$str$31
	.align		8
        /*00e0*/ 	.dword	$str$32
	.align		8
        /*00e8*/ 	.dword	$str$33
	.align		8
        /*00f0*/ 	.dword	$str$34
	.align		8
        /*00f8*/ 	.dword	$str$35
	.align		8
        /*0100*/ 	.dword	$str$36
	.align		8
        /*0108*/ 	.dword	$str$37


//--------------------- .nv.constant2._ZN7cutlass13device_kernelINS_4fmha6kernel36Sm100FmhaFwdKernelTmaWarpspecializedIN4cute5tupleIJiiiNS5_IJNS5_IJiiEEEiEEEEEENS1_10collective38Sm100FmhaFwdMainloopTmaWarpspecializedINS_10bfloat16_tEffNS5_IJNS4_1CILi256EEENSC_ILi128EEENSC_ILi32EEEEEENS5_IJiNSC_ILi1EEES7_EEENS5_IJiSH_NS5_IJNS5_IJNSC_ILi0EEEiEEEiEEEEEESM_NS9_12ResidualMaskENS5_IJNSC_ILi2EEESH_SH_EEENSC_ILb0EEEEENS9_38Sm100FmhaFwdEpilogueTmaWarpspecializedINS_6half_tEfNS5_IJSE_SF_SE_EEESI_NS5_IJSH_S7_EEESQ_EENS2_23PersistentTileSchedulerENS2_41Sm100FmhaCtxKernelWarpspecializedScheduleEEEEEvNT_6ParamsE --------------------------
	.section	.nv.constant2._ZN7cutlass13device_kernelINS_4fmha6kernel36Sm100FmhaFwdKernelTmaWarpspecializedIN4cute5tupleIJiiiNS5_IJNS5_IJiiEEEiEEEEEENS1_10collective38Sm100FmhaFwdMainloopTmaWarpspecializedINS_10bfloat16_tEffNS5_IJNS4_1CILi256EEENSC_ILi128EEENSC_ILi32EEEEEENS5_IJiNSC_ILi1EEES7_EEENS5_IJiSH_NS5_IJNS5_IJNSC_ILi0EEEiEEEiEEEEEESM_NS9_12ResidualMaskENS5_IJNSC_ILi2EEESH_SH_EEENSC_ILb0EEEEENS9_38Sm100FmhaFwdEpilogueTmaWarpspecializedINS_6half_tEfNS5_IJSE_SF_SE_EEESI_NS5_IJSH_S7_EEESQ_EENS2_23PersistentTileSchedulerENS2_41Sm100FmhaCtxKernelWarpspecializedScheduleEEEEEvNT_6ParamsE,"a",@progbits
	.sectionflags	@""
	.align	4
.nv.constant2._ZN7cutlass13device_kernelINS_4fmha6kernel36Sm100FmhaFwdKernelTmaWarpspecializedIN4cute5tupleIJiiiNS5_IJNS5_IJiiEEEiEEEEEENS1_10collective38Sm100FmhaFwdMainloopTmaWarpspecializedINS_10bfloat16_tEffNS5_IJNS4_1CILi256EEENSC_ILi128EEENSC_ILi32EEEEEENS5_IJiNSC_ILi1EEES7_EEENS5_IJiSH_NS5_IJNS5_IJNSC_ILi0EEEiEEEiEEEEEESM_NS9_12ResidualMaskENS5_IJNSC_ILi2EEESH_SH_EEENSC_ILb0EEEEENS9_38Sm100FmhaFwdEpilogueTmaWarpspecializedINS_6half_tEfNS5_IJSE_SF_SE_EEESI_NS5_IJSH_S7_EEESQ_EENS2_23PersistentTileSchedulerENS2_41Sm100FmhaCtxKernelWarpspecializedScheduleEEEEEvNT_6ParamsE:
        /*0000*/ 	.byte	0x60, 0x52, 0x01, 0x00, 0x20, 0x7d, 0x01, 0x00, 0x30, 0x52, 0x01, 0x00


//--------------------- .text._ZN7cutlass13device_kernelINS_4fmha6kernel36Sm100FmhaFwdKernelTmaWarpspecializedIN4cute5tupleIJiiiNS5_IJNS5_IJiiEEEiEEEEEENS1_10collective38Sm100FmhaFwdMainloopTmaWarpspecializedINS_10bfloat16_tEffNS5_IJNS4_1CILi256EEENSC_ILi128EEENSC_ILi32EEEEEENS5_IJiNSC_ILi1EEES7_EEENS5_IJiSH_NS5_IJNS5_IJNSC_ILi0EEEiEEEiEEEEEESM_NS9_12ResidualMaskENS5_IJNSC_ILi2EEESH_SH_EEENSC_ILb0EEEEENS9_38Sm100FmhaFwdEpilogueTmaWarpspecializedINS_6half_tEfNS5_IJSE_SF_SE_EEESI_NS5_IJSH_S7_EEESQ_EENS2_23PersistentTileSchedulerENS2_41Sm100FmhaCtxKernelWarpspecializedScheduleEEEEEvNT_6ParamsE --------------------------
	.section	.text._ZN7cutlass13device_kernelINS_4fmha6kernel36Sm100FmhaFwdKernelTmaWarpspecializedIN4cute5tupleIJiiiNS5_IJNS5_IJiiEEEiEEEEEENS1_10collective38Sm100FmhaFwdMainloopTmaWarpspecializedINS_10bfloat16_tEffNS5_IJNS4_1CILi256EEENSC_ILi128EEENSC_ILi32EEEEEENS5_IJiNSC_ILi1EEES7_EEENS5_IJiSH_NS5_IJNS5_IJNSC_ILi0EEEiEEEiEEEEEESM_NS9_12ResidualMaskENS5_IJNSC_ILi2EEESH_SH_EEENSC_ILb0EEEEENS9_38Sm100FmhaFwdEpilogueTmaWarpspecializedINS_6half_tEfNS5_IJSE_SF_SE_EEESI_NS5_IJSH_S7_EEESQ_EENS2_23PersistentTileSchedulerENS2_41Sm100FmhaCtxKernelWarpspecializedScheduleEEEEEvNT_6ParamsE,"ax",@progbits
	.align	128
.text._ZN7cutlass13device_kernelINS_4fmha6kernel36Sm100FmhaFwdKernelTmaWarpspecializedIN4cute5tupleIJiiiNS5_IJNS5_IJiiEEEiEEEEEENS1_10collective38Sm100FmhaFwdMainloopTmaWarpspecializedINS_10bfloat16_tEffNS5_IJNS4_1CILi256EEENSC_ILi128EEENSC_ILi32EEEEEENS5_IJiNSC_ILi1EEES7_EEENS5_IJiSH_NS5_IJNS5_IJNSC_ILi0EEEiEEEiEEEEEESM_NS9_12ResidualMaskENS5_IJNSC_ILi2EEESH_SH_EEENSC_ILb0EEEEENS9_38Sm100FmhaFwdEpilogueTmaWarpspecializedINS_6half_tEfNS5_IJSE_SF_SE_EEESI_NS5_IJSH_S7_EEESQ_EENS2_23PersistentTileSchedulerENS2_41Sm100FmhaCtxKernelWarpspecializedScheduleEEEEEvNT_6ParamsE:
        .type           _ZN7cutlass13device_kernelINS_4fmha6kernel36Sm100FmhaFwdKernelTmaWarpspecializedIN4cute5tupleIJiiiNS5_IJNS5_IJiiEEEiEEEEEENS1_10collective38Sm100FmhaFwdMainloopTmaWarpspecializedINS_10bfloat16_tEffNS5_IJNS4_1CILi256EEENSC_ILi128EEENSC_ILi32EEEEEENS5_IJiNSC_ILi1EEES7_EEENS5_IJiSH_NS5_IJNS5_IJNSC_ILi0EEEiEEEiEEEEEESM_NS9_12ResidualMaskENS5_IJNSC_ILi2EEESH_SH_EEENSC_ILb0EEEEENS9_38Sm100FmhaFwdEpilogueTmaWarpspecializedINS_6half_tEfNS5_IJSE_SF_SE_EEESI_NS5_IJSH_S7_EEESQ_EENS2_23PersistentTileSchedulerENS2_41Sm100FmhaCtxKernelWarpspecializedScheduleEEEEEvNT_6ParamsE,@function
        .size           _ZN7cutlass13device_kernelINS_4fmha6kernel36Sm100FmhaFwdKernelTmaWarpspecializedIN4cute5tupleIJiiiNS5_IJNS5_IJiiEEEiEEEEEENS1_10collective38Sm100FmhaFwdMainloopTmaWarpspecializedINS_10bfloat16_tEffNS5_IJNS4_1CILi256EEENSC_ILi128EEENSC_ILi32EEEEEENS5_IJiNSC_ILi1EEES7_EEENS5_IJiSH_NS5_IJNS5_IJNSC_ILi0EEEiEEEiEEEEEESM_NS9_12ResidualMaskENS5_IJNSC_ILi2EEESH_SH_EEENSC_ILb0EEEEENS9_38Sm100FmhaFwdEpilogueTmaWarpspecializedINS_6half_tEfNS5_IJSE_SF_SE_EEESI_NS5_IJSH_S7_EEESQ_EENS2_23PersistentTileSchedulerENS2_41Sm100FmhaCtxKernelWarpspecializedScheduleEEEEEvNT_6ParamsE,(.L_x_502 - _ZN7cutlass13device_kernelINS_4fmha6kernel36Sm100FmhaFwdKernelTmaWarpspecializedIN4cute5tupleIJiiiNS5_IJNS5_IJiiEEEiEEEEEENS1_10collective38Sm100FmhaFwdMainloopTmaWarpspecializedINS_10bfloat16_tEffNS5_IJNS4_1CILi256EEENSC_ILi128EEENSC_ILi32EEEEEENS5_IJiNSC_ILi1EEES7_EEENS5_IJiSH_NS5_IJNS5_IJNSC_ILi0EEEiEEEiEEEEEESM_NS9_12ResidualMaskENS5_IJNSC_ILi2EEESH_SH_EEENSC_ILb0EEEEENS9_38Sm100FmhaFwdEpilogueTmaWarpspecializedINS_6half_tEfNS5_IJSE_SF_SE_EEESI_NS5_IJSH_S7_EEESQ_EENS2_23PersistentTileSchedulerENS2_41Sm100FmhaCtxKernelWarpspecializedScheduleEEEEEvNT_6ParamsE)
        .other          _ZN7cutlass13device_kernelINS_4fmha6kernel36Sm100FmhaFwdKernelTmaWarpspecializedIN4cute5tupleIJiiiNS5_IJNS5_IJiiEEEiEEEEEENS1_10collective38Sm100FmhaFwdMainloopTmaWarpspecializedINS_10bfloat16_tEffNS5_IJNS4_1CILi256EEENSC_ILi128EEENSC_ILi32EEEEEENS5_IJiNSC_ILi1EEES7_EEENS5_IJiSH_NS5_IJNS5_IJNSC_ILi0EEEiEEEiEEEEEESM_NS9_12ResidualMaskENS5_IJNSC_ILi2EEESH_SH_EEENSC_ILb0EEEEENS9_38Sm100FmhaFwdEpilogueTmaWarpspecializedINS_6half_tEfNS5_IJSE_SF_SE_EEESI_NS5_IJSH_S7_EEESQ_EENS2_23PersistentTileSchedulerENS2_41Sm100FmhaCtxKernelWarpspecializedScheduleEEEEEvNT_6ParamsE,@"STO_CUDA_ENTRY STV_DEFAULT"
_ZN7cutlass13device_kernelINS_4fmha6kernel36Sm100FmhaFwdKernelTmaWarpspecializedIN4cute5tupleIJiiiNS5_IJNS5_IJiiEEEiEEEEEENS1_10collective38Sm100FmhaFwdMainloopTmaWarpspecializedINS_10bfloat16_tEffNS5_IJNS4_1CILi256EEENSC_ILi128EEENSC_ILi32EEEEEENS5_IJiNSC_ILi1EEES7_EEENS5_IJiSH_NS5_IJNS5_IJNSC_ILi0EEEiEEEiEEEEEESM_NS9_12ResidualMaskENS5_IJNSC_ILi2EEESH_SH_EEENSC_ILb0EEEEENS9_38Sm100FmhaFwdEpilogueTmaWarpspecializedINS_6half_tEfNS5_IJSE_SF_SE_EEESI_NS5_IJSH_S7_EEESQ_EENS2_23PersistentTileSchedulerENS2_41Sm100FmhaCtxKernelWarpspecializedScheduleEEEEEvNT_6ParamsE:
[----:B------:R-:W1:Y:S02]  /*0000*/  LDC R1, c[0x0][0x37c] ;  /* 0x0000df00ff017b82 */ /* 0x000e640000000800 */
[----:B-1----:R-:W-:-:S04]  /*0010*/  IADD3 R1, PT, PT, R1, -0x70, RZ ;  /* 0xffffff9001017810 */ /* 0x002fc80007ffe0ff */
[----:B------:R-:W-:Y:S01]  /*0020*/  R2UR UR38, R1 ;  /* 0x00000000012672ca */ /* 0x000fe200000e0000 */
[----:B------:R-:W1:Y:S01]  /*0030*/  S2R R41, SR_TID.X ;  /* 0x0000000000297919 */ /* 0x000e620000002100 */
[----:B------:R-:W2:Y:S01]  /*0040*/  LDCU UR4, c[0x0][0x2f8] ;  /* 0x00005f00ff0477ac */ /* 0x000ea20008000800 */
[----:B------:R-:W3:Y:S01]  /*0050*/  LDCU UR37, c[0x0][0x2fc] ;  /* 0x00005f80ff2577ac */ /* 0x000ee20008000800 */
[----:B------:R-:W-:Y:S02]  /*0060*/  UPLOP3.LUT UP3, UPT, UPT, UPT, UPT, 0x40, 0x4 ;  /* 0x000000000004789c */ /* 0x000fe40003f6e870 */
[----:B------:R-:W-:Y:S02]  /*0070*/  UPLOP3.LUT UP1, UPT, UPT, UPT, UPT, 0x80, 0x8 ;  /* 0x000000000008789c */ /* 0x000fe40003f2f070 */
[----:B------:R-:W-:Y:S02]  /*0080*/  UPLOP3.LUT UP0, UPT, UPT, UPT, UPT, 0x40, 0x4 ;  /* 0x000000000004789c */ /* 0x000fe40003f0e870 */
[----:B------:R-:W-:-:S02]  /*0090*/  UPLOP3.LUT UP6, UPT, UPT, UPT, UPT, 0x40, 0x4 ;  /* 0x000000000004789c */ /* 0x000fc40003fce870 */
[----:B------:R-:W-:Y:S02]  /*00a0*/  UPLOP3.LUT UP5, UPT, UPT, UPT, UPT, 0x40, 0x4 ;  /* 0x000000000004789c */ /* 0x000fe40003fae870 */
[----:B--2---:R-:W-:Y:S02]  /*00b0*/  UIADD3 UR38, UP2, UPT, UR38, UR4, URZ ;  /* 0x0000000426267290 */ /* 0x004fe4000ff5e0ff */
[----:B------:R-:W-:Y:S02]  /*00c0*/  UP2UR UR41, UPR, URZ, 0x8 ;  /* 0x00000008ff297883 */ /* 0x000fe40008000000 */
[----:B---3--:R-:W-:Y:S02]  /*00d0*/  UIADD3.X UR37, UPT, UPT, URZ, UR37, URZ, UP2, !UPT ;  /* 0x00000025ff257290 */ /* 0x008fe400097fe4ff */
[----:B------:R-:W-:Y:S02]  /*00e0*/  UPLOP3.LUT UP2, UPT, UPT, UPT, UPT, 0x80, 0x8 ;  /* 0x000000000008789c */ /* 0x000fe40003f4f070 */
[----:B------:R-:W-:-:S02]  /*00f0*/  UPLOP3.LUT UP4, UPT, UPT, UPT, UPT, 0x40, 0x4 ;  /* 0x000000000004789c */ /* 0x000fc40003f8e870 */
[----:B------:R-:W-:Y:S01]  /*0100*/  UP2UR UR50, UPR, URZ, 0x4 ;  /* 0x00000004ff327883 */ /* 0x000fe20008000000 */
[----:B-1----:R-:W-:-:S05]  /*0110*/  SHF.R.U32.HI R3, RZ, 0x5, R41 ;  /* 0x00000005ff037819 */ /* 0x002fca0000011629 */
[----:B------:R-:W1:Y:S02]  /*0120*/  SHFL.IDX PT, R0, R3, RZ, 0x1f ;  /* 0x00001fff03007589 */ /* 0x000e6400000e0000 */
[----:B-1----:R-:W-:-:S04]  /*0130*/  SHF.R.S32.HI R5, RZ, 0x1f, R0 ;  /* 0x0000001fff057819 */ /* 0x002fc80000011400 */
[----:B------:R-:W-:-:S04]  /*0140*/  LEA.HI R2, R5, R0, RZ, 0x2 ;  /* 0x0000000005027211 */ /* 0x000fc800078f10ff */
[----:B------:R-:W-:-:S04]  /*0150*/  SHF.R.S32.HI R2, RZ, 0x2, R2 ;  /* 0x00000002ff027819 */ /* 0x000fc80000011402 */
[----:B------:R-:W-:-:S13]  /*0160*/  ISETP.NE.AND P0, PT, R2, RZ, PT ;  /* 0x000000ff0200720c */ /* 0x000fda0003f05270 */
[----:B------:R-:W-:Y:S05]  /*0170*/  @!P0 BRA `(.L_x_0) ;  /* 0x0000000400248947 */ /* 0x000fea0003800000 */
[----:B------:R-:W-:-:S13]  /*0180*/  ISETP.NE.AND P0, PT, R2, 0x2, PT ;  /* 0x000000020200780c */ /* 0x000fda0003f05270 */
[----:B------:R-:W-:Y:S05]  /*0190*/  @!P0 BRA `(.L_x_1) ;  /* 0x0000000000f48947 */ /* 0x000fea0003800000 */
[----:B------:R-:W-:-:S13]  /*01a0*/  ISETP.NE.AND P0, PT, R2, 0x1, PT ;  /* 0x000000010200780c */ /* 0x000fda0003f05270 */
[----:B------:R-:W-:Y:S05]  /*01b0*/  @P0 BRA `(.L_x_2) ;  /* 0x00000000002c0947 */ /* 0x000fea0003800000 */
[----:B------:R-:W-:Y:S01]  /*01c0*/  HFMA2 R2, -RZ, RZ, 0, 5.9604644775390625e-08 ;  /* 0x00000001ff027431 */ /* 0x000fe200000001ff */
[----:B------:R-:W-:Y:S02]  /*01d0*/  UPLOP3.LUT UP3, UPT, UPT, UPT, UPT, 0x40, 0x4 ;  /* 0x000000000004789c */ /* 0x000fe40003f6e870 */
[----:B------:R-:W-:Y:S02]  /*01e0*/  UPLOP3.LUT UP2, UPT, UPT, UPT, UPT, 0x40, 0x4 ;  /* 0x000000000004789c */ /* 0x000fe40003f4e870 */
[----:B------:R-:W-:Y:S02]  /*01f0*/  UPLOP3.LUT UP1, UPT, UPT, UPT, UPT, 0x80, 0x8 ;  /* 0x000000000008789c */ /* 0x000fe40003f2f070 */
[----:B------:R-:W-:Y:S02]  /*0200*/  UPLOP3.LUT UP0, UPT, UPT, UPT, UPT, 0x40, 0x4 ;  /* 0x000000000004789c */ /* 0x000fe40003f0e870 */
[----:B------:R-:W-:Y:S02]  /*0210*/  UPLOP3.LUT UP6, UPT, UPT, UPT, UPT, 0x40, 0x4 ;  /* 0x000000000004789c */ /* 0x000fe40003fce870 */
[----:B------:R-:W-:-:S02]  /*0220*/  UPLOP3.LUT UP5, UPT, UPT, UPT, UPT, 0x40, 0x4 ;  /* 0x000000000004789c */ /* 0x000fc40003fae870 */
[----:B------:R-:W-:Y:S02]  /*0230*/  UPLOP3.LUT UP4, UPT, UPT, UPT, UPT, 0x80, 0x8 ;  /* 0x000000000008789c */ /* 0x000fe40003f8f070 */
[----:B------:R-:W-:Y:S02]  /*0240*/  UP2UR UR41, UPR, URZ, 0x8 ;  /* 0x00000008ff297883 */ /* 0x000fe40008000000 */
[----:B------:R-:W-:Y:S01]  /*0250*/  UP2UR UR50, UPR, URZ, 0x4 ;  /* 0x00000004ff327883 */ /* 0x000fe20008000000 */
[----:B------:R-:W-:Y:S11]  /*0260*/  BRA `(.L_x_0) ;  /* 0x0000000000e87947 */ /* 0x000ff60003800000 */
.L_x_2:
[----:B------:R-:W-:Y:S01]  /*0270*/  ISETP.NE.AND P0, PT, R0, 0xc, PT ;  /* 0x0000000c0000780c */ /* 0x000fe20003f05270 */
[----:B------:R-:W-:Y:S01]  /*0280*/  UPLOP3.LUT UP2, UPT, UPT, UPT, UPT, 0x40, 0x4 ;  /* 0x000000000004789c */ /* 0x000fe20003f4e870 */
[----:B------:R-:W-:Y:S01]  /*0290*/  HFMA2 R2, -RZ, RZ, 0, 1.78813934326171875e-07 ;  /* 0x00000003ff027431 */ /* 0x000fe200000001ff */
[----:B------:R-:W-:Y:S02]  /*02a0*/  UPLOP3.LUT UP1, UPT, UPT, UPT, UPT, 0x80, 0x8 ;  /* 0x000000000008789c */ /* 0x000fe40003f2f070 */
[----:B------:R-:W-:Y:S02]  /*02b0*/  UP2UR UR41, UPR, URZ, 0x4 ;  /* 0x00000004ff297883 */ /* 0x000fe40008000000 */
[----:B------:R-:W-:Y:S02]  /*02c0*/  UPLOP3.LUT UP2, UPT, UPT, UPT, UPT, 0x40, 0x4 ;  /* 0x000000000004789c */ /* 0x000fe40003f4e870 */
[----:B------:R-:W-:Y:S02]  /*02d0*/  UPLOP3.LUT UP0, UPT, UPT, UPT, UPT, 0x40, 0x4 ;  /* 0x000000000004789c */ /* 0x000fe40003f0e870 */
[----:B------:R-:W-:-:S02]  /*02e0*/  UPLOP3.LUT UP6, UPT, UPT, UPT, UPT, 0x40, 0x4 ;  /* 0x000000000004789c */ /* 0x000fc40003fce870 */
[----:B------:R-:W-:Y:S02]  /*02f0*/  UPLOP3.LUT UP5, UPT, UPT, UPT, UPT, 0x80, 0x8 ;  /* 0x000000000008789c */ /* 0x000fe40003faf070 */
[----:B------:R-:W-:Y:S02]  /*0300*/  UPLOP3.LUT UP4, UPT, UPT, UPT, UPT, 0x40, 0x4 ;  /* 0x000000000004789c */ /* 0x000fe40003f8e870 */
[----:B------:R-:W-:Y:S01]  /*0310*/  UP2UR UR50, UPR, URZ, 0x4 ;  /* 0x00000004ff327883 */ /* 0x000fe20008000000 */
[----:B------:R-:W-:Y:S11]  /*0320*/  @!P0 BRA `(.L_x_0) ;  /* 0x0000000000b88947 */ /* 0x000ff60003800000 */
[----:B------:R-:W-:-:S13]  /*0330*/  ISETP.NE.AND P0, PT, R0, 0xe, PT ;  /* 0x0000000e0000780c */ /* 0x000fda0003f05270 */
[----:B------:R-:W-:Y:S05]  /*0340*/  @!P0 BRA `(.L_x_3) ;  /* 0x00000000005c8947 */ /* 0x000fea0003800000 */
[----:B------:R-:W-:-:S13]  /*0350*/  ISETP.NE.AND P0, PT, R0, 0xd, PT ;  /* 0x0000000d0000780c */ /* 0x000fda0003f05270 */
[----:B------:R-:W-:Y:S05]  /*0360*/  @P0 BRA `(.L_x_4) ;  /* 0x00000000002c0947 */ /* 0x000fea0003800000 */
[----:B------:R-:W-:Y:S01]  /*0370*/  HFMA2 R2, -RZ, RZ, 0, 2.384185791015625e-07 ;  /* 0x00000004ff027431 */ /* 0x000fe200000001ff */
        /* <DEDUP_REMOVED lines=10> */
.L_x_4:
[----:B------:R-:W-:Y:S01]  /*0420*/  HFMA2 R2, -RZ, RZ, 0, 3.5762786865234375e-07 ;  /* 0x00000006ff027431 */ /* 0x000fe200000001ff */
[----:B------:R-:W-:Y:S02]  /*0430*/  UPLOP3.LUT UP3, UPT, UPT, UPT, UPT, 0x40, 0x4 ;  /* 0x000000000004789c */ /* 0x000fe40003f6e870 */
[----:B------:R-:W-:Y:S02]  /*0440*/  UPLOP3.LUT UP2, UPT, UPT, UPT, UPT, 0x40, 0x4 ;  /* 0x000000000004789c */ /* 0x000fe40003f4e870 */
[----:B------:R-:W-:Y:S02]  /*0450*/  UPLOP3.LUT UP0, UPT, UPT, UPT, UPT, 0x40, 0x4 ;  /* 0x000000000004789c */ /* 0x000fe40003f0e870 */
[----:B------:R-:W-:Y:S02]  /*0460*/  UPLOP3.LUT UP6, UPT, UPT, UPT, UPT, 0x40, 0x4 ;  /* 0x000000000004789c */ /* 0x000fe40003fce870 */
[----:B------:R-:W-:Y:S02]  /*0470*/  UPLOP3.LUT UP5, UPT, UPT, UPT, UPT, 0x40, 0x4 ;  /* 0x000000000004789c */ /* 0x000fe40003fae870 */
[----:B------:R-:W-:-:S02]  /*0480*/  UPLOP3.LUT UP4, UPT, UPT, UPT, UPT, 0x40, 0x4 ;  /* 0x000000000004789c */ /* 0x000fc40003f8e870 */
[----:B------:R-:W-:Y:S02]  /*0490*/  UP2UR UR41, UPR, URZ, 0x8 ;  /* 0x00000008ff297883 */ /* 0x000fe40008000000 */
[----:B------:R-:W-:Y:S01]  /*04a0*/  UP2UR UR50, UPR, URZ, 0x4 ;  /* 0x00000004ff327883 */ /* 0x000fe20008000000 */
[----:B------:R-:W-:Y:S11]  /*04b0*/  BRA `(.L_x_0) ;  /* 0x0000000000547947 */ /* 0x000ff60003800000 */
.L_x_3:
[----:B------:R-:W-:Y:S01]  /*04c0*/  HFMA2 R2, -RZ, RZ, 0, 2.98023223876953125e-07 ;  /* 0x00000005ff027431 */ /* 0x000fe200000001ff */
        /* <DEDUP_REMOVED lines=10> */
.L_x_1:
[----:B------:R-:W-:Y:S01]  /*0570*/  HFMA2 R2, -RZ, RZ, 0, 1.1920928955078125e-07 ;  /* 0x00000002ff027431 */ /* 0x000fe200000001ff */
        /* <DEDUP_REMOVED lines=8> */
[----:B------:R-:W-:-:S12]  /*0600*/  UP2UR UR50, UPR, URZ, 0x4 ;  /* 0x00000004ff327883 */ /* 0x000fd80008000000 */
.L_x_0:
[----:B------:R-:W-:Y:S01]  /*0610*/  ELECT P0, URZ, PT ;  /* 0x0000000000ff782f */ /* 0x000fe20003800000 */
[----:B------:R-:W-:Y:S03]  /*0620*/  BSSY.RECONVERGENT B0, `(.L_x_5) ;  /* 0x000000f000007945 */ /* 0x000fe60003800200 */
[----:B------:R-:W-:Y:S02]  /*0630*/  PLOP3.LUT P2, PT, P0, PT, UP0, 0x5d, 0xd5 ;  /* 0x0000000000d5781c */ /* 0x000fe4000074eb0d */
[----:B------:R-:W-:-:S11]  /*0640*/  PLOP3.LUT P1, PT, P0, PT, UP6, 0x5d, 0xd5 ;  /* 0x0000000000d5781c */ /* 0x000fd6000072eb6d */
[----:B------:R-:W-:Y:S05]  /*0650*/  @P2 BRA `(.L_x_6) ;  /* 0x00000000002c2947 */ /* 0x000fea0003800000 */
[----:B------:R-:W1:Y:S02]  /*0660*/  LDCU.64 UR4, c[0x0][0x348] ;  /* 0x00006900ff0477ac */ /* 0x000e640008000a00 */
[----:B-1----:R-:W-:-:S04]  /*0670*/  UIADD3 UR8, UP0, UPT, UR4, 0x80, URZ ;  /* 0x0000008004087890 */ /* 0x002fc8000ff1e0ff */
[----:B------:R-:W-:Y:S02]  /*0680*/  UIADD3.X UR9, UPT, UPT, URZ, UR5, URZ, UP0, !UPT ;  /* 0x00000005ff097290 */ /* 0x000fe400087fe4ff */
[----:B------:R-:W-:-:S04]  /*0690*/  UIADD3 UR6, UP0, UPT, UR4, 0x180, URZ ;  /* 0x0000018004067890 */ /* 0x000fc8000ff1e0ff */
[----:B------:R-:W-:Y:S02]  /*06a0*/  UIADD3.X UR7, UPT, UPT, URZ, UR5, URZ, UP0, !UPT ;  /* 0x00000005ff077290 */ /* 0x000fe400087fe4ff */
[----:B------:R-:W-:Y:S01]  /*06b0*/  UIADD3 UR4, UP0, UPT, UR4, 0x280, URZ ;  /* 0x0000028004047890 */ /* 0x000fe2000ff1e0ff */
[----:B------:R1:W-:Y:S03]  /*06c0*/  UTMACCTL.PF [UR8] ;  /* 0x00000000080079b9 */ /* 0x0003e60008040000 */
[----:B------:R-:W-:-:S03]  /*06d0*/  UIADD3.X UR5, UPT, UPT, URZ, UR5, URZ, UP0, !UPT ;  /* 0x00000005ff057290 */ /* 0x000fc600087fe4ff */
[----:B------:R1:W-:Y:S06]  /*06e0*/  UTMACCTL.PF [UR6] ;  /* 0x00000000060079b9 */ /* 0x0003ec0008040000 */
[----:B------:R1:W-:Y:S02]  /*06f0*/  UTMACCTL.PF [UR4] ;  /* 0x00000000040079b9 */ /* 0x0003e40008040000 */
[----:B-1----:R-:W-:Y:S01]  /*0700*/  NOP ;  /* 0x0000000000007918 */ /* 0x002fe20000000000 */
.L_x_6:
[----:B------:R-:W-:Y:S05]  /*0710*/  BSYNC.RECONVERGENT B0 ;  /* 0x0000000000007941 */ /* 0x000fea0003800200 */
.L_x_5:
[----:B------:R-:W-:Y:S04]  /*0720*/  BSSY.RECONVERGENT B0, `(.L_x_7) ;  /* 0x000001b000007945 */ /* 0x000fe80003800200 */
[----:B------:R-:W-:Y:S05]  /*0730*/  @P1 BRA `(.L_x_8) ;  /* 0x0000000000241947 */ /* 0x000fea0003800000 */
[----:B------:R-:W1:Y:S01]  /*0740*/  LDCU.64 UR4, c[0x0][0x348] ;  /* 0x00006900ff0477ac */ /* 0x000e620008000a00 */
[----:B------:R-:W-:Y:S02]  /*0750*/  PLOP3.LUT P6, PT, PT, PT, PT, 0x80, 0x8 ;  /* 0x000000000008781c */ /* 0x000fe40003fcf070 */
[----:B------:R-:W-:Y:S02]  /*0760*/  PLOP3.LUT P5, PT, PT, PT, PT, 0x8, 0x80 ;  /* 0x000000000080781c */ /* 0x000fe40003fae170 */
[----:B------:R-:W-:Y:S02]  /*0770*/  PLOP3.LUT P4, PT, PT, PT, PT, 0x80, 0x8 ;  /* 0x000000000008781c */ /* 0x000fe40003f8f070 */
[----:B------:R-:W-:Y:S01]  /*0780*/  PLOP3.LUT P3, PT, PT, PT, PT, 0x80, 0x8 ;  /* 0x000000000008781c */ /* 0x000fe20003f6f070 */
[----:B-1----:R-:W-:-:S04]  /*0790*/  UIADD3 UR4, UP0, UPT, UR4, 0x400, URZ ;  /* 0x0000040004047890 */ /* 0x002fc8000ff1e0ff */
[----:B------:R-:W-:-:S09]  /*07a0*/  UIADD3.X UR5, UPT, UPT, URZ, UR5, URZ, UP0, !UPT ;  /* 0x00000005ff057290 */ /* 0x000fd200087fe4ff */
[----:B------:R1:W-:Y:S02]  /*07b0*/  UTMACCTL.PF [UR4] ;  /* 0x00000000040079b9 */ /* 0x0003e40008040000 */
[----:B-1----:R-:W-:Y:S05]  /*07c0*/  BRA `(.L_x_9) ;  /* 0x0000000000407947 */ /* 0x002fea0003800000 */
.L_x_8:
[----:B------:R-:W-:-:S13]  /*07d0*/  ISETP.NE.AND P1, PT, R2, 0x3, PT ;  /* 0x000000030200780c */ /* 0x000fda0003f25270 */
[----:B------:R-:W-:Y:S05]  /*07e0*/  @!P1 BRA `(.L_x_10) ;  /* 0x0000000000289947 */ /* 0x000fea0003800000 */
[----:B------:R-:W-:Y:S02]  /*07f0*/  ISETP.NE.AND P1, PT, R2, 0x4, PT ;  /* 0x000000040200780c */ /* 0x000fe40003f25270 */
[----:B------:R-:W-:Y:S02]  /*0800*/  PLOP3.LUT P4, PT, PT, PT, PT, 0x80, 0x8 ;  /* 0x000000000008781c */ /* 0x000fe40003f8f070 */
[----:B------:R-:W-:Y:S02]  /*0810*/  PLOP3.LUT P5, PT, PT, PT, PT, 0x8, 0x80 ;  /* 0x000000000080781c */ /* 0x000fe40003fae170 */
[----:B------:R-:W-:Y:S02]  /*0820*/  PLOP3.LUT P6, PT, PT, PT, PT, 0x80, 0x8 ;  /* 0x000000000008781c */ /* 0x000fe40003fcf070 */
[----:B------:R-:W-:-:S05]  /*0830*/  PLOP3.LUT P3, PT, PT, PT, PT, 0x80, 0x8 ;  /* 0x000000000008781c */ /* 0x000fca0003f6f070 */
[----:B------:R-:W-:Y:S08]  /*0840*/  @P1 BRA `(.L_x_9) ;  /* 0x0000000000201947 */ /* 0x000ff00003800000 */
[----:B------:R-:W-:Y:S02]  /*0850*/  PLOP3.LUT P5, PT, PT, PT, PT, 0x8, 0x80 ;  /* 0x000000000080781c */ /* 0x000fe40003fae170 */
[----:B------:R-:W-:Y:S02]  /*0860*/  PLOP3.LUT P6, PT, PT, PT, PT, 0x8, 0x80 ;  /* 0x000000000080781c */ /* 0x000fe40003fce170 */
[----:B------:R-:W-:Y:S01]  /*0870*/  PLOP3.LUT P3, PT, PT, PT, PT, 0x8, 0x80 ;  /* 0x000000000080781c */ /* 0x000fe20003f6e170 */
[----:B------:R-:W-:-:S12]  /*0880*/  BRA `(.L_x_9) ;  /* 0x0000000000107947 */ /* 0x000fd80003800000 */
.L_x_10:
[----:B------:R-:W-:Y:S02]  /*0890*/  PLOP3.LUT P6, PT, PT, PT, PT, 0x8, 0x80 ;  /* 0x000000000080781c */ /* 0x000fe40003fce170 */
[----:B------:R-:W-:Y:S02]  /*08a0*/  PLOP3.LUT P5, PT, PT, PT, PT, 0x80, 0x8 ;  /* 0x000000000008781c */ /* 0x000fe40003faf070 */
[----:B------:R-:W-:Y:S02]  /*08b0*/  PLOP3.LUT P4, PT, PT, PT, PT, 0x8, 0x80 ;  /* 0x000000000080781c */ /* 0x000fe40003f8e170 */
[----:B------:R-:W-:-:S13]  /*08c0*/  PLOP3.LUT P3, PT, PT, PT, PT, 0x80, 0x8 ;  /* 0x000000000008781c */ /* 0x000fda0003f6f070 */
.L_x_9:
[----:B------:R-:W-:Y:S05]  /*08d0*/  BSYNC.RECONVERGENT B0 ;  /* 0x0000000000007941 */ /* 0x000fea0003800200 */
.L_x_7:
[----:B------:R-:W1:Y:S01]  /*08e0*/  SHFL.IDX PT, R0, R3, RZ, 0x1f ;  /* 0x00001fff03007589 */ /* 0x000e6200000e0000 */
[----:B------:R-:W-:Y:S02]  /*08f0*/  ISETP.NE.AND P1, PT, R2, 0x3, PT ;  /* 0x000000030200780c */ /* 0x000fe40003f25270 */
[----:B------:R-:W-:Y:S02]  /*0900*/  PLOP3.LUT P0, PT, P0, PT, UP1, 0xae, 0xea ;  /* 0x0000000000ea781c */ /* 0x000fe4000070f51e */
[----:B-1----:R-:W-:-:S13]  /*0910*/  ISETP.NE.AND P2, PT, R0, RZ, PT ;  /* 0x000000ff0000720c */ /* 0x002fda0003f45270 */
[----:B------:R-:W-:Y:S05]  /*0920*/  @P2 BRA `(.L_x_11) ;  /* 0x0000000000382947 */ /* 0x000fea0003800000 */
[----:B------:R-:W1:Y:S01]  /*0930*/  S2UR UR5, SR_CgaCtaId ;  /* 0x00000000000579c3 */ /* 0x000e620000008800 */
[----:B------:R-:W-:Y:S01]  /*0940*/  UMOV UR6, 0x400 ;  /* 0x0000040000067882 */ /* 0x000fe20000000000 */
[----:B------:R-:W-:Y:S01]  /*0950*/  UMOV UR4, 0x1 ;  /* 0x0000000100047882 */ /* 0x000fe20000000000 */
[----:B------:R-:W-:Y:S01]  /*0960*/  ELECT P2, URZ, PT ;  /* 0x0000000000ff782f */ /* 0x000fe20003840000 */
[----:B-1----:R-:W-:Y:S02]  /*0970*/  ULEA UR5, UR5, UR6, 0x18 ;  /* 0x0000000605057291 */ /* 0x002fe4000f8ec0ff */
[----:B------:R-:W-:-:S04]  /*0980*/  UIADD3 UR6, UPT, UPT, -UR4, 0x100000, URZ ;  /* 0x0010000004067890 */ /* 0x000fc8000fffe1ff */
[----:B------:R-:W-:Y:S02]  /*0990*/  USHF.L.U32 UR7, UR6, 0xb, URZ ;  /* 0x0000000b06077899 */ /* 0x000fe400080006ff */
[----:B------:R-:W-:Y:S01]  /*09a0*/  USHF.L.U32 UR6, UR6, 0x1, URZ ;  /* 0x0000000106067899 */ /* 0x000fe200080006ff */
[----:B------:R-:W1:Y:S11]  /*09b0*/  FENCE.VIEW.ASYNC.S ;  /* 0x00000000000073c6 */ /* 0x000e760000000000 */
[----:B-1----:R1:W2:Y:S01]  /*09c0*/  SYNCS.EXCH.64 URZ, [UR5+0xe000], UR6 ;  /* 0x00e0000605ff75b2 */ /* 0x0022a20008000100 */
[----:B------:R1:W3:Y:S01]  /*09d0*/  SYNCS.EXCH.64 URZ, [UR5+0xe010], UR6 ;  /* 0x00e0100605ff75b2 */ /* 0x0002e20008000100 */
[----:B------:R1:W4:Y:S01]  /*09e0*/  SYNCS.EXCH.64 URZ, [UR5+0xe008], UR6 ;  /* 0x00e0080605ff75b2 */ /* 0x0003220008000100 */
[----:B------:R1:W1:Y:S01]  /*09f0*/  SYNCS.EXCH.64 URZ, [UR5+0xe018], UR6 ;  /* 0x00e0180605ff75b2 */ /* 0x0002620008000100 */
[----:B------:R-:W-:Y:S01]  /*0a00*/  NOP ;  /* 0x0000000000007918 */ /* 0x000fe20000000000 */
.L_x_11:
[----:B------:R-:W-:Y:S01]  /*0a10*/  NOP ;  /* 0x0000000000007918 */ /* 0x000fe20000000000 */
[----:B------:R-:W-:Y:S05]  /*0a20*/  @!P1 BRA `(.L_x_12) ;  /* 0x0000000000289947 */ /* 0x000fea0003800000 */
[----:B------:R-:W-:Y:S01]  /*0a30*/  ISETP.NE.AND P1, PT, R2, 0x4, PT ;  /* 0x000000040200780c */ /* 0x000fe20003f25270 */
[----:B------:R-:W-:Y:S02]  /*0a40*/  UPLOP3.LUT UP3, UPT, UPT, UPT, UPT, 0x80, 0x8 ;  /* 0x000000000008789c */ /* 0x000fe40003f6f070 */
[----:B------:R-:W-:Y:S02]  /*0a50*/  UPLOP3.LUT UP2, UPT, UPT, UPT, UPT, 0x40, 0x4 ;  /* 0x000000000004789c */ /* 0x000fe40003f4e870 */
[----:B------:R-:W-:Y:S02]  /*0a60*/  UPLOP3.LUT UP1, UPT, UPT, UPT, UPT, 0x80, 0x8 ;  /* 0x000000000008789c */ /* 0x000fe40003f2f070 */
[----:B------:R-:W-:-:S06]  /*0a70*/  UPLOP3.LUT UP0, UPT, UPT, UPT, UPT, 0x80, 0x8 ;  /* 0x000000000008789c */ /* 0x000fcc0003f0f070 */
[----:B------:R-:W-:Y:S05]  /*0a80*/  @P1 BRA `(.L_x_13) ;  /* 0x0000000000201947 */ /* 0x000fea0003800000 */
[----:B------:R-:W-:Y:S02]  /*0a90*/  UPLOP3.LUT UP2, UPT, UPT, UPT, UPT, 0x40, 0x4 ;  /* 0x000000000004789c */ /* 0x000fe40003f4e870 */
[----:B------:R-:W-:Y:S02]  /*0aa0*/  UPLOP3.LUT UP3, UPT, UPT, UPT, UPT, 0x40, 0x4 ;  /* 0x000000000004789c */ /* 0x000fe40003f6e870 */
[----:B------:R-:W-:Y:S01]  /*0ab0*/  UPLOP3.LUT UP0, UPT, UPT, UPT, UPT, 0x40, 0x4 ;  /* 0x000000000004789c */ /* 0x000fe20003f0e870 */
[----:B------:R-:W-:Y:S05]  /*0ac0*/  BRA `(.L_x_13) ;  /* 0x0000000000107947 */ /* 0x000fea0003800000 */
.L_x_12:
[----:B------:R-:W-:Y:S02]  /*0ad0*/  UPLOP3.LUT UP3, UPT, UPT, UPT, UPT, 0x40, 0x4 ;  /* 0x000000000004789c */ /* 0x000fe40003f6e870 */
[----:B------:R-:W-:Y:S02]  /*0ae0*/  UPLOP3.LUT UP2, UPT, UPT, UPT, UPT, 0x80, 0x8 ;  /* 0x000000000008789c */ /* 0x000fe40003f4f070 */
[----:B------:R-:W-:Y:S02]  /*0af0*/  UPLOP3.LUT UP1, UPT, UPT, UPT, UPT, 0x40, 0x4 ;  /* 0x000000000004789c */ /* 0x000fe40003f2e870 */
[----:B------:R-:W-:Y:S02]  /*0b00*/  UPLOP3.LUT UP0, UPT, UPT, UPT, UPT, 0x80, 0x8 ;  /* 0x000000000008789c */ /* 0x000fe40003f0f070 */
.L_x_13:
[----:B------:R-:W5:Y:S02]  /*0b10*/  SHFL.IDX PT, R0, R3, RZ, 0x1f ;  /* 0x00001fff03007589 */ /* 0x000f6400000e0000 */
[----:B-----5:R-:W-:-:S13]  /*0b20*/  ISETP.NE.AND P1, PT, R0, RZ, PT ;  /* 0x000000ff0000720c */ /* 0x020fda0003f25270 */
[----:B------:R-:W-:Y:S05]  /*0b30*/  @P1 BRA `(.L_x_14) ;  /* 0x0000000000401947 */ /* 0x000fea0003800000 */
[----:B-1----:R-:W1:Y:S01]  /*0b40*/  S2UR UR5, SR_CgaCtaId ;  /* 0x00000000000579c3 */ /* 0x002e620000008800 */
        /* <DEDUP_REMOVED lines=8> */
[----:B-1----:R1:W1:Y:S01]  /*0bd0*/  SYNCS.EXCH.64 URZ, [UR5+0xe020], UR6 ;  /* 0x00e0200605ff75b2 */ /* 0x0022620008000100 */
[----:B------:R1:W1:Y:S01]  /*0be0*/  SYNCS.EXCH.64 URZ, [UR5+0xe038], UR6 ;  /* 0x00e0380605ff75b2 */ /* 0x0002620008000100 */
[----:B------:R1:W1:Y:S01]  /*0bf0*/  SYNCS.EXCH.64 URZ, [UR5+0xe028], UR6 ;  /* 0x00e0280605ff75b2 */ /* 0x0002620008000100 */
[----:B------:R1:W1:Y:S01]  /*0c00*/  SYNCS.EXCH.64 URZ, [UR5+0xe040], UR6 ;  /* 0x00e0400605ff75b2 */ /* 0x0002620008000100 */
[----:B------:R1:W1:Y:S01]  /*0c10*/  SYNCS.EXCH.64 URZ, [UR5+0xe030], UR6 ;  /* 0x00e0300605ff75b2 */ /* 0x0002620008000100 */
[----:B------:R1:W1:Y:S01]  /*0c20*/  SYNCS.EXCH.64 URZ, [UR5+0xe048], UR6 ;  /* 0x00e0480605ff75b2 */ /* 0x0002620008000100 */
[----:B------:R-:W-:Y:S01]  /*0c30*/  NOP ;  /* 0x0000000000007918 */ /* 0x000fe20000000000 */
.L_x_14:
[----:B------:R-:W5:Y:S01]  /*0c40*/  SHFL.IDX PT, R0, R3, RZ, 0x1f ;  /* 0x00001fff03007589 */ /* 0x000f6200000e0000 */
[----:B------:R-:W-:Y:S01]  /*0c50*/  NOP ;  /* 0x0000000000007918 */ /* 0x000fe20000000000 */
[----:B-----5:R-:W-:-:S13]  /*0c60*/  ISETP.NE.AND P1, PT, R0, RZ, PT ;  /* 0x000000ff0000720c */ /* 0x020fda0003f25270 */
[----:B------:R-:W-:Y:S05]  /*0c70*/  @P1 BRA `(.L_x_15) ;  /* 0x0000000000401947 */ /* 0x000fea0003800000 */
[----:B-1----:R-:W1:Y:S01]  /*0c80*/  S2UR UR6, SR_CgaCtaId ;  /* 0x00000000000679c3 */ /* 0x002e620000008800 */
[----:B------:R-:W-:Y:S01]  /*0c90*/  UMOV UR7, 0x400 ;  /* 0x0000040000077882 */ /* 0x000fe20000000000 */
[----:B------:R-:W-:Y:S01]  /*0ca0*/  UMOV UR5, 0x1 ;  /* 0x0000000100057882 */ /* 0x000fe20000000000 */
[----:B------:R-:W-:Y:S01]  /*0cb0*/  UMOV UR4, 0x80 ;  /* 0x0000008000047882 */ /* 0x000fe20000000000 */
[----:B------:R-:W-:-:S04]  /*0cc0*/  UIADD3 UR8, UPT, UPT, -UR5, 0x100000, URZ ;  /* 0x0010000005087890 */ /* 0x000fc8000fffe1ff */
[----:B------:R-:W-:Y:S02]  /*0cd0*/  USHF.L.U32 UR9, UR8, 0xb, URZ ;  /* 0x0000000b08097899 */ /* 0x000fe400080006ff */
[----:B------:R-:W-:Y:S02]  /*0ce0*/  USHF.L.U32 UR8, UR8, 0x1, URZ ;  /* 0x0000000108087899 */ /* 0x000fe400080006ff */
[----:B------:R-:W-:-:S04]  /*0cf0*/  UIADD3 UR4, UPT, UPT, -UR4, 0x100000, URZ ;  /* 0x0010000004047890 */ /* 0x000fc8000fffe1ff */
[----:B------:R-:W-:Y:S02]  /*0d00*/  USHF.L.U32 UR5, UR4, 0xb, URZ ;  /* 0x0000000b04057899 */ /* 0x000fe400080006ff */
[----:B------:R-:W-:Y:S01]  /*0d10*/  USHF.L.U32 UR4, UR4, 0x1, URZ ;  /* 0x0000000104047899 */ /* 0x000fe200080006ff */
[----:B------:R-:W-:Y:S01]  /*0d20*/  ELECT P1, URZ, PT ;  /* 0x0000000000ff782f */ /* 0x000fe20003820000 */
[----:B-1----:R-:W-:Y:S01]  /*0d30*/  ULEA UR6, UR6, UR7, 0x18 ;  /* 0x0000000706067291 */ /* 0x002fe2000f8ec0ff */
[----:B------:R-:W1:Y:S11]  /*0d40*/  FENCE.VIEW.ASYNC.S ;  /* 0x00000000000073c6 */ /* 0x000e760000000000 */
[----:B-1----:R1:W1:Y:S01]  /*0d50*/  SYNCS.EXCH.64 URZ, [UR6+0xe050], UR8 ;  /* 0x00e0500806ff75b2 */ /* 0x0022620008000100 */
[----:B------:R1:W1:Y:S01]  /*0d60*/  SYNCS.EXCH.64 URZ, [UR6+0xe058], UR4 ;  /* 0x00e0580406ff75b2 */ /* 0x0002620008000100 */
[----:B------:R-:W-:Y:S01]  /*0d70*/  NOP ;  /* 0x0000000000007918 */ /* 0x000fe20000000000 */
.L_x_15:
[----:B------:R-:W5:Y:S01]  /*0d80*/  SHFL.IDX PT, R0, R3, RZ, 0x1f ;  /* 0x00001fff03007589 */ /* 0x000f6200000e0000 */
[----:B-1----:R-:W-:Y:S01]  /*0d90*/  USEL UR5, URZ, 0x2, !UP4 ;  /* 0x00000002ff057887 */ /* 0x002fe2000e000000 */
[----:B------:R-:W-:Y:S01]  /*0da0*/  ISETP.NE.AND P2, PT, R2, 0x2, PT ;  /* 0x000000020200780c */ /* 0x000fe20003f45270 */
[----:B------:R-:W-:Y:S02]  /*0db0*/  NOP ;  /* 0x0000000000007918 */ /* 0x000fe40000000000 */
[----:B------:R-:W-:Y:S01]  /*0dc0*/  USEL UR5, UR5, 0x1, !UP5 ;  /* 0x0000000105057887 */ /* 0x000fe2000e800000 */
[----:B-----5:R-:W-:-:S13]  /*0dd0*/  ISETP.NE.AND P1, PT, R0, RZ, PT ;  /* 0x000000ff0000720c */ /* 0x020fda0003f25270 */
[----:B------:R-:W-:Y:S05]  /*0de0*/  @P1 BRA `(.L_x_16) ;  /* 0x0000000000401947 */ /* 0x000fea0003800000 */
[----:B------:R-:W1:Y:S01]  /*0df0*/  S2UR UR7, SR_CgaCtaId ;  /* 0x00000000000779c3 */ /* 0x000e620000008800 */
[----:B------:R-:W-:Y:S01]  /*0e00*/  UMOV UR8, 0x400 ;  /* 0x0000040000087882 */ /* 0x000fe20000000000 */
[----:B------:R-:W-:Y:S01]  /*0e10*/  UMOV UR6, 0x1 ;  /* 0x0000000100067882 */ /* 0x000fe20000000000 */
[----:B------:R-:W-:Y:S01]  /*0e20*/  UMOV UR4, 0x80 ;  /* 0x0000008000047882 */ /* 0x000fe20000000000 */
[----:B------:R-:W-:Y:S01]  /*0e30*/  ELECT P1, URZ, PT ;  /* 0x0000000000ff782f */ /* 0x000fe20003820000 */
[----:B------:R-:W-:-:S04]  /*0e40*/  UIADD3 UR10, UPT, UPT, -UR4, 0x100000, URZ ;  /* 0x00100000040a7890 */ /* 0x000fc8000fffe1ff */
[----:B------:R-:W-:Y:S02]  /*0e50*/  USHF.L.U32 UR11, UR10, 0xb, URZ ;  /* 0x0000000b0a0b7899 */ /* 0x000fe400080006ff */
[----:B------:R-:W-:Y:S02]  /*0e60*/  USHF.L.U32 UR10, UR10, 0x1, URZ ;  /* 0x000000010a0a7899 */ /* 0x000fe400080006ff */
[----:B-1----:R-:W-:Y:S02]  /*0e70*/  ULEA UR7, UR7, UR8, 0x18 ;  /* 0x0000000807077291 */ /* 0x002fe4000f8ec0ff */
[----:B------:R-:W-:-:S04]  /*0e80*/  UIADD3 UR8, UPT, UPT, -UR6, 0x100000, URZ ;  /* 0x0010000006087890 */ /* 0x000fc8000fffe1ff */
[----:B------:R-:W-:Y:S02]  /*0e90*/  USHF.L.U32 UR9, UR8, 0xb, URZ ;  /* 0x0000000b08097899 */ /* 0x000fe400080006ff */
[----:B------:R-:W-:Y:S01]  /*0ea0*/  USHF.L.U32 UR8, UR8, 0x1, URZ ;  /* 0x0000000108087899 */ /* 0x000fe200080006ff */
[----:B------:R-:W1:Y:S11]  /*0eb0*/  FENCE.VIEW.ASYNC.S ;  /* 0x00000000000073c6 */ /* 0x000e760000000000 */
[----:B-1----:R1:W1:Y:S01]  /*0ec0*/  SYNCS.EXCH.64 URZ, [UR7+0xe060], UR8 ;  /* 0x00e0600807ff75b2 */ /* 0x0022620008000100 */
[----:B------:R1:W1:Y:S01]  /*0ed0*/  SYNCS.EXCH.64 URZ, [UR7+0xe068], UR10 ;  /* 0x00e0680a07ff75b2 */ /* 0x0002620008000100 */
[----:B------:R-:W-:Y:S01]  /*0ee0*/  NOP ;  /* 0x0000000000007918 */ /* 0x000fe20000000000 */
.L_x_16:
[----:B------:R-:W-:Y:S01]  /*0ef0*/  NOP ;  /* 0x0000000000007918 */ /* 0x000fe20000000000 */
[----:B------:R-:W-:Y:S05]  /*0f00*/  @!P2 BRA `(.L_x_17) ;  /* 0x000000000024a947 */ /* 0x000fea0003800000 */
[----:B------:R-:W-:Y:S01]  /*0f10*/  ISETP.NE.AND P1, PT, R2, RZ, PT ;  /* 0x000000ff0200720c */ /* 0x000fe20003f25270 */
[----:B------:R-:W-:Y:S02]  /*0f20*/  UP2UR UR4, UPR, URZ, 0x1 ;  /* 0x00000001ff047883 */ /* 0x000fe40008000000 */
[----:B------:R-:W-:Y:S01]  /*0f30*/  UPLOP3.LUT UP0, UPT, UPT, UPT, UPT, 0x80, 0x8 ;  /* 0x000000000008789c */ /* 0x000fe20003f0f070 */
[----:B-1----:R-:W-:-:S03]  /*0f40*/  UMOV UR7, URZ ;  /* 0x000000ff00077c82 */ /* 0x002fc60008000000 */
[----:B------:R-:W-:Y:S02]  /*0f50*/  UP2UR UR40, UPR, URZ, 0x1 ;  /* 0x00000001ff287883 */ /* 0x000fe40008000000 */
[----:B------:R-:W-:-:S04]  /*0f60*/  UISETP.NE.AND UP0, UPT, UR4, URZ, UPT ;  /* 0x000000ff0400728c */ /* 0x000fc8000bf05270 */
[----:B------:R-:W-:Y:S07]  /*0f70*/  @P1 BRA `(.L_x_18) ;  /* 0x00000000001c1947 */ /* 0x000fee0003800000 */
[----:B------:R-:W-:Y:S01]  /*0f80*/  UMOV UR7, 0x1 ;  /* 0x0000000100077882 */ /* 0x000fe20000000000 */
[----:B------:R-:W-:Y:S05]  /*0f90*/  BRA `(.L_x_18) ;  /* 0x0000000000147947 */ /* 0x000fea0003800000 */
.L_x_17:
[----:B------:R-:W-:Y:S02]  /*0fa0*/  UP2UR UR4, UPR, URZ, 0x1 ;  /* 0x00000001ff047883 */ /* 0x000fe40008000000 */
[----:B------:R-:W-:Y:S01]  /*0fb0*/  UPLOP3.LUT UP0, UPT, UPT, UPT, UPT, 0x40, 0x4 ;  /* 0x000000000004789c */ /* 0x000fe20003f0e870 */
[----:B-1----:R-:W-:-:S03]  /*0fc0*/  UMOV UR7, 0x2 ;  /* 0x0000000200077882 */ /* 0x002fc60000000000 */
[----:B------:R-:W-:Y:S02]  /*0fd0*/  UP2UR UR40, UPR, URZ, 0x1 ;  /* 0x00000001ff287883 */ /* 0x000fe40008000000 */
[----:B------:R-:W-:Y:S02]  /*0fe0*/  UISETP.NE.AND UP0, UPT, UR4, URZ, UPT ;  /* 0x000000ff0400728c */ /* 0x000fe4000bf05270 */
.L_x_18:
[----:B------:R-:W1:Y:S02]  /*0ff0*/  SHFL.IDX PT, R0, R3, RZ, 0x1f ;  /* 0x00001fff03007589 */ /* 0x000e6400000e0000 */
        /* <DEDUP_REMOVED lines=14> */
.L_x_19:
[----:B------:R-:W-:Y:S01]  /*10e0*/  NOP ;  /* 0x0000000000007918 */ /* 0x000fe20000000000 */
[----:B------:R-:W-:Y:S05]  /*10f0*/  @!P2 BRA `(.L_x_20) ;  /* 0x000000000024a947 */ /* 0x000fea0003800000 */
[----:B------:R-:W-:Y:S01]  /*1100*/  ISETP.NE.AND P1, PT, R2, 0x1, PT ;  /* 0x000000010200780c */ /* 0x000fe20003f25270 */
        /* <DEDUP_REMOVED lines=8> */
.L_x_20:
[----:B------:R-:W-:Y:S02]  /*1190*/  UP2UR UR4, UPR, URZ, 0x1 ;  /* 0x00000001ff047883 */ /* 0x000fe40008000000 */
[----:B------:R-:W-:Y:S01]  /*11a0*/  UPLOP3.LUT UP0, UPT, UPT, UPT, UPT, 0x40, 0x4 ;  /* 0x000000000004789c */ /* 0x000fe20003f0e870 */
[----:B-1----:R-:W-:-:S03]  /*11b0*/  UMOV UR6, 0x2 ;  /* 0x0000000200067882 */ /* 0x002fc60000000000 */
[----:B------:R-:W-:Y:S02]  /*11c0*/  UP2UR UR39, UPR, URZ, 0x1 ;  /* 0x00000001ff277883 */ /* 0x000fe40008000000 */
[----:B------:R-:W-:Y:S02]  /*11d0*/  UISETP.NE.AND UP0, UPT, UR4, URZ, UPT ;  /* 0x000000ff0400728c */ /* 0x000fe4000bf05270 */
.L_x_21:
[----:B------:R-:W1:Y:S01]  /*11e0*/  SHFL.IDX PT, R0, R3, RZ, 0x1f ;  /* 0x00001fff03007589 */ /* 0x000e6200000e0000 */
[----:B------:R-:W-:Y:S02]  /*11f0*/  USEL UR8, URZ, 0x1, !UP4 ;  /* 0x00000001ff087887 */ /* 0x000fe4000e000000 */
[----:B------:R-:W-:Y:S01]  /*1200*/  USEL UR49, URZ, 0x1, UP4 ;  /* 0x00000001ff317887 */ /* 0x000fe2000a000000 */
        /* <DEDUP_REMOVED lines=14> */
.L_x_22:
        /* <DEDUP_REMOVED lines=19> */
[----:B------:R1:W1:Y:S01]  /*1420*/  SYNCS.EXCH.64 URZ, [UR10+0xe098], UR12 ;  /* 0x00e0980c0aff75b2 */ /* 0x0002620008000100 */
[----:B------:R1:W1:Y:S01]  /*1430*/  SYNCS.EXCH.64 URZ, [UR10+0xe0a8], UR14 ;  /* 0x00e0a80e0aff75b2 */ /* 0x0002620008000100 */
[----:B------:R-:W-:Y:S01]  /*1440*/  NOP ;  /* 0x0000000000007918 */ /* 0x000fe20000000000 */
.L_x_23:
        /* <DEDUP_REMOVED lines=22> */
.L_x_24:
[----:B------:R-:W5:Y:S01]  /*15b0*/  SHFL.IDX PT, R3, R3, RZ, 0x1f ;  /* 0x00001fff03037589 */ /* 0x000f6200000e0000 */
[----:B------:R-:W1:Y:S01]  /*15c0*/  S2UR UR36, SR_CTAID.X ;  /* 0x00000000002479c3 */ /* 0x000e620000002500 */
[----:B------:R-:W-:Y:S01]  /*15d0*/  NOP ;  /* 0x0000000000007918 */ /* 0x000fe20000000000 */
[----:B-----5:R-:W-:-:S13]  /*15e0*/  ISETP.NE.AND P1, PT, R3, RZ, PT ;  /* 0x000000ff0300720c */ /* 0x020fda0003f25270 */
[----:B-1----:R-:W-:Y:S05]  /*15f0*/  @P1 BRA `(.L_x_25) ;  /* 0x0000000000301947 */ /* 0x002fea0003800000 */
        /* <DEDUP_REMOVED lines=12> */
.L_x_25:
[----:B------:R-:W-:Y:S01]  /*16c0*/  ISETP.GT.AND P1, PT, R2, 0x3, PT ;  /* 0x000000030200780c */ /* 0x000fe20003f24270 */
[----:B------:R-:W-:Y:S01]  /*16d0*/  NOP ;  /* 0x0000000000007918 */ /* 0x000fe20000000000 */
[----:B-1234-:R-:W-:Y:S11]  /*16e0*/  BAR.SYNC.DEFER_BLOCKING 0x0 ;  /* 0x0000000000007b1d */ /* 0x01eff60000010000 */
[----:B------:R-:W-:Y:S05]  /*16f0*/  @P1 BRA `(.L_x_26) ;  /* 0x0000013800b41947 */ /* 0x000fea0003800000 */
[----:B------:R-:W-:Y:S01]  /*1700*/  ISETP.GE.U32.AND P0, PT, R2, 0x2, PT ;  /* 0x000000020200780c */ /* 0x000fe20003f06070 */
[----:B------:R-:W-:-:S04]  /*1710*/  UISETP.NE.AND UP0, UPT, UR50, URZ, UPT ;  /* 0x000000ff3200728c */ /* 0x000fc8000bf05270 */
[----:B------:R-:W-:-:S04]  /*1720*/  USEL UR4, URZ, 0x2, !UP0 ;  /* 0x00000002ff047887 */ /* 0x000fc8000c000000 */
[----:B------:R-:W-:-:S04]  /*1730*/  USEL UR4, UR4, 0x1, !UP5 ;  /* 0x0000000104047887 */ /* 0x000fc8000e800000 */
[----:B------:R-:W-:Y:S08]  /*1740*/  @!P0 BRA `(.L_x_27) ;  /* 0x0000009000548947 */ /* 0x000ff00003800000 */
[----:B------:R-:W-:Y:S05]  /*1750*/  @!P2 BRA `(.L_x_28) ;  /* 0x000000280084a947 */ /* 0x000fea0003800000 */
[----:B------:R-:W-:-:S08]  /*1760*/  NOP ;  /* 0x0000000000007918 */ /* 0x000fd00000000000 */
[----:B------:R-:W1:-:S00]  /*1770*/  USETMAXREG.DEALLOC.CTAPOOL 0x20 ;  /* 0x00000020000079c8 */ /* 0x000e4000080e0500 */
[----:B-1----:R-:W1:Y:S02]  /*1780*/  LDC R0, c[0x0][0x900] ;  /* 0x00024000ff007b82 */ /* 0x002e640000000800 */
[----:B-1----:R-:W-:-:S13]  /*1790*/  ISETP.LE.AND P0, PT, R0, UR36, PT ;  /* 0x0000002400007c0c */ /* 0x002fda000bf03270 */
[----:B------:R-:W-:Y:S05]  /*17a0*/  @P0 EXIT ;  /* 0x000000000000094d */ /* 0x000fea0003800000 */
[----:B------:R-:W1:Y:S01]  /*17b0*/  S2UR UR6, SR_CgaCtaId ;  /* 0x00000000000679c3 */ /* 0x000e620000008800 */
[----:B------:R-:W-:Y:S01]  /*17c0*/  UMOV UR7, 0x400 ;  /* 0x0000040000077882 */ /* 0x000fe20000000000 */
[----:B------:R-:W-:Y:S01]  /*17d0*/  HFMA2 R7, -RZ, RZ, 0, 0 ;  /* 0x00000000ff077431 */ /* 0x000fe200000001ff */
[----:B------:R-:W-:Y:S01]  /*17e0*/  PRMT R8, RZ, 0x7610, R8 ;  /* 0x00007610ff087816 */ /* 0x000fe20000000008 */
[----:B------:R-:W-:Y:S02]  /*17f0*/  ULOP3.LUT UR22, UR4, 0x1, URZ, 0xc0, !UPT ;  /* 0x0000000104167892 */ /* 0x000fe4000f8ec0ff */
[----:B------:R-:W-:Y:S01]  /*1800*/  ULOP3.LUT UR21, UR5, 0x1, URZ, 0xc0, !UPT ;  /* 0x0000000105157892 */ /* 0x000fe2000f8ec0ff */
[----:B------:R-:W-:Y:S01]  /*1810*/  UMOV UR33, URZ ;  /* 0x000000ff00217c82 */ /* 0x000fe20008000000 */
[----:B------:R-:W-:Y:S01]  /*1820*/  UMOV UR32, 0x1 ;  /* 0x0000000100207882 */ /* 0x000fe20000000000 */
[----:B------:R-:W-:Y:S01]  /*1830*/  UMOV UR31, 0x1 ;  /* 0x00000001001f7882 */ /* 0x000fe20000000000 */
[----:B------:R-:W-:Y:S01]  /*1840*/  UMOV UR30, 0x1 ;  /* 0x00000001001e7882 */ /* 0x000fe20000000000 */
[----:B------:R-:W-:Y:S01]  /*1850*/  UMOV UR29, URZ ;  /* 0x000000ff001d7c82 */ /* 0x000fe20008000000 */
[----:B------:R-:W-:Y:S01]  /*1860*/  UMOV UR28, URZ ;  /* 0x000000ff001c7c82 */ /* 0x000fe20008000000 */
[----:B-1----:R-:W-:-:S04]  /*1870*/  ULEA UR6, UR6, UR7, 0x18 ;  /* 0x0000000706067291 */ /* 0x002fc8000f8ec0ff */
[----:B------:R-:W-:-:S04]  /*1880*/  UIADD3 UR6, UPT, UPT, UR6, 0x4000, URZ ;  /* 0x0000400006067890 */ /* 0x000fc8000fffe0ff */
[----:B------:R-:W-:-:S04]  /*1890*/  USHF.R.U32.HI UR34, URZ, 0x4, UR6 ;  /* 0x00000004ff227899 */ /* 0x000fc80008011606 */
[----:B------:R-:W-:-:S04]  /*18a0*/  ULOP3.LUT UR34, UR34, 0x3fff, URZ, 0xc0, !UPT ;  /* 0x00003fff22227892 */ /* 0x000fc8000f8ec0ff */
[----:B------:R-:W-:-:S12]  /*18b0*/  ULOP3.LUT UR23, UR34, 0x10000, URZ, 0xfc, !UPT ;  /* 0x0001000022177892 */ /* 0x000fd8000f8efcff */
.L_x_89:
[----:B------:R-:W1:Y:S01]  /*18c0*/  LDCU.64 UR4, c[0x0][0x908] ;  /* 0x00012100ff0477ac */ /* 0x000e620008000a00 */
[----:B--2---:R-:W2:Y:S01]  /*18d0*/  LDCU UR6, c[0x0][0x904] ;  /* 0x00012080ff0677ac */ /* 0x004ea20008000800 */
[----:B-1----:R-:W-:Y:S01]  /*18e0*/  UIMAD.WIDE.U32 UR8, UR36, UR4, URZ ;  /* 0x00000004240872a5 */ /* 0x002fe2000f8e00ff */
[----:B------:R-:W1:Y:S01]  /*18f0*/  LDCU UR4, c[0x0][0x380] ;  /* 0x00007000ff0477ac */ /* 0x000e620008000800 */
[----:B--2---:R-:W-:Y:S02]  /*1900*/  UISETP.NE.AND UP0, UPT, UR6, 0x1, UPT ;  /* 0x000000010600788c */ /* 0x004fe4000bf05270 */
[----:B------:R-:W-:-:S04]  /*1910*/  USHF.R.U32.HI UR5, URZ, UR5, UR9 ;  /* 0x00000005ff057299 */ /* 0x000fc80008011609 */
[----:B------:R-:W-:-:S04]  /*1920*/  USEL UR5, UR36, UR5, !UP0 ;  /* 0x0000000524057287 */ /* 0x000fc8000c000000 */
[----:B------:R-:W-:-:S04]  /*1930*/  UIADD3 UR5, UPT, UPT, -UR5, URZ, URZ ;  /* 0x000000ff05057290 */ /* 0x000fc8000fffe1ff */
[----:B------:R-:W-:-:S04]  /*1940*/  UIMAD UR5, UR6, UR5, UR36 ;  /* 0x00000005060572a4 */ /* 0x000fc8000f8e0224 */
[----:B------:R-:W-:-:S04]  /*1950*/  USHF.L.U32 UR5, UR5, 0x8, URZ ;  /* 0x0000000805057899 */ /* 0x000fc800080006ff */
[----:B-1----:R-:W-:-:S09]  /*1960*/  UISETP.GE.AND UP0, UPT, UR5, UR4, UPT ;  /* 0x000000040500728c */ /* 0x002fd2000bf06270 */
[----:B------:R-:W-:Y:S05]  /*1970*/  BRA.U UP0, `(.L_x_29) ;  /* 0x0000002500e47547 */ /* 0x000fea000b800000 */
[----:B------:R-:W-:-:S13]  /*1980*/  LOP3.LUT P0, RZ, R8, 0xff, RZ, 0xc0, !PT ;  /* 0x000000ff08ff7812 */ /* 0x000fda000780c0ff */
[----:B------:R-:W-:Y:S05]  /*1990*/  @P0 BRA `(.L_x_30) ;  /* 0x0000000000940947 */ /* 0x000fea0003800000 */
[----:B------:R-:W1:Y:S01]  /*19a0*/  S2UR UR5, SR_CgaCtaId ;  /* 0x00000000000579c3 */ /* 0x000e620000008800 */
[----:B------:R-:W-:Y:S01]  /*19b0*/  UMOV UR6, 0x40 ;  /* 0x0000004000067882 */ /* 0x000fe20000000000 */
[----:B------:R-:W-:Y:S01]  /*19c0*/  NOP ;  /* 0x0000000000007918 */ /* 0x000fe20000000000 */
[----:B------:R-:W-:Y:S01]  /*19d0*/  UMOV UR4, 0x400 ;  /* 0x0000040000047882 */ /* 0x000fe20000000000 */
[----:B-1----:R-:W-:Y:S02]  /*19e0*/  ULEA UR6, UR5, UR6, 0x18 ;  /* 0x0000000605067291 */ /* 0x002fe4000f8ec0ff */
[----:B------:R-:W-:-:S07]  /*19f0*/  ULEA UR5, UR5, UR4, 0x18 ;  /* 0x0000000405057291 */ /* 0x000fce000f8ec0ff */
[----:B------:R-:W1:Y:S02]  /*1a00*/  LDS.U8 R0, [UR6+0x1c] ;  /* 0x00001c06ff007984 */ /* 0x000e640008000000 */
[----:B-1----:R-:W-:-:S13]  /*1a10*/  ISETP.NE.AND P0, PT, R0, RZ, PT ;  /* 0x000000ff0000720c */ /* 0x002fda0003f05270 */
[----:B------:R-:W-:Y:S05]  /*1a20*/  @P0 BRA `(.L_x_31) ;  /* 0x0000000000580947 */ /* 0x000fea0003800000 */
[----:B------:R-:W-:-:S13]  /*1a30*/  ELECT P0, URZ, PT ;  /* 0x0000000000ff782f */ /* 0x000fda0003800000 */
[----:B------:R-:W-:Y:S05]  /*1a40*/  @!P0 BRA `(.L_x_32) ;  /* 0x0000000000608947 */ /* 0x000fea0003800000 */
[----:B------:R-:W-:Y:S01]  /*1a50*/  UMOV UR4, 0x10 ;  /* 0x0000001000047882 */ /* 0x000fe20000000000 */
[----:B------:R-:W-:Y:S01]  /*1a60*/  HFMA2 R0, -RZ, RZ, 0, 5.9604644775390625e-08 ;  /* 0x00000001ff007431 */ /* 0x000fe200000001ff */
[----:B------:R-:W-:-:S03]  /*1a70*/  MOV R2, 0xffff ;  /* 0x0000ffff00027802 */ /* 0x000fc60000000f00 */
[----:B------:R-:W-:Y:S04]  /*1a80*/  DEPBAR.LE SB1, 0x36 ;  /* 0x00009d800000791a */ /* 0x000fe80000000000 */
[----:B------:R-:W1:Y:S02]  /*1a90*/  UTCATOMSWS.FIND_AND_SET.ALIGN UP0, UR4, UR4 ;  /* 0x00000004000475e3 */ /* 0x000e640008000800 */
[----:B-1----:R-:W-:Y:S01]  /*1aa0*/  MOV R3, UR4 ;  /* 0x0000000400037c02 */ /* 0x002fe20008000f00 */
[----:B------:R-:W-:Y:S06]  /*1ab0*/  BRA.U UP0, `(.L_x_33) ;  /* 0x0000000100187547 */ /* 0x000fec000b800000 */
.L_x_34:
[----:B------:R-:W-:Y:S05]  /*1ac0*/  NANOSLEEP 0x64 ;  /* 0x000000640000795d */ /* 0x000fea0003800000 */
[----:B------:R-:W-:-:S05]  /*1ad0*/  UMOV UR4, 0x10 ;  /* 0x0000001000047882 */ /* 0x000fca0000000000 */
[----:B------:R-:W-:Y:S04]  /*1ae0*/  DEPBAR.LE SB1, 0x36 ;  /* 0x00009d800000791a */ /* 0x000fe80000000000 */
[----:B------:R-:W1:Y:S02]  /*1af0*/  UTCATOMSWS.FIND_AND_SET.ALIGN UP0, UR4, UR4 ;  /* 0x00000004000475e3 */ /* 0x000e640008000800 */
[----:B-1----:R-:W-:Y:S01]  /*1b00*/  MOV R3, UR4 ;  /* 0x0000000400037c02 */ /* 0x002fe20008000f00 */
[----:B------:R-:W-:Y:S05]  /*1b10*/  BRA.U !UP0, `(.L_x_34) ;  /* 0xfffffffd08e87547 */ /* 0x000fea000b83ffff */
.L_x_33:
[-C--:B------:R-:W-:Y:S02]  /*1b20*/  SHF.L.U32 R2, R2, R3.reuse, RZ ;  /* 0x0000000302027219 */ /* 0x080fe400000006ff */
[----:B------:R-:W-:Y:S01]  /*1b30*/  SHF.L.U32 R0, R0, R3, RZ ;  /* 0x0000000300007219 */ /* 0x000fe200000006ff */
[----:B------:R-:W-:Y:S02]  /*1b40*/  IMAD.SHL.U32 R3, R3, 0x20, RZ ;  /* 0x0000002003037824 */ /* 0x000fe400078e00ff */
[----:B------:R1:W-:Y:S04]  /*1b50*/  ATOMS.OR RZ, [UR6+0x14], R2 ;  /* 0x00001402ffff798c */ /* 0x0003e8000b000006 */
[----:B------:R1:W-:Y:S04]  /*1b60*/  ATOMS.OR RZ, [UR6+0x18], R0 ;  /* 0x00001800ffff798c */ /* 0x0003e8000b000006 */
[----:B------:R1:W-:Y:S01]  /*1b70*/  STS [UR5+0xe0e0], R3 ;  /* 0x00e0e003ff007988 */ /* 0x0003e20008000805 */
[----:B------:R-:W-:Y:S05]  /*1b80*/  BRA `(.L_x_32) ;  /* 0x0000000000107947 */ /* 0x000fea0003800000 */
.L_x_31:
[----:B------:R-:W-:Y:S02]  /*1b90*/  MOV R0, 0xffffffff ;  /* 0xffffffff00007802 */ /* 0x000fe40000000f00 */
[----:B------:R-:W-:-:S03]  /*1ba0*/  MOV R2, 0x1bd0 ;  /* 0x00001bd000027802 */ /* 0x000fc60000000f00 */
[----:B------:R1:W-:Y:S04]  /*1bb0*/  STS [UR5+0xe0e0], R0 ;  /* 0x00e0e000ff007988 */ /* 0x0003e80008000805 */
[----:B-1----:R-:W-:Y:S05]  /*1bc0*/  CALL.REL.NOINC `($__internal_1_$__cuda_sm10x_tcgen05_guardrail_trap_phase_invalid_during_alloc) ;  /* 0x0000018000407944 */ /* 0x002fea0003c00000 */
.L_x_32:
[----:B------:R-:W-:Y:S05]  /*1bd0*/  WARPSYNC.ALL ;  /* 0x0000000000007948 */ /* 0x000fea0003800000 */
[----:B------:R-:W-:Y:S01]  /*1be0*/  NOP ;  /* 0x0000000000007918 */ /* 0x000fe20000000000 */
.L_x_30:
[----:B------:R-:W2:Y:S01]  /*1bf0*/  LDCU UR4, c[0x0][0x384] ;  /* 0x00007080ff0477ac */ /* 0x000ea20008000800 */
[----:B------:R-:W-:Y:S01]  /*1c00*/  HFMA2 R8, -RZ, RZ, 0, 5.9604644775390625e-08 ;  /* 0x00000001ff087431 */ /* 0x000fe200000001ff */
[----:B--2---:R-:W-:-:S09]  /*1c10*/  UISETP.NE.AND UP0, UPT, UR4, URZ, UPT ;  /* 0x000000ff0400728c */ /* 0x004fd2000bf05270 */
[----:B------:R-:W-:Y:S05]  /*1c20*/  BRA.U !UP0, `(.L_x_29) ;  /* 0x0000002508387547 */ /* 0x000fea000b800000 */
[----:B------:R-:W-:Y:S04]  /*1c30*/  BSSY.RECONVERGENT B0, `(.L_x_35) ;  /* 0x0000003000007945 */ /* 0x000fe80003800200 */
[----:B------:R-:W-:Y:S05]  /*1c40*/  @!P4 BRA `(.L_x_36) ;  /* 0x000000000004c947 */ /* 0x000fea0003800000 */
[----:B------:R-:W-:Y:S05]  /*1c50*/  BPT.TRAP 0x1 ;  /* 0x000000040000795c */ /* 0x000fea0000300000 */
.L_x_36:
[----:B------:R-:W-:Y:S05]  /*1c60*/  BSYNC.RECONVERGENT B0 ;  /* 0x0000000000007941 */ /* 0x000fea0003800200 */
.L_x_35:
[----:B------:R-:W2:Y:S01]  /*1c70*/  S2UR UR20, SR_CgaCtaId ;  /* 0x00000000001479c3 */ /* 0x000ea20000008800 */
[----:B------:R-:W-:Y:S01]  /*1c80*/  UMOV UR5, 0x400 ;  /* 0x0000040000057882 */ /* 0x000fe20000000000 */
[----:B------:R-:W-:Y:S01]  /*1c90*/  SHF.L.U32 R5, R7, 0x1f, RZ ;  /* 0x0000001f07057819 */ /* 0x000fe200000006ff */
[----:B--2---:R-:W-:-:S09]  /*1ca0*/  ULEA UR20, UR20, UR5, 0x18 ;  /* 0x0000000514147291 */ /* 0x004fd2000f8ec0ff */
[----:B------:R-:W2:Y:S02]  /*1cb0*/  SYNCS.PHASECHK.TRANS64.TRYWAIT P0, [UR20+0xe000], R5 ;  /* 0x00e00005ff0075a7 */ /* 0x000ea40008001114 */
[----:B--2---:R-:W-:Y:S05]  /*1cc0*/  @!P0 BRA `(.L_x_37) ;  /* 0x0000016800848947 */ /* 0x004fea0003800000 */
.L_x_383:
[----:B------:R-:W-:Y:S05]  /*1cd0*/  BRA.U !UP1, `(.L_x_38) ;  /* 0x0000000109047547 */ /* 0x000fea000b800000 */
[----:B------:R-:W-:Y:S05]  /*1ce0*/  BPT.TRAP 0x1 ;  /* 0x000000040000795c */ /* 0x000fea0000300000 */
.L_x_38:
[----:B------:R-:W-:Y:S01]  /*1cf0*/  ULEA UR5, UR29, UR20, 0x3 ;  /* 0x000000141d057291 */ /* 0x000fe2000f8e18ff */
[----:B-1----:R-:W-:Y:S01]  /*1d00*/  MOV R3, UR28 ;  /* 0x0000001c00037c02 */ /* 0x002fe20008000f00 */
[----:B------:R-:W-:-:S03]  /*1d10*/  UISETP.NE.AND UP4, UPT, UR22, URZ, UPT ;  /* 0x000000ff1600728c */ /* 0x000fc6000bf85270 */
[----:B------:R-:W-:-:S04]  /*1d20*/  SHF.L.U32 R3, R3, 0x1f, RZ ;  /* 0x0000001f03037819 */ /* 0x000fc800000006ff */
[----:B------:R-:W1:Y:S02]  /*1d30*/  SYNCS.PHASECHK.TRANS64.TRYWAIT P0, [UR5+0xe020], R3 ;  /* 0x00e02003ff0075a7 */ /* 0x000e640008001105 */
[----:B-1----:R-:W-:Y:S05]  /*1d40*/  @!P0 BRA `(.L_x_39) ;  /* 0x00000168007c8947 */ /* 0x002fea0003800000 */
.L_x_385:
[----:B------:R-:W-:-:S04]  /*1d50*/  UIADD3 UR27, UPT, UPT, UR29, 0x1, URZ ;  /* 0x000000011d1b7890 */ /* 0x000fc8000fffe0ff */
[----:B------:R-:W-:-:S04]  /*1d60*/  UISETP.NE.AND UP0, UPT, UR27, 0x3, UPT ;  /* 0x000000031b00788c */ /* 0x000fc8000bf05270 */
[----:B------:R-:W-:Y:S02]  /*1d70*/  USEL UR6, URZ, 0x1, UP0 ;  /* 0x00000001ff067887 */ /* 0x000fe40008000000 */
[----:B------:R-:W-:Y:S02]  /*1d80*/  USEL UR27, UR27, URZ, UP0 ;  /* 0x000000ff1b1b7287 */ /* 0x000fe40008000000 */
[----:B------:R-:W-:Y:S01]  /*1d90*/  ULOP3.LUT UR28, UR28, UR6, URZ, 0x3c, !UPT ;  /* 0x000000061c1c7292 */ /* 0x000fe2000f8e3cff */
[----:B------:R-:W-:Y:S11]  /*1da0*/  BRA.U UP4, `(.L_x_40) ;  /* 0x0000000104047547 */ /* 0x000ff6000b800000 */
[----:B------:R-:W-:Y:S05]  /*1db0*/  BPT.TRAP 0x1 ;  /* 0x000000040000795c */ /* 0x000fea0000300000 */
.L_x_40:
[----:B------:R-:W-:Y:S01]  /*1dc0*/  IMAD.U32 R4, RZ, RZ, UR30 ;  /* 0x0000001eff047e24 */ /* 0x000fe2000f8e00ff */
[----:B------:R-:W-:Y:S01]  /*1dd0*/  USHF.R.U32.HI UR16, URZ, 0x4, UR20 ;  /* 0x00000004ff107899 */ /* 0x000fe20008011614 */
[----:B------:R-:W-:Y:S01]  /*1de0*/  MOV R2, RZ ;  /* 0x000000ff00027202 */ /* 0x000fe20000000f00 */
[----:B-1----:R-:W-:Y:S02]  /*1df0*/  IMAD.MOV.U32 R0, RZ, RZ, RZ ;  /* 0x000000ffff007224 */ /* 0x002fe400078e00ff */
[----:B------:R-:W-:Y:S01]  /*1e00*/  SHF.L.U32 R4, R4, 0x1f, RZ ;  /* 0x0000001f04047819 */ /* 0x000fe200000006ff */
[----:B------:R-:W-:-:S03]  /*1e10*/  ULOP3.LUT UR16, UR16, 0x3fff, URZ, 0xc0, !UPT ;  /* 0x00003fff10107892 */ /* 0x000fc6000f8ec0ff */
[----:B------:R-:W1:Y:S01]  /*1e20*/  SYNCS.PHASECHK.TRANS64.TRYWAIT P0, [UR20+0xe058], R4 ;  /* 0x00e05804ff0075a7 */ /* 0x000e620008001114 */
[----:B------:R-:W-:Y:S01]  /*1e30*/  ULOP3.LUT UR16, UR16, 0x10000, URZ, 0xfc, !UPT ;  /* 0x0001000010107892 */ /* 0x000fe2000f8efcff */
[----:B-1----:R-:W-:Y:S11]  /*1e40*/  @!P0 BRA `(.L_x_41) ;  /* 0x0000016800548947 */ /* 0x002ff60003800000 */
.L_x_387:
[----:B------:R-:W-:Y:S01]  /*1e50*/  R2UR UR7, R2 ;  /* 0x00000000020772ca */ /* 0x000fe200000e0000 */
[----:B------:R-:W-:Y:S01]  /*1e60*/  ULEA UR14, UR29, UR23, 0x9 ;  /* 0x000000171d0e7291 */ /* 0x000fe2000f8e48ff */
[----:B------:R-:W-:Y:S01]  /*1e70*/  R2UR UR6, R0 ;  /* 0x00000000000672ca */ /* 0x000fe200000e0000 */
[----:B------:R-:W-:Y:S02]  /*1e80*/  UIADD3 UR18, UPT, UPT, UR16, 0x2, URZ ;  /* 0x0000000210127890 */ /* 0x000fe4000fffe0ff */
[----:B------:R-:W-:Y:S01]  /*1e90*/  UIADD3 UR10, UPT, UPT, UR14, 0x2, URZ ;  /* 0x000000020e0a7890 */ /* 0x000fe2000fffe0ff */
[----:B------:R-:W-:Y:S01]  /*1ea0*/  UMOV UR17, 0x80004020 ;  /* 0x8000402000117882 */ /* 0x000fe20000000000 */
[----:B------:R-:W-:Y:S01]  /*1eb0*/  UMOV UR12, 0x0 ;  /* 0x00000000000c7882 */ /* 0x000fe20000000000 */
[----:B------:R-:W-:Y:S01]  /*1ec0*/  UMOV UR13, 0x8200490 ;  /* 0x08200490000d7882 */ /* 0x000fe20000000000 */
[----:B------:R-:W-:Y:S01]  /*1ed0*/  UMOV UR15, 0x80004020 ;  /* 0x80004020000f7882 */ /* 0x000fe20000000000 */
[----:B------:R-:W-:Y:S01]  /*1ee0*/  UMOV UR8, 0x0 ;  /* 0x0000000000087882 */ /* 0x000fe20000000000 */
[----:B------:R-:W-:Y:S01]  /*1ef0*/  UMOV UR9, 0x8200490 ;  /* 0x0820049000097882 */ /* 0x000fe20000000000 */
[----:B------:R-:W-:Y:S01]  /*1f00*/  UMOV UR19, 0x80004020 ;  /* 0x8000402000137882 */ /* 0x000fe20000000000 */
[----:B------:R-:W-:Y:S01]  /*1f10*/  UMOV UR11, 0x80004020 ;  /* 0x80004020000b7882 */ /* 0x000fe20000000000 */
[----:B------:R2:W-:Y:S01]  /*1f20*/  UTCHMMA gdesc[UR16], gdesc[UR14], tmem[UR7], tmem[UR12], idesc[UR13], !UPT ;  /* 0x00ff0c0e100075ea */ /* 0x0005e2000f800007 */
[----:B------:R2:W-:Y:S01]  /*1f30*/  UTCHMMA gdesc[UR18], gdesc[UR10], tmem[UR6], tmem[UR8], idesc[UR9], UPT ;  /* 0x00ff080a120075ea */ /* 0x0005e2000b800006 */
[----:B------:R-:W-:Y:S05]  /*1f40*/  BRA.U UP4, `(.L_x_42) ;  /* 0x0000000104047547 */ /* 0x000fea000b800000 */
[----:B--2---:R-:W-:Y:S05]  /*1f50*/  BPT.TRAP 0x1 ;  /* 0x000000040000795c */ /* 0x004fea0000300000 */
.L_x_42:
[----:B--2---:R-:W-:Y:S01]  /*1f60*/  UIADD3 UR6, UPT, UPT, UR20, 0xe050, URZ ;  /* 0x0000e05014067890 */ /* 0x004fe2000fffe0ff */
[----:B------:R-:W-:Y:S01]  /*1f70*/  BSSY.RECONVERGENT B0, `(.L_x_43) ;  /* 0x0000005000007945 */ /* 0x000fe20003800200 */
[----:B------:R-:W-:-:S07]  /*1f80*/  ULOP3.LUT UR26, UR30, 0x1, URZ, 0x3c, !UPT ;  /* 0x000000011e1a7892 */ /* 0x000fce000f8e3cff */
[----:B------:R2:W-:Y:S01]  /*1f90*/  UTCBAR [UR6], URZ ;  /* 0x000000ff060073e9 */ /* 0x0005e200080000ff */
[----:B------:R-:W-:Y:S05]  /*1fa0*/  @!P4 BRA `(.L_x_44) ;  /* 0x000000000004c947 */ /* 0x000fea0003800000 */
[----:B--2---:R-:W-:Y:S05]  /*1fb0*/  BPT.TRAP 0x1 ;  /* 0x000000040000795c */ /* 0x004fea0000300000 */
.L_x_44:
[----:B--2---:R-:W-:Y:S05]  /*1fc0*/  BSYNC.RECONVERGENT B0 ;  /* 0x0000000000007941 */ /* 0x004fea0003800200 */
.L_x_43:
[----:B------:R-:W2:Y:S01]  /*1fd0*/  SYNCS.PHASECHK.TRANS64.TRYWAIT P0, [UR20+0xe008], R5 ;  /* 0x00e00805ff0075a7 */ /* 0x000ea20008001114 */
[----:B------:R-:W-:Y:S01]  /*1fe0*/  UISETP.NE.AND UP3, UPT, UR21, URZ, UPT ;  /* 0x000000ff1500728c */ /* 0x000fe2000bf65270 */
[----:B--2---:R-:W-:Y:S10]  /*1ff0*/  @!P0 BRA `(.L_x_45) ;  /* 0x0000016800008947 */ /* 0x004ff40003800000 */
.L_x_389:
[----:B------:R-:W-:Y:S05]  /*2000*/  BRA.U UP3, `(.L_x_46) ;  /* 0x0000000103047547 */ /* 0x000fea000b800000 */
[----:B------:R-:W-:Y:S05]  /*2010*/  BPT.TRAP 0x1 ;  /* 0x000000040000795c */ /* 0x000fea0000300000 */
.L_x_46:
[----:B-1----:R-:W-:Y:S02]  /*2020*/  IMAD.U32 R4, RZ, RZ, UR31 ;  /* 0x0000001fff047e24 */ /* 0x002fe4000f8e00ff */
[----:B------:R-:W-:Y:S02]  /*2030*/  HFMA2 R2, -RZ, RZ, 0, 7.62939453125e-06 ;  /* 0x00000080ff027431 */ /* 0x000fe400000001ff */
[----:B--2---:R-:W-:Y:S01]  /*2040*/  IMAD.MOV.U32 R0, RZ, RZ, 0x80 ;  /* 0x00000080ff007424 */ /* 0x004fe200078e00ff */
[----:B------:R-:W-:-:S04]  /*2050*/  SHF.L.U32 R4, R4, 0x1f, RZ ;  /* 0x0000001f04047819 */ /* 0x000fc800000006ff */
[----:B------:R-:W1:Y:S02]  /*2060*/  SYNCS.PHASECHK.TRANS64.TRYWAIT P0, [UR20+0xe068], R4 ;  /* 0x00e06804ff0075a7 */ /* 0x000e640008001114 */
[----:B-1----:R-:W-:Y:S05]  /*2070*/  @!P0 BRA `(.L_x_47) ;  /* 0x0000016400f88947 */ /* 0x002fea0003800000 */
.L_x_391:
[----:B------:R-:W-:Y:S01]  /*2080*/  R2UR UR7, R2 ;  /* 0x00000000020772ca */ /* 0x000fe200000e0000 */
[----:B------:R-:W-:Y:S01]  /*2090*/  UIADD3 UR18, UPT, UPT, UR16, 0x200, URZ ;  /* 0x0000020010127890 */ /* 0x000fe2000fffe0ff */
[----:B------:R-:W-:Y:S01]  /*20a0*/  R2UR UR6, R0 ;  /* 0x00000000000672ca */ /* 0x000fe200000e0000 */
        /* <DEDUP_REMOVED lines=8> */
[----:B------:R-:W-:-:S02]  /*2130*/  UMOV UR17, 0x80004020 ;  /* 0x8000402000117882 */ /* 0x000fc40000000000 */
[----:B------:R2:W-:Y:S02]  /*2140*/  UTCHMMA gdesc[UR18], gdesc[UR14], tmem[UR7], tmem[UR12], idesc[UR13], !UPT ;  /* 0x00ff0c0e120075ea */ /* 0x0005e4000f800007 */
[----:B------:R2:W-:Y:S01]  /*2150*/  UTCHMMA gdesc[UR16], gdesc[UR10], tmem[UR6], tmem[UR8], idesc[UR9], UPT ;  /* 0x00ff080a100075ea */ /* 0x0005e2000b800006 */
[----:B------:R-:W-:Y:S05]  /*2160*/  BRA.U UP3, `(.L_x_48) ;  /* 0x0000000103047547 */ /* 0x000fea000b800000 */
[----:B--2---:R-:W-:Y:S05]  /*2170*/  BPT.TRAP 0x1 ;  /* 0x000000040000795c */ /* 0x004fea0000300000 */
.L_x_48:
[----:B--2---:R-:W-:-:S09]  /*2180*/  UIADD3 UR6, UPT, UPT, UR20, 0xe060, URZ ;  /* 0x0000e06014067890 */ /* 0x004fd2000fffe0ff */
[----:B------:R2:W-:Y:S01]  /*2190*/  UTCBAR [UR6], URZ ;  /* 0x000000ff060073e9 */ /* 0x0005e200080000ff */
[----:B------:R-:W-:Y:S05]  /*21a0*/  BRA.U !UP1, `(.L_x_49) ;  /* 0x0000000109047547 */ /* 0x000fea000b800000 */
[----:B--2---:R-:W-:Y:S05]  /*21b0*/  BPT.TRAP 0x1 ;  /* 0x000000040000795c */ /* 0x004fea0000300000 */
.L_x_49:
[----:B------:R-:W-:-:S09]  /*21c0*/  UIADD3 UR5, UPT, UPT, UR5, 0xe038, URZ ;  /* 0x0000e03805057890 */ /* 0x000fd2000fffe0ff */
[----:B------:R3:W-:Y:S01]  /*21d0*/  UTCBAR [UR5], URZ ;  /* 0x000000ff050073e9 */ /* 0x0007e200080000ff */
[----:B------:R-:W-:Y:S05]  /*21e0*/  BRA.U !UP1, `(.L_x_50) ;  /* 0x0000000109047547 */ /* 0x000fea000b800000 */
[----:B--23--:R-:W-:Y:S05]  /*21f0*/  BPT.TRAP 0x1 ;  /* 0x000000040000795c */ /* 0x00cfea0000300000 */
.L_x_50:
[----:B---3--:R-:W-:Y:S01]  /*2200*/  ULEA UR5, UR27, UR20, 0x3 ;  /* 0x000000141b057291 */ /* 0x008fe2000f8e18ff */
[----:B-1----:R-:W-:-:S04]  /*2210*/  MOV R3, UR28 ;  /* 0x0000001c00037c02 */ /* 0x002fc80008000f00 */
[----:B------:R-:W-:-:S04]  /*2220*/  SHF.L.U32 R3, R3, 0x1f, RZ ;  /* 0x0000001f03037819 */ /* 0x000fc800000006ff */
[----:B------:R-:W1:Y:S02]  /*2230*/  SYNCS.PHASECHK.TRANS64.TRYWAIT P0, [UR5+0xe020], R3 ;  /* 0x00e02003ff0075a7 */ /* 0x000e640008001105 */
[----:B-1----:R-:W-:Y:S05]  /*2240*/  @!P0 BRA `(.L_x_51) ;  /* 0x00000164009c8947 */ /* 0x002fea0003800000 */
.L_x_393:
[----:B------:R-:W-:-:S04]  /*2250*/  UIADD3 UR29, UPT, UPT, UR27, 0x1, URZ ;  /* 0x000000011b1d7890 */ /* 0x000fc8000fffe0ff */
[----:B------:R-:W-:-:S04]  /*2260*/  UISETP.NE.AND UP0, UPT, UR29, 0x3, UPT ;  /* 0x000000031d00788c */ /* 0x000fc8000bf05270 */
[----:B------:R-:W-:Y:S02]  /*2270*/  USEL UR5, URZ, 0x1, UP0 ;  /* 0x00000001ff057887 */ /* 0x000fe40008000000 */
[----:B------:R-:W-:Y:S02]  /*2280*/  USEL UR29, UR29, URZ, UP0 ;  /* 0x000000ff1d1d7287 */ /* 0x000fe40008000000 */
[----:B------:R-:W-:Y:S01]  /*2290*/  ULOP3.LUT UR28, UR28, UR5, URZ, 0x3c, !UPT ;  /* 0x000000051c1c7292 */ /* 0x000fe2000f8e3cff */
[----:B------:R-:W-:Y:S11]  /*22a0*/  BRA.U UP5, `(.L_x_52) ;  /* 0x0000000105047547 */ /* 0x000ff6000b800000 */
[----:B--2---:R-:W-:Y:S05]  /*22b0*/  BPT.TRAP 0x1 ;  /* 0x000000040000795c */ /* 0x004fea0000300000 */
.L_x_52:
[----:B-1----:R-:W-:-:S04]  /*22c0*/  MOV R3, UR32 ;  /* 0x0000002000037c02 */ /* 0x002fc80008000f00 */
[----:B------:R-:W-:-:S04]  /*22d0*/  SHF.L.U32 R3, R3, 0x1f, RZ ;  /* 0x0000001f03037819 */ /* 0x000fc800000006ff */
[----:B------:R-:W1:Y:S02]  /*22e0*/  SYNCS.PHASECHK.TRANS64.TRYWAIT P0, [UR20+0xe0a0], R3 ;  /* 0x00e0a003ff0075a7 */ /* 0x000e640008001114 */
[----:B-1----:R-:W-:Y:S05]  /*22f0*/  @!P0 BRA `(.L_x_53) ;  /* 0x0000016400888947 */ /* 0x002fea0003800000 */
.L_x_395:
[----:B------:R-:W-:Y:S05]  /*2300*/  BRA.U UP4, `(.L_x_54) ;  /* 0x0000000104047547 */ /* 0x000fea000b800000 */
[----:B--2---:R-:W-:Y:S05]  /*2310*/  BPT.TRAP 0x1 ;  /* 0x000000040000795c */ /* 0x004fea0000300000 */
.L_x_54:
[----:B------:R-:W-:Y:S01]  /*2320*/  IMAD.U32 R5, RZ, RZ, UR26 ;  /* 0x0000001aff057e24 */ /* 0x000fe2000f8e00ff */
[----:B------:R-:W-:Y:S01]  /*2330*/  MOV R4, 0x20 ;  /* 0x0000002000047802 */ /* 0x000fe20000000f00 */
[----:B-1----:R-:W-:-:S03]  /*2340*/  IMAD.MOV.U32 R3, RZ, RZ, 0x100 ;  /* 0x00000100ff037424 */ /* 0x002fc600078e00ff */
[----:B------:R-:W-:-:S04]  /*2350*/  SHF.L.U32 R5, R5, 0x1f, RZ ;  /* 0x0000001f05057819 */ /* 0x000fc800000006ff */
[----:B------:R-:W1:Y:S02]  /*2360*/  SYNCS.PHASECHK.TRANS64.TRYWAIT P0, [UR20+0xe058], R5 ;  /* 0x00e05805ff0075a7 */ /* 0x000e640008001114 */
[----:B-1----:R-:W-:Y:S05]  /*2370*/  @!P0 BRA `(.L_x_55) ;  /* 0x0000016400808947 */ /* 0x002fea0003800000 */
.L_x_397:
[----:B------:R-:W-:Y:S01]  /*2380*/  IMAD.MOV.U32 R2, RZ, RZ, 0x28 ;  /* 0x00000028ff027424 */ /* 0x000fe200078e00ff */
[----:B------:R-:W-:Y:S01]  /*2390*/  R2UR UR19, R4 ;  /* 0x00000000041372ca */ /* 0x000fe200000e0000 */
[----:B------:R-:W-:Y:S01]  /*23a0*/  IMAD.MOV.U32 R4, RZ, RZ, 0x30 ;  /* 0x00000030ff047424 */ /* 0x000fe200078e00ff */
[----:B------:R-:W-:Y:S01]  /*23b0*/  R2UR UR24, R3 ;  /* 0x00000000031872ca */ /* 0x000fe200000e0000 */
[----:B-1----:R-:W-:Y:S01]  /*23c0*/  IMAD.MOV.U32 R0, RZ, RZ, 0x100 ;  /* 0x00000100ff007424 */ /* 0x002fe200078e00ff */
[----:B------:R-:W-:Y:S01]  /*23d0*/  R2UR UR17, R2 ;  /* 0x00000000021172ca */ /* 0x000fe200000e0000 */
[----:B------:R-:W-:Y:S01]  /*23e0*/  IMAD.MOV.U32 R2, RZ, RZ, 0x38 ;  /* 0x00000038ff027424 */ /* 0x000fe200078e00ff */
[----:B------:R-:W-:Y:S01]  /*23f0*/  R2UR UR15, R4 ;  /* 0x00000000040f72ca */ /* 0x000fe200000e0000 */
[----:B------:R-:W-:Y:S01]  /*2400*/  IMAD.MOV.U32 R3, RZ, RZ, 0x100 ;  /* 0x00000100ff037424 */ /* 0x000fe200078e00ff */
[----:B------:R-:W-:Y:S01]  /*2410*/  R2UR UR18, R0 ;  /* 0x00000000001272ca */ /* 0x000fe200000e0000 */
[----:B------:R-:W-:Y:S01]  /*2420*/  IMAD.MOV.U32 R4, RZ, RZ, 0x40 ;  /* 0x00000040ff047424 */ /* 0x000fe200078e00ff */
[----:B------:R-:W-:Y:S01]  /*2430*/  R2UR UR13, R2 ;  /* 0x00000000020d72ca */ /* 0x000fe200000e0000 */
[----:B------:R-:W-:Y:S01]  /*2440*/  IMAD.MOV.U32 R2, RZ, RZ, 0x48 ;  /* 0x00000048ff027424 */ /* 0x000fe200078e00ff */
[----:B------:R-:W-:Y:S01]  /*2450*/  ULEA UR68, UR27, UR34, 0x9 ;  /* 0x000000221b447291 */ /* 0x000fe2000f8e48ff */
[C---:B------:R-:W-:Y:S01]  /*2460*/  R2UR UR16, R3.reuse ;  /* 0x00000000031072ca */ /* 0x040fe200000e0000 */
[----:B------:R-:W-:Y:S01]  /*2470*/  UMOV UR52, 0x0 ;  /* 0x0000000000347882 */ /* 0x000fe20000000000 */
[----:B------:R-:W-:Y:S01]  /*2480*/  R2UR UR14, R0 ;  /* 0x00000000000e72ca */ /* 0x000fe200000e0000 */
[----:B------:R-:W-:Y:S01]  /*2490*/  UIADD3 UR66, UPT, UPT, UR68, 0x40, URZ ;  /* 0x0000004044427890 */ /* 0x000fe2000fffe0ff */
[----:B------:R-:W-:Y:S01]  /*24a0*/  R2UR UR9, R2 ;  /* 0x00000000020972ca */ /* 0x000fe200000e0000 */
[----:B------:R-:W-:Y:S01]  /*24b0*/  IMAD.MOV.U32 R2, RZ, RZ, 0x50 ;  /* 0x00000050ff027424 */ /* 0x000fe200078e00ff */
[----:B------:R-:W-:Y:S01]  /*24c0*/  R2UR UR11, R4 ;  /* 0x00000000040b72ca */ /* 0x000fe200000e0000 */
[----:B------:R-:W-:Y:S01]  /*24d0*/  UIADD3 UR64, UPT, UPT, UR68, 0x80, URZ ;  /* 0x0000008044407890 */ /* 0x000fe2000fffe0ff */
[----:B------:R-:W-:Y:S01]  /*24e0*/  R2UR UR12, R3 ;  /* 0x00000000030c72ca */ /* 0x000fe200000e0000 */
[----:B------:R-:W-:Y:S01]  /*24f0*/  UIADD3 UR62, UPT, UPT, UR68, 0xc0, URZ ;  /* 0x000000c0443e7890 */ /* 0x000fe2000fffe0ff */
[----:B------:R-:W-:Y:S01]  /*2500*/  R2UR UR7, R2 ;  /* 0x00000000020772ca */ /* 0x000fe200000e0000 */
[----:B------:R-:W-:Y:S01]  /*2510*/  IMAD.MOV.U32 R2, RZ, RZ, 0x58 ;  /* 0x00000058ff027424 */ /* 0x000fe200078e00ff */
[C---:B------:R-:W-:Y:S01]  /*2520*/  R2UR UR10, R0.reuse ;  /* 0x00000000000a72ca */ /* 0x040fe200000e0000 */
[----:B------:R-:W-:Y:S01]  /*2530*/  UIADD3 UR60, UPT, UPT, UR68, 0x100, URZ ;  /* 0x00000100443c7890 */ /* 0x000fe2000fffe0ff */
[----:B------:R-:W-:Y:S01]  /*2540*/  R2UR UR8, R0 ;  /* 0x00000000000872ca */ /* 0x000fe200000e0000 */
[----:B------:R-:W-:Y:S01]  /*2550*/  UIADD3 UR58, UPT, UPT, UR68, 0x140, URZ ;  /* 0x00000140443a7890 */ /* 0x000fe2000fffe0ff */
[----:B------:R-:W-:Y:S01]  /*2560*/  R2UR UR5, R2 ;  /* 0x00000000020572ca */ /* 0x000fe200000e0000 */
[----:B------:R-:W-:Y:S01]  /*2570*/  UIADD3 UR56, UPT, UPT, UR68, 0x180, URZ ;  /* 0x0000018044387890 */ /* 0x000fe2000fffe0ff */
[----:B--2---:R-:W-:Y:S01]  /*2580*/  R2UR UR6, R0 ;  /* 0x00000000000672ca */ /* 0x004fe200000e0000 */
[----:B------:R-:W-:Y:S01]  /*2590*/  UMOV UR53, 0x8090490 ;  /* 0x0809049000357882 */ /* 0x000fe20000000000 */
[----:B------:R-:W-:Y:S01]  /*25a0*/  UMOV UR69, 0x80004020 ;  /* 0x8000402000457882 */ /* 0x000fe20000000000 */
[----:B------:R-:W-:Y:S01]  /*25b0*/  UIADD3 UR54, UPT, UPT, UR68, 0x1c0, URZ ;  /* 0x000001c044367890 */ /* 0x000fe2000fffe0ff */
[----:B------:R1:W-:Y:S01]  /*25c0*/  UTCHMMA tmem[UR19], gdesc[UR68], tmem[UR24], tmem[UR52], idesc[UR53], !UPT ;  /* 0x00ff3444130079ea */ /* 0x0003e2000f800018 */
        /* <DEDUP_REMOVED lines=9> */
[----:B------:R1:W-:Y:S01]  /*2660*/  UTCHMMA tmem[UR17], gdesc[UR66], tmem[UR18], tmem[UR50], idesc[UR51], UPT ;  /* 0x00ff3242110079ea */ /* 0x0003e2000b800012 */
        /* <DEDUP_REMOVED lines=16> */
[----:B------:R1:W-:Y:S01]  /*2770*/  UTCHMMA tmem[UR7], gdesc[UR56], tmem[UR8], tmem[UR40], idesc[UR41], UPT ;  /* 0x00ff2838070079ea */ /* 0x0003e2000b800008 */
[----:B------:R1:W-:Y:S01]  /*2780*/  UTCHMMA tmem[UR5], gdesc[UR54], tmem[UR6], tmem[UR38], idesc[UR39], UPT ;  /* 0x00ff2636050079ea */ /* 0x0003e2000b800006 */
[----:B------:R-:W-:Y:S05]  /*2790*/  BRA.U UP5, `(.L_x_56) ;  /* 0x0000000105047547 */ /* 0x000fea000b800000 */
[----:B-1----:R-:W-:Y:S05]  /*27a0*/  BPT.TRAP 0x1 ;  /* 0x000000040000795c */ /* 0x002fea0000300000 */
.L_x_56:
[----:B-1----:R-:W-:Y:S02]  /*27b0*/  UIADD3 UR7, UPT, UPT, UR20, 0xe090, URZ ;  /* 0x0000e09014077890 */ /* 0x002fe4000fffe0ff */
[----:B------:R-:W-:Y:S02]  /*27c0*/  UISETP.GE.AND UP0, UPT, UR4, 0x81, UPT ;  /* 0x000000810400788c */ /* 0x000fe4000bf06270 */
[----:B------:R-:W-:Y:S01]  /*27d0*/  ULOP3.LUT UR5, UR31, 0x1, URZ, 0x3c, !UPT ;  /* 0x000000011f057892 */ /* 0x000fe2000f8e3cff */
[----:B------:R-:W-:Y:S01]  /*27e0*/  UMOV UR6, URZ ;  /* 0x000000ff00067c82 */ /* 0x000fe20008000000 */
[----:B------:R-:W-:Y:S01]  /*27f0*/  UMOV UR25, UR33 ;  /* 0x0000002100197c82 */ /* 0x000fe20008000000 */
[----:B------:R-:W-:Y:S02]  /*2800*/  UMOV UR24, UR27 ;  /* 0x0000001b00187c82 */ /* 0x000fe40008000000 */
[----:B------:R1:W-:Y:S02]  /*2810*/  UTCBAR [UR7], URZ ;  /* 0x000000ff070073e9 */ /* 0x0003e400080000ff */
[----:B------:R-:W-:Y:S05]  /*2820*/  BRA.U !UP0, `(.L_x_57) ;  /* 0x0000001108747547 */ /* 0x000fea000b800000 */
[----:B------:R-:W-:Y:S01]  /*2830*/  UIADD3 UR6, UPT, UPT, UR4, 0x7f, URZ ;  /* 0x0000007f04067890 */ /* 0x000fe2000fffe0ff */
[----:B------:R-:W-:Y:S01]  /*2840*/  UMOV UR24, UR27 ;  /* 0x0000001b00187c82 */ /* 0x000fe20008000000 */
[----:B-1----:R-:W-:Y:S02]  /*2850*/  UMOV UR7, UR27 ;  /* 0x0000001b00077c82 */ /* 0x002fe40008000000 */
[----:B------:R-:W-:-:S04]  /*2860*/  USHF.R.S32.HI UR4, URZ, 0x1f, UR6 ;  /* 0x0000001fff047899 */ /* 0x000fc80008011406 */
[----:B------:R-:W-:-:S04]  /*2870*/  ULEA.HI UR6, UR4, UR6, URZ, 0x7 ;  /* 0x0000000604067291 */ /* 0x000fc8000f8f38ff */
[----:B------:R-:W-:-:S04]  /*2880*/  USHF.R.S32.HI UR6, URZ, 0x7, UR6 ;  /* 0x00000007ff067899 */ /* 0x000fc80008011406 */
[----:B------:R-:W-:-:S04]  /*2890*/  UISETP.LT.AND UP0, UPT, UR6, 0x2, UPT ;  /* 0x000000020600788c */ /* 0x000fc8000bf01270 */
[----:B------:R-:W-:-:S04]  /*28a0*/  USEL UR4, UR6, 0x2, UP0 ;  /* 0x0000000206047887 */ /* 0x000fc80008000000 */
[----:B------:R-:W-:-:S03]  /*28b0*/  UIADD3 UR4, UPT, UPT, -UR4, UR33, UR6 ;  /* 0x0000002104047290 */ /* 0x000fc6000fffe106 */
[----:B------:R-:W-:Y:S01]  /*28c0*/  UMOV UR6, URZ ;  /* 0x000000ff00067c82 */ /* 0x000fe20008000000 */
[----:B------:R-:W-:-:S12]  /*28d0*/  UIADD3 UR25, UPT, UPT, UR4, 0x1, URZ ;  /* 0x0000000104197890 */ /* 0x000fd8000fffe0ff */
.L_x_76:
[----:B------:R-:W-:Y:S01]  /*28e0*/  UIADD3 UR33, UPT, UPT, UR33, 0x1, URZ ;  /* 0x0000000121217890 */ /* 0x000fe2000fffe0ff */
[----:B------:R-:W-:Y:S01]  /*28f0*/  UMOV UR30, UR26 ;  /* 0x0000001a001e7c82 */ /* 0x000fe20008000000 */
[----:B------:R-:W-:Y:S02]  /*2900*/  UMOV UR31, UR5 ;  /* 0x00000005001f7c82 */ /* 0x000fe40008000000 */
[----:B------:R-:W-:Y:S01]  /*2910*/  UISETP.NE.AND UP2, UPT, UR33, UR25, UPT ;  /* 0x000000192100728c */ /* 0x000fe2000bf45270 */
[----:B-12---:R-:W-:Y:S05]  /*2920*/  BRA.U !UP1, `(.L_x_58) ;  /* 0x0000000109047547 */ /* 0x006fea000b800000 */
[----:B------:R-:W-:Y:S05]  /*2930*/  BPT.TRAP 0x1 ;  /* 0x000000040000795c */ /* 0x000fea0000300000 */
.L_x_58:
[----:B------:R-:W1:Y:S01]  /*2940*/  S2UR UR20, SR_CgaCtaId ;  /* 0x00000000001479c3 */ /* 0x000e620000008800 */
[----:B------:R-:W-:Y:S01]  /*2950*/  UMOV UR4, 0x400 ;  /* 0x0000040000047882 */ /* 0x000fe20000000000 */
[----:B------:R-:W-:Y:S04]  /*2960*/  MOV R0, UR28 ;  /* 0x0000001c00007c02 */ /* 0x000fe80008000f00 */
[----:B------:R-:W-:Y:S01]  /*2970*/  SHF.L.U32 R3, R0, 0x1f, RZ ;  /* 0x0000001f00037819 */ /* 0x000fe200000006ff */
[----:B-1----:R-:W-:Y:S04]  /*2980*/  ULEA UR20, UR20, UR4, 0x18 ;  /* 0x0000000414147291 */ /* 0x002fe8000f8ec0ff */
[----:B------:R-:W-:Y:S09]  /*2990*/  ULEA UR4, UR29, UR20, 0x3 ;  /* 0x000000141d047291 */ /* 0x000ff2000f8e18ff */
[----:B------:R-:W1:Y:S02]  /*29a0*/  SYNCS.PHASECHK.TRANS64.TRYWAIT P0, [UR4+0xe020], R3 ;  /* 0x00e02003ff0075a7 */ /* 0x000e640008001104 */
[----:B-1----:R-:W-:Y:S05]  /*29b0*/  @!P0 BRA `(.L_x_59) ;  /* 0x0000016000088947 */ /* 0x002fea0003800000 */
.L_x_399:
[----:B------:R-:W-:Y:S01]  /*29c0*/  USHF.R.U32.HI UR10, URZ, 0x4, UR20 ;  /* 0x00000004ff0a7899 */ /* 0x000fe20008011614 */
[----:B------:R-:W-:Y:S01]  /*29d0*/  IMAD.MOV.U32 R2, RZ, RZ, RZ ;  /* 0x000000ffff027224 */ /* 0x000fe200078e00ff */
[----:B------:R-:W-:Y:S01]  /*29e0*/  USHF.R.U32.HI UR5, URZ, 0x4, UR20 ;  /* 0x00000004ff057899 */ /* 0x000fe20008011614 */
[----:B-1----:R-:W-:Y:S01]  /*29f0*/  IMAD.MOV.U32 R0, RZ, RZ, RZ ;  /* 0x000000ffff007224 */ /* 0x002fe200078e00ff */
[----:B------:R-:W-:Y:S02]  /*2a00*/  ULOP3.LUT UR10, UR10, 0x3fff, URZ, 0xc0, !UPT ;  /* 0x00003fff0a0a7892 */ /* 0x000fe4000f8ec0ff */
[----:B------:R-:W-:Y:S01]  /*2a10*/  ULOP3.LUT UR5, UR5, 0x3fff, URZ, 0xc0, !UPT ;  /* 0x00003fff05057892 */ /* 0x000fe2000f8ec0ff */
[----:B------:R-:W-:Y:S01]  /*2a20*/  R2UR UR9, R2 ;  /* 0x00000000020972ca */ /* 0x000fe200000e0000 */
[----:B------:R-:W-:Y:S01]  /*2a30*/  ULEA UR38, UR29, UR23, 0x9 ;  /* 0x000000171d267291 */ /* 0x000fe2000f8e48ff */
[----:B------:R-:W-:Y:S01]  /*2a40*/  R2UR UR8, R0 ;  /* 0x00000000000872ca */ /* 0x000fe200000e0000 */
[----:B------:R-:W-:Y:S02]  /*2a50*/  ULOP3.LUT UR10, UR10, 0x10000, URZ, 0xfc, !UPT ;  /* 0x000100000a0a7892 */ /* 0x000fe4000f8efcff */
[----:B------:R-:W-:Y:S02]  /*2a60*/  ULOP3.LUT UR16, UR5, 0x10000, URZ, 0xfc, !UPT ;  /* 0x0001000005107892 */ /* 0x000fe4000f8efcff */
[----:B------:R-:W-:Y:S02]  /*2a70*/  UIADD3 UR4, UPT, UPT, UR38, 0x2, URZ ;  /* 0x0000000226047890 */ /* 0x000fe4000fffe0ff */
[----:B------:R-:W-:Y:S02]  /*2a80*/  UIADD3 UR18, UPT, UPT, UR10, 0x2, URZ ;  /* 0x000000020a127890 */ /* 0x000fe4000fffe0ff */
[----:B------:R-:W-:Y:S02]  /*2a90*/  UISETP.NE.AND UP4, UPT, UR22, URZ, UPT ;  /* 0x000000ff1600728c */ /* 0x000fe4000bf85270 */
[----:B------:R-:W-:Y:S01]  /*2aa0*/  UIADD3 UR27, UPT, UPT, UR29, 0x1, URZ ;  /* 0x000000011d1b7890 */ /* 0x000fe2000fffe0ff */
[----:B------:R-:W-:Y:S01]  /*2ab0*/  UMOV UR14, 0x0 ;  /* 0x00000000000e7882 */ /* 0x000fe20000000000 */
[----:B------:R-:W-:Y:S02]  /*2ac0*/  UMOV UR15, 0x8200490 ;  /* 0x08200490000f7882 */ /* 0x000fe40000000000 */
[----:B------:R-:W-:Y:S01]  /*2ad0*/  UISETP.NE.AND UP0, UPT, UR27, 0x3, UPT ;  /* 0x000000031b00788c */ /* 0x000fe2000bf05270 */
[----:B------:R-:W-:Y:S01]  /*2ae0*/  UMOV UR39, 0x80004020 ;  /* 0x8000402000277882 */ /* 0x000fe20000000000 */
[----:B------:R-:W-:Y:S02]  /*2af0*/  UMOV UR17, 0x80004020 ;  /* 0x8000402000117882 */ /* 0x000fe40000000000 */
[----:B------:R-:W-:Y:S01]  /*2b00*/  USEL UR10, URZ, 0x1, UP0 ;  /* 0x00000001ff0a7887 */ /* 0x000fe20008000000 */
[----:B------:R1:W-:Y:S01]  /*2b10*/  UTCHMMA gdesc[UR16], gdesc[UR38], tmem[UR9], tmem[UR14], idesc[UR15], !UPT ;  /* 0x00ff0e26100075ea */ /* 0x0003e2000f800009 */
[----:B------:R-:W-:Y:S02]  /*2b20*/  USEL UR27, UR27, URZ, UP0 ;  /* 0x000000ff1b1b7287 */ /* 0x000fe40008000000 */
[----:B------:R-:W-:Y:S01]  /*2b30*/  ULOP3.LUT UR28, UR28, UR10, URZ, 0x3c, !UPT ;  /* 0x0000000a1c1c7292 */ /* 0x000fe2000f8e3cff */
[----:B------:R-:W-:Y:S01]  /*2b40*/  UMOV UR12, 0x0 ;  /* 0x00000000000c7882 */ /* 0x000fe20000000000 */
[----:B------:R-:W-:Y:S01]  /*2b50*/  UMOV UR13, 0x8200490 ;  /* 0x08200490000d7882 */ /* 0x000fe20000000000 */
[----:B------:R-:W-:Y:S01]  /*2b60*/  UMOV UR5, 0x80004020 ;  /* 0x8000402000057882 */ /* 0x000fe20000000000 */
[----:B------:R-:W-:Y:S02]  /*2b70*/  UMOV UR19, 0x80004020 ;  /* 0x8000402000137882 */ /* 0x000fe40000000000 */
[----:B------:R1:W-:Y:S01]  /*2b80*/  UTCHMMA gdesc[UR18], gdesc[UR4], tmem[UR8], tmem[UR12], idesc[UR13], UPT ;  /* 0x00ff0c04120075ea */ /* 0x0003e2000b800008 */
[----:B------:R-:W-:Y:S05]  /*2b90*/  BRA.U UP4, `(.L_x_60) ;  /* 0x0000000104047547 */ /* 0x000fea000b800000 */
[----:B-1----:R-:W-:Y:S05]  /*2ba0*/  BPT.TRAP 0x1 ;  /* 0x000000040000795c */ /* 0x002fea0000300000 */
.L_x_60:
[----:B-1----:R-:W-:Y:S09]  /*2bb0*/  UIADD3 UR8, UPT, UPT, UR20, 0xe050, URZ ;  /* 0x0000e05014087890 */ /* 0x002ff2000fffe0ff */
[----:B------:R1:W-:Y:S01]  /*2bc0*/  UTCBAR [UR8], URZ ;  /* 0x000000ff080073e9 */ /* 0x0003e200080000ff */
[----:B------:R-:W-:Y:S05]  /*2bd0*/  BRA.U UP5, `(.L_x_61) ;  /* 0x0000000105047547 */ /* 0x000fea000b800000 */
[----:B-1----:R-:W-:Y:S05]  /*2be0*/  BPT.TRAP 0x1 ;  /* 0x000000040000795c */ /* 0x002fea0000300000 */
.L_x_61:
[----:B------:R-:W-:Y:S01]  /*2bf0*/  MOV R0, UR32 ;  /* 0x0000002000007c02 */ /* 0x000fe20008000f00 */
[----:B------:R-:W-:Y:S03]  /*2c00*/  UISETP.NE.AND UP3, UPT, UR21, URZ, UPT ;  /* 0x000000ff1500728c */ /* 0x000fe6000bf65270 */
[----:B------:R-:W-:Y:S04]  /*2c10*/  SHF.L.U32 R3, R0, 0x1f, RZ ;  /* 0x0000001f00037819 */ /* 0x000fe800000006ff */
[----:B------:R-:W2:Y:S02]  /*2c20*/  SYNCS.PHASECHK.TRANS64.TRYWAIT P0, [UR20+0xe0a8], R3 ;  /* 0x00e0a803ff0075a7 */ /* 0x000ea40008001114 */
[----:B--2---:R-:W-:Y:S05]  /*2c30*/  @!P0 BRA `(.L_x_62) ;  /* 0x0000015c00808947 */ /* 0x004fea0003800000 */
.L_x_401:
[----:B------:R-:W-:Y:S05]  /*2c40*/  BRA.U UP3, `(.L_x_63) ;  /* 0x0000000103047547 */ /* 0x000fea000b800000 */
[----:B-1----:R-:W-:Y:S05]  /*2c50*/  BPT.TRAP 0x1 ;  /* 0x000000040000795c */ /* 0x002fea0000300000 */
.L_x_63:
[----:B--2---:R-:W-:Y:S02]  /*2c60*/  IMAD.U32 R0, RZ, RZ, UR31 ;  /* 0x0000001fff007e24 */ /* 0x004fe4000f8e00ff */
[----:B------:R-:W-:Y:S02]  /*2c70*/  HFMA2 R4, -RZ, RZ, 0, 9.5367431640625e-06 ;  /* 0x000000a0ff047431 */ /* 0x000fe400000001ff */
[----:B------:R-:W-:Y:S01]  /*2c80*/  IMAD.MOV.U32 R3, RZ, RZ, 0x180 ;  /* 0x00000180ff037424 */ /* 0x000fe200078e00ff */
[----:B------:R-:W-:Y:S04]  /*2c90*/  SHF.L.U32 R5, R0, 0x1f, RZ ;  /* 0x0000001f00057819 */ /* 0x000fe800000006ff */
[----:B------:R-:W2:Y:S02]  /*2ca0*/  SYNCS.PHASECHK.TRANS64.TRYWAIT P0, [UR20+0xe068], R5 ;  /* 0x00e06805ff0075a7 */ /* 0x000ea40008001114 */
[----:B--2---:R-:W-:Y:S05]  /*2cb0*/  @!P0 BRA `(.L_x_64) ;  /* 0x0000015c00788947 */ /* 0x004fea0003800000 */
.L_x_403:
[----:B------:R-:W-:Y:S01]  /*2cc0*/  ULEA UR70, UR7, UR34, 0x9 ;  /* 0x0000002207467291 */ /* 0x000fe2000f8e48ff */
[----:B------:R-:W-:Y:S01]  /*2cd0*/  IMAD.MOV.U32 R2, RZ, RZ, 0xa8 ;  /* 0x000000a8ff027424 */ /* 0x000fe200078e00ff */
[----:B------:R-:W-:Y:S01]  /*2ce0*/  UISETP.NE.U32.AND UP0, UPT, UR6, URZ, UPT ;  /* 0x000000ff0600728c */ /* 0x000fe2000bf05070 */
[----:B------:R-:W-:Y:S01]  /*2cf0*/  R2UR UR26, R4 ;  /* 0x00000000041a72ca */ /* 0x000fe200000e0000 */
[----:B------:R-:W-:Y:S01]  /*2d00*/  UIADD3 UR68, UPT, UPT, UR70, 0x40, URZ ;  /* 0x0000004046447890 */ /* 0x000fe2000fffe0ff */
[----:B------:R-:W-:Y:S01]  /*2d10*/  IMAD.MOV.U32 R4, RZ, RZ, 0xb0 ;  /* 0x000000b0ff047424 */ /* 0x000fe200078e00ff */
[----:B------:R-:W-:Y:S01]  /*2d20*/  UIADD3 UR66, UPT, UPT, UR70, 0x80, URZ ;  /* 0x0000008046427890 */ /* 0x000fe2000fffe0ff */
[----:B------:R-:W-:Y:S01]  /*2d30*/  R2UR UR18, R2 ;  /* 0x00000000021272ca */ /* 0x000fe200000e0000 */
[----:B------:R-:W-:Y:S01]  /*2d40*/  UIADD3 UR64, UPT, UPT, UR70, 0xc0, URZ ;  /* 0x000000c046407890 */ /* 0x000fe2000fffe0ff */
[----:B------:R-:W-:Y:S01]  /*2d50*/  IMAD.MOV.U32 R2, RZ, RZ, 0xb8 ;  /* 0x000000b8ff027424 */ /* 0x000fe200078e00ff */
[----:B------:R-:W-:Y:S01]  /*2d60*/  UIADD3 UR62, UPT, UPT, UR70, 0x100, URZ ;  /* 0x00000100463e7890 */ /* 0x000fe2000fffe0ff */
[----:B------:R-:W-:Y:S01]  /*2d70*/  R2UR UR29, R3 ;  /* 0x00000000031d72ca */ /* 0x000fe200000e0000 */
[----:B------:R-:W-:Y:S01]  /*2d80*/  UIADD3 UR60, UPT, UPT, UR70, 0x140, URZ ;  /* 0x00000140463c7890 */ /* 0x000fe2000fffe0ff */
[----:B--2---:R-:W-:Y:S01]  /*2d90*/  IMAD.MOV.U32 R0, RZ, RZ, 0x180 ;  /* 0x00000180ff007424 */ /* 0x004fe200078e00ff */
[----:B------:R-:W-:Y:S01]  /*2da0*/  UIADD3 UR58, UPT, UPT, UR70, 0x180, URZ ;  /* 0x00000180463a7890 */ /* 0x000fe2000fffe0ff */
[----:B------:R-:W-:Y:S01]  /*2db0*/  R2UR UR14, R2 ;  /* 0x00000000020e72ca */ /* 0x000fe200000e0000 */
[----:B------:R-:W-:Y:S01]  /*2dc0*/  UIADD3 UR56, UPT, UPT, UR70, 0x1c0, URZ ;  /* 0x000001c046387890 */ /* 0x000fe2000fffe0ff */
[----:B------:R-:W-:Y:S01]  /*2dd0*/  IMAD.MOV.U32 R2, RZ, RZ, 0xc8 ;  /* 0x000000c8ff027424 */ /* 0x000fe200078e00ff */
[----:B------:R-:W-:Y:S01]  /*2de0*/  R2UR UR16, R4 ;  /* 0x00000000041072ca */ /* 0x000fe200000e0000 */
[----:B------:R-:W-:Y:S01]  /*2df0*/  IMAD.MOV.U32 R3, RZ, RZ, 0x180 ;  /* 0x00000180ff037424 */ /* 0x000fe200078e00ff */
[----:B------:R-:W-:Y:S01]  /*2e00*/  R2UR UR19, R0 ;  /* 0x00000000001372ca */ /* 0x000fe200000e0000 */
[----:B------:R-:W-:Y:S01]  /*2e10*/  IMAD.MOV.U32 R4, RZ, RZ, 0xc0 ;  /* 0x000000c0ff047424 */ /* 0x000fe200078e00ff */
[----:B------:R-:W-:Y:S01]  /*2e20*/  R2UR UR10, R2 ;  /* 0x00000000020a72ca */ /* 0x000fe200000e0000 */
[----:B------:R-:W-:Y:S01]  /*2e30*/  IMAD.MOV.U32 R2, RZ, RZ, 0xd0 ;  /* 0x000000d0ff027424 */ /* 0x000fe200078e00ff */
[C---:B------:R-:W-:Y:S01]  /*2e40*/  R2UR UR17, R3.reuse ;  /* 0x00000000031172ca */ /* 0x040fe200000e0000 */
[----:B------:R-:W-:Y:S01]  /*2e50*/  UMOV UR54, 0x0 ;  /* 0x0000000000367882 */ /* 0x000fe20000000000 */
[----:B------:R-:W-:Y:S01]  /*2e60*/  R2UR UR15, R0 ;  /* 0x00000000000f72ca */ /* 0x000fe200000e0000 */
[----:B------:R-:W-:Y:S01]  /*2e70*/  UMOV UR55, 0x8090490 ;  /* 0x0809049000377882 */ /* 0x000fe20000000000 */
[----:B-1----:R-:W-:Y:S01]  /*2e80*/  R2UR UR8, R2 ;  /* 0x00000000020872ca */ /* 0x002fe200000e0000 */
[----:B------:R-:W-:Y:S01]  /*2e90*/  IMAD.MOV.U32 R2, RZ, RZ, 0xd8 ;  /* 0x000000d8ff027424 */ /* 0x000fe200078e00ff */
[----:B------:R-:W-:Y:S01]  /*2ea0*/  R2UR UR12, R4 ;  /* 0x00000000040c72ca */ /* 0x000fe200000e0000 */
[----:B------:R-:W-:Y:S01]  /*2eb0*/  UMOV UR71, 0x80004020 ;  /* 0x8000402000477882 */ /* 0x000fe20000000000 */
[----:B------:R-:W-:Y:S01]  /*2ec0*/  R2UR UR13, R3 ;  /* 0x00000000030d72ca */ /* 0x000fe200000e0000 */
[----:B------:R1:W-:Y:S01]  /*2ed0*/  UTCHMMA tmem[UR26], gdesc[UR70], tmem[UR29], tmem[UR54], idesc[UR55], UP0 ;  /* 0x00ff36461a0079ea */ /* 0x0003e2000800001d */
[C---:B------:R-:W-:Y:S01]  /*2ee0*/  R2UR UR11, R0.reuse ;  /* 0x00000000000b72ca */ /* 0x040fe200000e0000 */
[----:B------:R-:W-:Y:S01]  /*2ef0*/  UMOV UR52, 0x0 ;  /* 0x0000000000347882 */ /* 0x000fe20000000000 */
[----:B------:R-:W-:Y:S01]  /*2f00*/  R2UR UR9, R0 ;  /* 0x00000000000972ca */ /* 0x000fe200000e0000 */
[----:B------:R-:W-:Y:S01]  /*2f10*/  UMOV UR53, 0x8090490 ;  /* 0x0809049000357882 */ /* 0x000fe20000000000 */
[----:B------:R-:W-:Y:S01]  /*2f20*/  R2UR UR6, R2 ;  /* 0x00000000020672ca */ /* 0x000fe200000e0000 */
[----:B------:R-:W-:Y:S01]  /*2f30*/  UMOV UR69, 0x80004020 ;  /* 0x8000402000457882 */ /* 0x000fe20000000000 */
[----:B------:R-:W-:Y:S01]  /*2f40*/  R2UR UR7, R0 ;  /* 0x00000000000772ca */ /* 0x000fe200000e0000 */
[----:B------:R1:W-:Y:S01]  /*2f50*/  UTCHMMA tmem[UR18], gdesc[UR68], tmem[UR19], tmem[UR52], idesc[UR53], UPT ;  /* 0x00ff3444120079ea */ /* 0x0003e2000b800013 */
        /* <DEDUP_REMOVED lines=22> */
[----:B------:R-:W-:Y:S02]  /*30c0*/  UMOV UR57, 0x80004020 ;  /* 0x8000402000397882 */ /* 0x000fe40000000000 */
[----:B------:R1:W-:Y:S01]  /*30d0*/  UTCHMMA tmem[UR6], gdesc[UR56], tmem[UR7], tmem[UR40], idesc[UR41], UPT ;  /* 0x00ff2838060079ea */ /* 0x0003e2000b800007 */
[----:B------:R-:W-:Y:S05]  /*30e0*/  BRA.U UP5, `(.L_x_65) ;  /* 0x0000000105047547 */ /* 0x000fea000b800000 */
[----:B-1----:R-:W-:Y:S05]  /*30f0*/  BPT.TRAP 0x1 ;  /* 0x000000040000795c */ /* 0x002fea0000300000 */
.L_x_65:
[----:B-1----:R-:W-:Y:S02]  /*3100*/  UIADD3 UR6, UPT, UPT, UR20, 0xe098, URZ ;  /* 0x0000e09814067890 */ /* 0x002fe4000fffe0ff */
[----:B------:R-:W-:Y:S07]  /*3110*/  ULOP3.LUT UR32, UR32, 0x1, URZ, 0x3c, !UPT ;  /* 0x0000000120207892 */ /* 0x000fee000f8e3cff */
[----:B------:R1:W-:Y:S01]  /*3120*/  UTCBAR [UR6], URZ ;  /* 0x000000ff060073e9 */ /* 0x0003e200080000ff */
[----:B------:R-:W-:Y:S05]  /*3130*/  BRA.U !UP1, `(.L_x_66) ;  /* 0x0000000109047547 */ /* 0x000fea000b800000 */
[----:B-1----:R-:W-:Y:S05]  /*3140*/  BPT.TRAP 0x1 ;  /* 0x000000040000795c */ /* 0x002fea0000300000 */
.L_x_66:
[----:B------:R-:W-:Y:S01]  /*3150*/  USHF.R.U32.HI UR7, URZ, 0x4, UR20 ;  /* 0x00000004ff077899 */ /* 0x000fe20008011614 */
[----:B------:R-:W-:Y:S01]  /*3160*/  IMAD.MOV.U32 R2, RZ, RZ, 0x80 ;  /* 0x00000080ff027424 */ /* 0x000fe200078e00ff */
[----:B------:R-:W-:Y:S01]  /*3170*/  ULEA UR8, UR24, UR20, 0x3 ;  /* 0x0000001418087291 */ /* 0x000fe2000f8e18ff */
[----:B------:R-:W-:Y:S01]  /*3180*/  IMAD.MOV.U32 R0, RZ, RZ, 0x80 ;  /* 0x00000080ff007424 */ /* 0x000fe200078e00ff */
[----:B------:R-:W-:Y:S02]  /*3190*/  ULOP3.LUT UR7, UR7, 0x3fff, URZ, 0xc0, !UPT ;  /* 0x00003fff07077892 */ /* 0x000fe4000f8ec0ff */
[----:B------:R-:W-:Y:S01]  /*31a0*/  UIADD3 UR8, UPT, UPT, UR8, 0xe038, URZ ;  /* 0x0000e03808087890 */ /* 0x000fe2000fffe0ff */
[----:B-1----:R-:W-:Y:S01]  /*31b0*/  R2UR UR6, R2 ;  /* 0x00000000020672ca */ /* 0x002fe200000e0000 */
[----:B------:R-:W-:Y:S01]  /*31c0*/  ULOP3.LUT UR7, UR7, 0x10000, URZ, 0xfc, !UPT ;  /* 0x0001000007077892 */ /* 0x000fe2000f8efcff */
[----:B------:R-:W-:Y:S01]  /*31d0*/  R2UR UR5, R0 ;  /* 0x00000000000572ca */ /* 0x000fe200000e0000 */
[----:B------:R-:W-:Y:S01]  /*31e0*/  UMOV UR39, 0x80004020 ;  /* 0x8000402000277882 */ /* 0x000fe20000000000 */
[----:B------:R-:W-:Y:S01]  /*31f0*/  UMOV UR14, 0x0 ;  /* 0x00000000000e7882 */ /* 0x000fe20000000000 */
[----:B------:R-:W-:Y:S02]  /*3200*/  UIADD3 UR10, UPT, UPT, UR7, 0x200, URZ ;  /* 0x00000200070a7890 */ /* 0x000fe4000fffe0ff */
[----:B------:R-:W-:Y:S01]  /*3210*/  UIADD3 UR12, UPT, UPT, UR7, 0x202, URZ ;  /* 0x00000202070c7890 */ /* 0x000fe2000fffe0ff */
[----:B------:R1:W-:Y:S01]  /*3220*/  UTCBAR [UR8], URZ ;  /* 0x000000ff080073e9 */ /* 0x0003e200080000ff */
[----:B------:R-:W-:Y:S01]  /*3230*/  UIADD3 UR7, UPT, UPT, UR24, 0x1, URZ ;  /* 0x0000000118077890 */ /* 0x000fe2000fffe0ff */
[----:B------:R-:W-:Y:S01]  /*3240*/  UMOV UR15, 0x8200490 ;  /* 0x08200490000f7882 */ /* 0x000fe20000000000 */
[----:B------:R-:W-:Y:S02]  /*3250*/  UMOV UR11, 0x80004020 ;  /* 0x80004020000b7882 */ /* 0x000fe40000000000 */
[----:B------:R-:W-:Y:S01]  /*3260*/  UISETP.NE.AND UP0, UPT, UR7, 0x3, UPT ;  /* 0x000000030700788c */ /* 0x000fe2000bf05270 */
[----:B------:R1:W-:Y:S01]  /*3270*/  UTCHMMA gdesc[UR10], gdesc[UR38], tmem[UR6], tmem[UR14], idesc[UR15], !UPT ;  /* 0x00ff0e260a0075ea */ /* 0x0003e2000f800006 */
[----:B------:R-:W-:Y:S01]  /*3280*/  UMOV UR18, UR4 ;  /* 0x0000000400127c82 */ /* 0x000fe20008000000 */
[----:B------:R-:W-:Y:S01]  /*3290*/  UMOV UR19, 0x80004020 ;  /* 0x8000402000137882 */ /* 0x000fe20000000000 */
[----:B------:R-:W-:Y:S01]  /*32a0*/  USEL UR7, UR7, URZ, UP0 ;  /* 0x000000ff07077287 */ /* 0x000fe20008000000 */
[----:B------:R-:W-:Y:S01]  /*32b0*/  UMOV UR16, 0x0 ;  /* 0x0000000000107882 */ /* 0x000fe20000000000 */
[----:B------:R-:W-:Y:S01]  /*32c0*/  UMOV UR17, 0x8200490 ;  /* 0x0820049000117882 */ /* 0x000fe20000000000 */
[----:B------:R-:W-:Y:S02]  /*32d0*/  UMOV UR13, 0x80004020 ;  /* 0x80004020000d7882 */ /* 0x000fe40000000000 */
[----:B------:R1:W-:Y:S01]  /*32e0*/  UTCHMMA gdesc[UR12], gdesc[UR18], tmem[UR5], tmem[UR16], idesc[UR17], UPT ;  /* 0x00ff10120c0075ea */ /* 0x0003e2000b800005 */
[----:B------:R-:W-:Y:S06]  /*32f0*/  BRA.U UP3, `(.L_x_67) ;  /* 0x0000000103047547 */ /* 0x000fec000b800000 */
[----:B-1----:R-:W-:Y:S05]  /*3300*/  BPT.TRAP 0x1 ;  /* 0x000000040000795c */ /* 0x002fea0000300000 */
.L_x_67:
[----:B------:R-:W-:Y:S09]  /*3310*/  UIADD3 UR4, UPT, UPT, UR20, 0xe060, URZ ;  /* 0x0000e06014047890 */ /* 0x000ff2000fffe0ff */
[----:B------:R2:W-:Y:S01]  /*3320*/  UTCBAR [UR4], URZ ;  /* 0x000000ff040073e9 */ /* 0x0005e200080000ff */
[----:B------:R-:W-:Y:S05]  /*3330*/  BRA.U !UP1, `(.L_x_68) ;  /* 0x0000000109047547 */ /* 0x000fea000b800000 */
[----:B-12---:R-:W-:Y:S05]  /*3340*/  BPT.TRAP 0x1 ;  /* 0x000000040000795c */ /* 0x006fea0000300000 */
.L_x_68:
[----:B-1----:R-:W-:Y:S02]  /*3350*/  ULEA UR5, UR7, UR20, 0x3 ;  /* 0x0000001407057291 */ /* 0x002fe4000f8e18ff */
[----:B------:R-:W-:Y:S02]  /*3360*/  UIADD3 UR7, UPT, UPT, UR7, 0x1, URZ ;  /* 0x0000000107077890 */ /* 0x000fe4000fffe0ff */
[----:B--2---:R-:W-:Y:S02]  /*3370*/  UIADD3 UR4, UPT, UPT, UR5, 0xe038, URZ ;  /* 0x0000e03805047890 */ /* 0x004fe4000fffe0ff */
[----:B------:R-:W-:Y:S04]  /*3380*/  UISETP.NE.AND UP0, UPT, UR7, 0x3, UPT ;  /* 0x000000030700788c */ /* 0x000fe8000bf05270 */
[----:B------:R-:W-:Y:S03]  /*3390*/  USEL UR24, UR7, URZ, UP0 ;  /* 0x000000ff07187287 */ /* 0x000fe60008000000 */
[----:B------:R1:W-:Y:S01]  /*33a0*/  UTCBAR [UR4], URZ ;  /* 0x000000ff040073e9 */ /* 0x0003e200080000ff */
[----:B------:R-:W-:Y:S08]  /*33b0*/  BRA.U !UP1, `(.L_x_69) ;  /* 0x0000000109047547 */ /* 0x000ff0000b800000 */
[----:B-1----:R-:W-:Y:S05]  /*33c0*/  BPT.TRAP 0x1 ;  /* 0x000000040000795c */ /* 0x002fea0000300000 */
.L_x_69:
[----:B-1----:R-:W-:Y:S01]  /*33d0*/  ULEA UR4, UR27, UR20, 0x3 ;  /* 0x000000141b047291 */ /* 0x002fe2000f8e18ff */
[----:B------:R-:W-:Y:S04]  /*33e0*/  MOV R0, UR28 ;  /* 0x0000001c00007c02 */ /* 0x000fe80008000f00 */
[----:B------:R-:W-:Y:S04]  /*33f0*/  SHF.L.U32 R3, R0, 0x1f, RZ ;  /* 0x0000001f00037819 */ /* 0x000fe800000006ff */
[----:B------:R-:W1:Y:S02]  /*3400*/  SYNCS.PHASECHK.TRANS64.TRYWAIT P0, [UR4+0xe020], R3 ;  /* 0x00e02003ff0075a7 */ /* 0x000e640008001104 */
[----:B-1----:R-:W-:Y:S05]  /*3410*/  @!P0 BRA `(.L_x_70) ;  /* 0x0000015400b88947 */ /* 0x002fea0003800000 */
.L_x_405:
[----:B------:R-:W-:Y:S04]  /*3420*/  UIADD3 UR29, UPT, UPT, UR27, 0x1, URZ ;  /* 0x000000011b1d7890 */ /* 0x000fe8000fffe0ff */
[----:B------:R-:W-:Y:S04]  /*3430*/  UISETP.NE.AND UP0, UPT, UR29, 0x3, UPT ;  /* 0x000000031d00788c */ /* 0x000fe8000bf05270 */
[----:B------:R-:W-:Y:S02]  /*3440*/  USEL UR4, URZ, 0x1, UP0 ;  /* 0x00000001ff047887 */ /* 0x000fe40008000000 */
[----:B------:R-:W-:Y:S02]  /*3450*/  USEL UR29, UR29, URZ, UP0 ;  /* 0x000000ff1d1d7287 */ /* 0x000fe40008000000 */
[----:B------:R-:W-:Y:S01]  /*3460*/  ULOP3.LUT UR28, UR28, UR4, URZ, 0x3c, !UPT ;  /* 0x000000041c1c7292 */ /* 0x000fe2000f8e3cff */
[----:B------:R-:W-:Y:S11]  /*3470*/  BRA.U UP5, `(.L_x_71) ;  /* 0x0000000105047547 */ /* 0x000ff6000b800000 */
[----:B------:R-:W-:Y:S05]  /*3480*/  BPT.TRAP 0x1 ;  /* 0x000000040000795c */ /* 0x000fea0000300000 */
.L_x_71:
[----:B-1----:R-:W-:Y:S04]  /*3490*/  MOV R0, UR32 ;  /* 0x0000002000007c02 */ /* 0x002fe80008000f00 */
[----:B------:R-:W-:Y:S04]  /*34a0*/  SHF.L.U32 R3, R0, 0x1f, RZ ;  /* 0x0000001f00037819 */ /* 0x000fe800000006ff */
[----:B------:R-:W1:Y:S02]  /*34b0*/  SYNCS.PHASECHK.TRANS64.TRYWAIT P0, [UR20+0xe0a0], R3 ;  /* 0x00e0a003ff0075a7 */ /* 0x000e640008001114 */
[----:B-1----:R-:W-:Y:S05]  /*34c0*/  @!P0 BRA `(.L_x_72) ;  /* 0x0000015400a48947 */ /* 0x002fea0003800000 */
.L_x_407:
[----:B------:R-:W-:Y:S05]  /*34d0*/  BRA.U UP4, `(.L_x_73) ;  /* 0x0000000104047547 */ /* 0x000fea000b800000 */
[----:B------:R-:W-:Y:S05]  /*34e0*/  BPT.TRAP 0x1 ;  /* 0x000000040000795c */ /* 0x000fea0000300000 */
.L_x_73:
[----:B------:R-:W-:Y:S01]  /*34f0*/  ULOP3.LUT UR26, UR30, 0x1, URZ, 0x3c, !UPT ;  /* 0x000000011e1a7892 */ /* 0x000fe2000f8e3cff */
[----:B------:R-:W-:Y:S02]  /*3500*/  HFMA2 R4, -RZ, RZ, 0, 1.9073486328125e-06 ;  /* 0x00000020ff047431 */ /* 0x000fe400000001ff */
[----:B-1----:R-:W-:Y:S01]  /*3510*/  IMAD.MOV.U32 R3, RZ, RZ, 0x100 ;  /* 0x00000100ff037424 */ /* 0x002fe200078e00ff */
[----:B------:R-:W-:Y:S02]  /*3520*/  MOV R2, 0x28 ;  /* 0x0000002800027802 */ /* 0x000fe40000000f00 */
[----:B------:R-:W-:Y:S05]  /*3530*/  IMAD.U32 R0, RZ, RZ, UR26 ;  /* 0x0000001aff007e24 */ /* 0x000fea000f8e00ff */
[----:B------:R-:W-:Y:S01]  /*3540*/  SHF.L.U32 R5, R0, 0x1f, RZ ;  /* 0x0000001f00057819 */ /* 0x000fe200000006ff */
[----:B------:R-:W-:Y:S03]  /*3550*/  IMAD.MOV.U32 R0, RZ, RZ, 0x100 ;  /* 0x00000100ff007424 */ /* 0x000fe600078e00ff */
[----:B------:R-:W1:Y:S02]  /*3560*/  SYNCS.PHASECHK.TRANS64.TRYWAIT P0, [UR20+0xe058], R5 ;  /* 0x00e05805ff0075a7 */ /* 0x000e640008001114 */
[----:B-1----:R-:W-:Y:S05]  /*3570*/  @!P0 BRA `(.L_x_74) ;  /* 0x0000015400908947 */ /* 0x002fea0003800000 */
.L_x_409:
[----:B------:R-:W-:Y:S01]  /*3580*/  ULEA UR68, UR27, UR34, 0x9 ;  /* 0x000000221b447291 */ /* 0x000fe2000f8e48ff */
[----:B------:R-:W-:Y:S01]  /*3590*/  R2UR UR16, R2 ;  /* 0x00000000021072ca */ /* 0x000fe200000e0000 */
[----:B------:R-:W-:Y:S01]  /*35a0*/  IMAD.MOV.U32 R2, RZ, RZ, 0x38 ;  /* 0x00000038ff027424 */ /* 0x000fe200078e00ff */
        /* <DEDUP_REMOVED lines=10> */
[----:B------:R-:W-:Y:S01]  /*3650*/  R2UR UR17, R0 ;  /* 0x00000000001172ca */ /* 0x000fe200000e0000 */
[----:B------:R-:W-:Y:S01]  /*3660*/  UIADD3 UR56, UPT, UPT, UR68, 0x180, URZ ;  /* 0x0000018044387890 */ /* 0x000fe2000fffe0ff */
[----:B------:R-:W-:Y:S01]  /*3670*/  R2UR UR8, R2 ;  /* 0x00000000020872ca */ /* 0x000fe200000e0000 */
[----:B------:R-:W-:Y:S01]  /*3680*/  UIADD3 UR54, UPT, UPT, UR68, 0x1c0, URZ ;  /* 0x000001c044367890 */ /* 0x000fe2000fffe0ff */
[----:B------:R-:W-:Y:S01]  /*3690*/  IMAD.MOV.U32 R2, RZ, RZ, 0x50 ;  /* 0x00000050ff027424 */ /* 0x000fe200078e00ff */
[----:B------:R-:W-:Y:S01]  /*36a0*/  R2UR UR14, R4 ;  /* 0x00000000040e72ca */ /* 0x000fe200000e0000 */
[----:B------:R-:W-:Y:S01]  /*36b0*/  IMAD.MOV.U32 R3, RZ, RZ, 0x100 ;  /* 0x00000100ff037424 */ /* 0x000fe200078e00ff */
[----:B------:R-:W-:Y:S01]  /*36c0*/  UMOV UR52, 0x0 ;  /* 0x0000000000347882 */ /* 0x000fe20000000000 */
[----:B------:R-:W-:Y:S01]  /*36d0*/  IMAD.MOV.U32 R0, RZ, RZ, 0x100 ;  /* 0x00000100ff007424 */ /* 0x000fe200078e00ff */
[----:B------:R-:W-:Y:S01]  /*36e0*/  R2UR UR6, R2 ;  /* 0x00000000020672ca */ /* 0x000fe200000e0000 */
[----:B------:R-:W-:Y:S01]  /*36f0*/  IMAD.MOV.U32 R4, RZ, RZ, 0x40 ;  /* 0x00000040ff047424 */ /* 0x000fe200078e00ff */
[C---:B------:R-:W-:Y:S01]  /*3700*/  R2UR UR15, R3.reuse ;  /* 0x00000000030f72ca */ /* 0x040fe200000e0000 */
[----:B------:R-:W-:Y:S01]  /*3710*/  IMAD.MOV.U32 R2, RZ, RZ, 0x58 ;  /* 0x00000058ff027424 */ /* 0x000fe200078e00ff */
[----:B------:R-:W-:Y:S01]  /*3720*/  R2UR UR13, R0 ;  /* 0x00000000000d72ca */ /* 0x000fe200000e0000 */
[----:B------:R-:W-:Y:S01]  /*3730*/  UMOV UR53, 0x8090490 ;  /* 0x0809049000357882 */ /* 0x000fe20000000000 */
[----:B------:R-:W-:Y:S01]  /*3740*/  R2UR UR10, R4 ;  /* 0x00000000040a72ca */ /* 0x000fe200000e0000 */
[----:B------:R-:W-:Y:S01]  /*3750*/  UMOV UR69, 0x80004020 ;  /* 0x8000402000457882 */ /* 0x000fe20000000000 */
[----:B------:R-:W-:Y:S01]  /*3760*/  R2UR UR11, R3 ;  /* 0x00000000030b72ca */ /* 0x000fe200000e0000 */
[----:B------:R2:W-:Y:S01]  /*3770*/  UTCHMMA tmem[UR18], gdesc[UR68], tmem[UR19], tmem[UR52], idesc[UR53], UPT ;  /* 0x00ff3444120079ea */ /* 0x0005e2000b800013 */
        /* <DEDUP_REMOVED lines=33> */
[----:B--2---:R-:W-:Y:S05]  /*3990*/  BPT.TRAP 0x1 ;  /* 0x000000040000795c */ /* 0x004fea0000300000 */
.L_x_75:
[----:B--2---:R-:W-:Y:S02]  /*39a0*/  UIADD3 UR4, UPT, UPT, UR20, 0xe090, URZ ;  /* 0x0000e09014047890 */ /* 0x004fe4000fffe0ff */
[----:B------:R-:W-:Y:S01]  /*39b0*/  ULOP3.LUT UR5, UR31, 0x1, URZ, 0x3c, !UPT ;  /* 0x000000011f057892 */ /* 0x000fe2000f8e3cff */
[----:B------:R-:W-:Y:S01]  /*39c0*/  UMOV UR6, 0x1 ;  /* 0x0000000100067882 */ /* 0x000fe20000000000 */
[----:B------:R-:W-:Y:S05]  /*39d0*/  UMOV UR7, UR27 ;  /* 0x0000001b00077c82 */ /* 0x000fea0008000000 */
[----:B------:R2:W-:Y:S01]  /*39e0*/  UTCBAR [UR4], URZ ;  /* 0x000000ff040073e9 */ /* 0x0005e200080000ff */
[----:B------:R-:W-:Y:S05]  /*39f0*/  BRA.U UP2, `(.L_x_76) ;  /* 0xffffffed02b87547 */ /* 0x000fea000b83ffff */
.L_x_57:
[----:B------:R-:W-:Y:S04]  /*3a00*/  BSSY.RECONVERGENT B0, `(.L_x_77) ;  /* 0x0000003000007945 */ /* 0x000fe80003800200 */
[----:B------:R-:W-:Y:S05]  /*3a10*/  @!P4 BRA `(.L_x_78) ;  /* 0x000000000004c947 */ /* 0x000fea0003800000 */
[----:B-12---:R-:W-:Y:S05]  /*3a20*/  BPT.TRAP 0x1 ;  /* 0x000000040000795c */ /* 0x006fea0000300000 */
.L_x_78:
[----:B-12---:R-:W-:Y:S05]  /*3a30*/  BSYNC.RECONVERGENT B0 ;  /* 0x0000000000007941 */ /* 0x006fea0003800200 */
.L_x_77:
[----:B------:R-:W-:Y:S01]  /*3a40*/  UIADD3 UR4, UPT, UPT, UR20, 0xe010, URZ ;  /* 0x0000e01014047890 */ /* 0x000fe2000fffe0ff */
[----:B------:R-:W-:Y:S08]  /*3a50*/  BSSY.RECONVERGENT B0, `(.L_x_79) ;  /* 0x0000004000007945 */ /* 0x000ff00003800200 */
[----:B------:R1:W-:Y:S01]  /*3a60*/  UTCBAR [UR4], URZ ;  /* 0x000000ff040073e9 */ /* 0x0003e200080000ff */
[----:B------:R-:W-:Y:S05]  /*3a70*/  @!P4 BRA `(.L_x_80) ;  /* 0x000000000004c947 */ /* 0x000fea0003800000 */
[----:B-1----:R-:W-:Y:S05]  /*3a80*/  BPT.TRAP 0x1 ;  /* 0x000000040000795c */ /* 0x002fea0000300000 */
.L_x_80:
[----:B-1----:R-:W-:Y:S05]  /*3a90*/  BSYNC.RECONVERGENT B0 ;  /* 0x0000000000007941 */ /* 0x002fea0003800200 */
.L_x_79:
[----:B------:R-:W-:-:S09]  /*3aa0*/  UIADD3 UR4, UPT, UPT, UR20, 0xe018, URZ ;  /* 0x0000e01814047890 */ /* 0x000fd2000fffe0ff */
[----:B------:R1:W-:Y:S01]  /*3ab0*/  UTCBAR [UR4], URZ ;  /* 0x000000ff040073e9 */ /* 0x0003e200080000ff */
[----:B------:R-:W-:Y:S05]  /*3ac0*/  BRA.U UP5, `(.L_x_81) ;  /* 0x0000000105047547 */ /* 0x000fea000b800000 */
[----:B-1----:R-:W-:Y:S05]  /*3ad0*/  BPT.TRAP 0x1 ;  /* 0x000000040000795c */ /* 0x002fea0000300000 */
.L_x_81:
[----:B------:R-:W-:-:S04]  /*3ae0*/  MOV R3, UR32 ;  /* 0x0000002000037c02 */ /* 0x000fc80008000f00 */
[----:B------:R-:W-:-:S04]  /*3af0*/  SHF.L.U32 R3, R3, 0x1f, RZ ;  /* 0x0000001f03037819 */ /* 0x000fc800000006ff */
[----:B------:R-:W2:Y:S02]  /*3b00*/  SYNCS.PHASECHK.TRANS64.TRYWAIT P0, [UR20+0xe0a8], R3 ;  /* 0x00e0a803ff0075a7 */ /* 0x000ea40008001114 */
[----:B--2---:R-:W-:Y:S05]  /*3b10*/  @!P0 BRA `(.L_x_82) ;  /* 0x0000015000488947 */ /* 0x004fea0003800000 */
.L_x_411:
[----:B------:R-:W-:Y:S05]  /*3b20*/  BRA.U UP3, `(.L_x_83) ;  /* 0x0000000103047547 */ /* 0x000fea000b800000 */
[----:B-1----:R-:W-:Y:S05]  /*3b30*/  BPT.TRAP 0x1 ;  /* 0x000000040000795c */ /* 0x002fea0000300000 */
.L_x_83:
[----:B------:R-:W-:Y:S02]  /*3b40*/  IMAD.U32 R5, RZ, RZ, UR5 ;  /* 0x00000005ff057e24 */ /* 0x000fe4000f8e00ff */
[----:B------:R-:W-:Y:S02]  /*3b50*/  HFMA2 R4, -RZ, RZ, 0, 9.5367431640625e-06 ;  /* 0x000000a0ff047431 */ /* 0x000fe400000001ff */
[----:B--2---:R-:W-:Y:S01]  /*3b60*/  IMAD.MOV.U32 R3, RZ, RZ, 0x180 ;  /* 0x00000180ff037424 */ /* 0x004fe200078e00ff */
[----:B------:R-:W-:-:S04]  /*3b70*/  SHF.L.U32 R5, R5, 0x1f, RZ ;  /* 0x0000001f05057819 */ /* 0x000fc800000006ff */
[----:B------:R-:W2:Y:S02]  /*3b80*/  SYNCS.PHASECHK.TRANS64.TRYWAIT P0, [UR20+0xe068], R5 ;  /* 0x00e06805ff0075a7 */ /* 0x000ea40008001114 */
[----:B--2---:R-:W-:Y:S05]  /*3b90*/  @!P0 BRA `(.L_x_84) ;  /* 0x0000015000408947 */ /* 0x004fea0003800000 */
.L_x_413:
[----:B------:R-:W-:Y:S01]  /*3ba0*/  IMAD.MOV.U32 R2, RZ, RZ, 0xa8 ;  /* 0x000000a8ff027424 */ /* 0x000fe200078e00ff */
[----:B------:R-:W-:Y:S01]  /*3bb0*/  R2UR UR15, R4 ;  /* 0x00000000040f72ca */ /* 0x000fe200000e0000 */
[----:B------:R-:W-:Y:S01]  /*3bc0*/  IMAD.MOV.U32 R4, RZ, RZ, 0xb0 ;  /* 0x000000b0ff047424 */ /* 0x000fe200078e00ff */
[----:B------:R-:W-:Y:S01]  /*3bd0*/  R2UR UR16, R3 ;  /* 0x00000000031072ca */ /* 0x000fe200000e0000 */
[----:B--2---:R-:W-:Y:S01]  /*3be0*/  IMAD.MOV.U32 R0, RZ, RZ, 0x180 ;  /* 0x00000180ff007424 */ /* 0x004fe200078e00ff */
        /* <DEDUP_REMOVED lines=10> */
[----:B------:R-:W-:Y:S01]  /*3c90*/  UISETP.NE.U32.AND UP0, UPT, UR6, URZ, UPT ;  /* 0x000000ff0600728c */ /* 0x000fe2000bf05070 */
[----:B------:R-:W-:Y:S01]  /*3ca0*/  R2UR UR10, R0 ;  /* 0x00000000000a72ca */ /* 0x000fe200000e0000 */
[----:B------:R-:W-:Y:S01]  /*3cb0*/  UIADD3 UR66, UPT, UPT, UR26, 0x40, URZ ;  /* 0x000000401a427890 */ /* 0x000fe2000fffe0ff */
[----:B-1----:R-:W-:Y:S01]  /*3cc0*/  R2UR UR4, R2 ;  /* 0x00000000020472ca */ /* 0x002fe200000e0000 */
        /* <DEDUP_REMOVED lines=13> */
[----:B------:R-:W-:Y:S01]  /*3da0*/  R2UR UR17, R0 ;  /* 0x00000000001172ca */ /* 0x000fe200000e0000 */
[----:B------:R-:W-:Y:S01]  /*3db0*/  UMOV UR52, 0x0 ;  /* 0x0000000000347882 */ /* 0x000fe20000000000 */
[----:B------:R-:W-:Y:S01]  /*3dc0*/  UMOV UR53, 0x8090490 ;  /* 0x0809049000357882 */ /* 0x000fe20000000000 */
[----:B------:R-:W-:Y:S01]  /*3dd0*/  UMOV UR27, 0x80004020 ;  /* 0x80004020001b7882 */ /* 0x000fe20000000000 */
[----:B------:R-:W-:Y:S01]  /*3de0*/  UIADD3 UR54, UPT, UPT, UR26, 0x1c0, URZ ;  /* 0x000001c01a367890 */ /* 0x000fe2000fffe0ff */
[----:B------:R1:W-:Y:S01]  /*3df0*/  UTCHMMA tmem[UR15], gdesc[UR26], tmem[UR16], tmem[UR52], idesc[UR53], UP0 ;  /* 0x00ff341a0f0079ea */ /* 0x0003e20008000010 */
        /* <DEDUP_REMOVED lines=30> */
.L_x_85:
[----:B-1----:R-:W-:-:S09]  /*3fe0*/  UIADD3 UR4, UPT, UPT, UR20, 0xe098, URZ ;  /* 0x0000e09814047890 */ /* 0x002fd2000fffe0ff */
[----:B------:R1:W-:Y:S01]  /*3ff0*/  UTCBAR [UR4], URZ ;  /* 0x000000ff040073e9 */ /* 0x0003e200080000ff */
[----:B------:R-:W-:Y:S05]  /*4000*/  BRA.U !UP1, `(.L_x_86) ;  /* 0x0000000109047547 */ /* 0x000fea000b800000 */
[----:B-1----:R-:W-:Y:S05]  /*4010*/  BPT.TRAP 0x1 ;  /* 0x000000040000795c */ /* 0x002fea0000300000 */
.L_x_86:
[----:B-1----:R-:W-:-:S04]  /*4020*/  ULEA UR4, UR24, UR20, 0x3 ;  /* 0x0000001418047291 */ /* 0x002fc8000f8e18ff */
[----:B------:R-:W-:-:S09]  /*4030*/  UIADD3 UR4, UPT, UPT, UR4, 0xe038, URZ ;  /* 0x0000e03804047890 */ /* 0x000fd2000fffe0ff */
[----:B------:R1:W-:Y:S01]  /*4040*/  UTCBAR [UR4], URZ ;  /* 0x000000ff040073e9 */ /* 0x0003e200080000ff */
[----:B------:R-:W-:Y:S05]  /*4050*/  BRA.U UP4, `(.L_x_87) ;  /* 0x0000000104047547 */ /* 0x000fea000b800000 */
[----:B-1----:R-:W-:Y:S05]  /*4060*/  BPT.TRAP 0x1 ;  /* 0x000000040000795c */ /* 0x002fea0000300000 */
.L_x_87:
[----:B-1----:R-:W-:-:S09]  /*4070*/  UIADD3 UR4, UPT, UPT, UR20, 0xe050, URZ ;  /* 0x0000e05014047890 */ /* 0x002fd2000fffe0ff */
[----:B------:R1:W-:Y:S01]  /*4080*/  UTCBAR [UR4], URZ ;  /* 0x000000ff040073e9 */ /* 0x0003e200080000ff */
[----:B------:R-:W-:Y:S05]  /*4090*/  BRA.U UP3, `(.L_x_88) ;  /* 0x0000000103047547 */ /* 0x000fea000b800000 */
[----:B-1----:R-:W-:Y:S05]  /*40a0*/  BPT.TRAP 0x1 ;  /* 0x000000040000795c */ /* 0x002fea0000300000 */
.L_x_88:
[----:B------:R-:W-:Y:S01]  /*40b0*/  UIADD3 UR20, UPT, UPT, UR20, 0xe060, URZ ;  /* 0x0000e06014147890 */ /* 0x000fe2000fffe0ff */
[----:B------:R-:W-:Y:S01]  /*40c0*/  LOP3.LUT R7, R7, 0x1, RZ, 0x3c, !PT ;  /* 0x0000000107077812 */ /* 0x000fe200078e3cff */
[----:B------:R-:W-:Y:S02]  /*40d0*/  UIADD3 UR33, UPT, UPT, UR25, 0x2, URZ ;  /* 0x0000000219217890 */ /* 0x000fe4000fffe0ff */
[----:B------:R-:W-:-:S05]  /*40e0*/  ULOP3.LUT UR32, UR32, 0x1, URZ, 0x3c, !UPT ;  /* 0x0000000120207892 */ /* 0x000fca000f8e3cff */
[----:B------:R2:W-:Y:S01]  /*40f0*/  UTCBAR [UR20], URZ ;  /* 0x000000ff140073e9 */ /* 0x0005e200080000ff */
[----:B------:R-:W-:Y:S02]  /*4100*/  NOP ;  /* 0x0000000000007918 */ /* 0x000fe40000000000 */
.L_x_29:
[----:B------:R-:W3:Y:S01]  /*4110*/  LDCU UR5, c[0x0][0x370] ;  /* 0x00006e00ff0577ac */ /* 0x000ee20008000800 */
[----:B-1----:R-:W1:Y:S01]  /*4120*/  LDCU UR4, c[0x0][0x900] ;  /* 0x00012000ff0477ac */ /* 0x002e620008000800 */
[----:B---3--:R-:W-:-:S04]  /*4130*/  UIADD3 UR36, UPT, UPT, UR5, UR36, URZ ;  /* 0x0000002405247290 */ /* 0x008fc8000fffe0ff */
[----:B-1----:R-:W-:-:S09]  /*4140*/  UISETP.GE.AND UP0, UPT, UR36, UR4, UPT ;  /* 0x000000042400728c */ /* 0x002fd2000bf06270 */
[----:B------:R-:W-:Y:S05]  /*4150*/  BRA.U !UP0, `(.L_x_89) ;  /* 0xffffffd508d87547 */ /* 0x000fea000b83ffff */
[----:B--2---:R-:W-:Y:S05]  /*4160*/  EXIT ;  /* 0x000000000000794d */ /* 0x004fea0003800000 */
.L_x_28:
[----:B------:R-:W-:-:S08]  /*4170*/  NOP ;  /* 0x0000000000007918 */ /* 0x000fd00000000000 */
[----:B------:R-:W1:-:S00]  /*4180*/  USETMAXREG.DEALLOC.CTAPOOL 0x60 ;  /* 0x00000060000079c8 */ /* 0x000e4000080e0500 */
[----:B-1----:R-:W1:Y:S01]  /*4190*/  LDC R0, c[0x0][0x900] ;  /* 0x00024000ff007b82 */ /* 0x002e620000000800 */
[----:B------:R-:W-:Y:S02]  /*41a0*/  MOV R45, UR36 ;  /* 0x00000024002d7c02 */ /* 0x000fe40008000f00 */
[----:B-1----:R-:W-:-:S13]  /*41b0*/  ISETP.LE.AND P0, PT, R0, UR36, PT ;  /* 0x0000002400007c0c */ /* 0x002fda000bf03270 */
[----:B------:R-:W-:Y:S05]  /*41c0*/  @P0 EXIT ;  /* 0x000000000000094d */ /* 0x000fea0003800000 */
[----:B------:R-:W1:Y:S01]  /*41d0*/  S2UR UR4, SR_CTAID.Z ;  /* 0x00000000000479c3 */ /* 0x000e620000002700 */
[----:B------:R-:W2:Y:S01]  /*41e0*/  S2R R0, SR_CTAID.Y ;  /* 0x0000000000007919 */ /* 0x000ea20000002600 */
[----:B------:R-:W1:Y:S01]  /*41f0*/  LDCU UR36, c[0x0][0x370] ;  /* 0x00006e00ff2477ac */ /* 0x000e620008000800 */
[----:B------:R-:W-:Y:S01]  /*4200*/  LOP3.LUT P0, R44, R41, 0x7f, RZ, 0xc0, !PT ;  /* 0x0000007f292c7812 */ /* 0x000fe2000780c0ff */
[----:B------:R-:W-:Y:S01]  /*4210*/  BSSY B8, `(.L_x_90) ;  /* 0x0000667000087945 */ /* 0x000fe20003800000 */
[----:B------:R-:W-:Y:S01]  /*4220*/  IMAD.MOV.U32 R43, RZ, RZ, 0x1 ;  /* 0x00000001ff2b7424 */ /* 0x000fe200078e00ff */
[----:B------:R-:W3:Y:S01]  /*4230*/  LDCU UR5, c[0x0][0x374] ;  /* 0x00006e80ff0577ac */ /* 0x000ee20008000800 */
[----:B------:R-:W-:Y:S01]  /*4240*/  MOV R42, RZ ;  /* 0x000000ff002a7202 */ /* 0x000fe20000000f00 */
[----:B------:R-:W-:Y:S01]  /*4250*/  IMAD.MOV.U32 R22, RZ, RZ, RZ ;  /* 0x000000ffff167224 */ /* 0x000fe200078e00ff */
[----:B------:R-:W4:Y:S01]  /*4260*/  LDCU.64 UR44, c[0x0][0x358] ;  /* 0x00006b00ff2c77ac */ /* 0x000f220008000a00 */
[----:B------:R-:W-:Y:S01]  /*4270*/  UMOV UR43, URZ ;  /* 0x000000ff002b7c82 */ /* 0x000fe20008000000 */
[----:B------:R-:W-:Y:S01]  /*4280*/  UMOV UR42, URZ ;  /* 0x000000ff002a7c82 */ /* 0x000fe20008000000 */
[----:B-1----:R-:W-:-:S04]  /*4290*/  UIMAD UR4, UR36, UR4, URZ ;  /* 0x00000004240472a4 */ /* 0x002fc8000f8e02ff */
[----:B------:R-:W-:-:S04]  /*42a0*/  UIADD3 UR4, UPT, UPT, URZ, -UR4, URZ ;  /* 0x80000004ff047290 */ /* 0x000fc8000fffe0ff */
[----:B---3--:R-:W-:Y:S01]  /*42b0*/  UIMAD UR4, UR4, UR5, URZ ;  /* 0x00000005040472a4 */ /* 0x008fe2000f8e02ff */
[----:B--2---:R-:W-:-:S05]  /*42c0*/  IMAD R0, R0, UR36, R45 ;  /* 0x0000002400007c24 */ /* 0x004fca000f8e022d */
[----:B------:R-:W-:-:S04]  /*42d0*/  ISETP.NE.OR P0, PT, R0, UR4, P0 ;  /* 0x0000000400007c0c */ /* 0x000fc80008705670 */
[----:B----4-:R-:W-:-:S09]  /*42e0*/  P2R R46, PR, RZ, 0x1 ;  /* 0x00000001ff2e7803 */ /* 0x010fd20000000000 */
.L_x_222:
[----:B------:R-:W-:Y:S05]  /*42f0*/  YIELD ;  /* 0x0000000000007946 */ /* 0x000fea0003800000 */
[----:B-1----:R-:W1:Y:S01]  /*4300*/  LDC R6, c[0x0][0x904] ;  /* 0x00024100ff067b82 */ /* 0x002e620000000800 */
[----:B--2---:R-:W2:Y:S01]  /*4310*/  LDCU.64 UR4, c[0x0][0x908] ;  /* 0x00012100ff0477ac */ /* 0x004ea20008000a00 */
[----:B------:R-:W-:Y:S01]  /*4320*/  BSSY B7, `(.L_x_91) ;  /* 0x0000651000077945 */ /* 0x000fe20003800000 */
[----:B---3--:R-:W3:Y:S05]  /*4330*/  LDCU.64 UR6, c[0x0][0x920] ;  /* 0x00012400ff0677ac */ /* 0x008eea0008000a00 */
[----:B----4-:R-:W4:Y:S08]  /*4340*/  LDC.64 R4, c[0x0][0x918] ;  /* 0x00024600ff047b82 */ /* 0x010f300000000a00 */
[----:B------:R-:W5:Y:S01]  /*4350*/  LDC.64 R2, c[0x0][0x910] ;  /* 0x00024400ff027b82 */ /* 0x000f620000000a00 */
[----:B--2---:R-:W-:Y:S01]  /*4360*/  IMAD.HI.U32 R40, R45, UR4, RZ ;  /* 0x000000042d287c27 */ /* 0x004fe2000f8e00ff */
[----:B------:R-:W2:Y:S04]  /*4370*/  LDCU UR4, c[0x0][0x380] ;  /* 0x00007000ff0477ac */ /* 0x000ea80008000800 */
[----:B------:R-:W-:-:S02]  /*4380*/  SHF.R.U32.HI R40, RZ, UR5, R40 ;  /* 0x00000005ff287c19 */ /* 0x000fc40008011628 */
[----:B-1----:R-:W-:-:S04]  /*4390*/  ISETP.NE.AND P0, PT, R6, 0x1, PT ;  /* 0x000000010600780c */ /* 0x002fc80003f05270 */
[----:B------:R-:W-:Y:S02]  /*43a0*/  SEL R40, R45, R40, !P0 ;  /* 0x000000282d287207 */ /* 0x000fe40004000000 */
[----:B----4-:R-:W-:-:S03]  /*43b0*/  ISETP.NE.AND P0, PT, R5, 0x1, PT ;  /* 0x000000010500780c */ /* 0x010fc60003f05270 */
[----:B---3--:R-:W-:-:S05]  /*43c0*/  IMAD.HI.U32 R7, R40, UR6, RZ ;  /* 0x0000000628077c27 */ /* 0x008fca000f8e00ff */
[----:B------:R-:W-:-:S04]  /*43d0*/  SHF.R.U32.HI R7, RZ, UR7, R7 ;  /* 0x00000007ff077c19 */ /* 0x000fc80008011607 */
[----:B------:R-:W-:Y:S01]  /*43e0*/  SEL R0, R40, R7, !P0 ;  /* 0x0000000728007207 */ /* 0x000fe20004000000 */
[----:B------:R-:W-:Y:S01]  /*43f0*/  IMAD.MOV R7, RZ, RZ, -R40 ;  /* 0x000000ffff077224 */ /* 0x000fe200078e0a28 */
[----:B-----5:R-:W-:-:S03]  /*4400*/  ISETP.NE.AND P0, PT, R2, 0x1, PT ;  /* 0x000000010200780c */ /* 0x020fc60003f05270 */
[----:B------:R-:W-:-:S04]  /*4410*/  IMAD.HI.U32 R3, R0, R3, RZ ;  /* 0x0000000300037227 */ /* 0x000fc800078e00ff */
[----:B------:R-:W-:Y:S01]  /*4420*/  IMAD R7, R6, R7, R45 ;  /* 0x0000000706077224 */ /* 0x000fe200078e022d */
[----:B------:R-:W-:Y:S01]  /*4430*/  SHF.R.U32.HI R3, RZ, R4, R3 ;  /* 0x00000004ff037219 */ /* 0x000fe20000011603 */
[----:B------:R-:W-:Y:S02]  /*4440*/  IMAD.MOV R4, RZ, RZ, -R0 ;  /* 0x000000ffff047224 */ /* 0x000fe400078e0a00 */
[----:B------:R-:W-:Y:S01]  /*4450*/  IMAD.SHL.U32 R7, R7, 0x100, RZ ;  /* 0x0000010007077824 */ /* 0x000fe200078e00ff */
[----:B------:R-:W-:Y:S01]  /*4460*/  SEL R3, R0, R3, !P0 ;  /* 0x0000000300037207 */ /* 0x000fe20004000000 */
[----:B------:R-:W-:-:S03]  /*4470*/  IMAD R40, R5, R4, R40 ;  /* 0x0000000405287224 */ /* 0x000fc600078e0228 */
[----:B--2---:R-:W-:Y:S01]  /*4480*/  ISETP.GE.AND P0, PT, R7, UR4, PT ;  /* 0x0000000407007c0c */ /* 0x004fe2000bf06270 */
[----:B------:R-:W-:-:S04]  /*4490*/  IMAD.MOV R3, RZ, RZ, -R3 ;  /* 0x000000ffff037224 */ /* 0x000fc800078e0a03 */
[----:B------:R-:W-:-:S08]  /*44a0*/  IMAD R2, R2, R3, R0 ;  /* 0x0000000302027224 */ /* 0x000fd000078e0200 */
[----:B------:R-:W-:Y:S05]  /*44b0*/  @P0 BRA `(.L_x_92) ;  /* 0x0000006000dc0947 */ /* 0x000fea0003800000 */
[----:B------:R-:W1:Y:S02]  /*44c0*/  LDC R4, c[0x0][0x384] ;  /* 0x0000e100ff047b82 */ /* 0x000e640000000800 */
[----:B-1----:R-:W-:-:S13]  /*44d0*/  ISETP.NE.AND P0, PT, R4, RZ, PT ;  /* 0x000000ff0400720c */ /* 0x002fda0003f05270 */
[----:B------:R-:W-:Y:S05]  /*44e0*/  @P0 BRA `(.L_x_93) ;  /* 0x0000003400b40947 */ /* 0x000fea0003800000 */
[----:B------:R-:W-:-:S09]  /*44f0*/  UISETP.NE.AND UP0, UPT, UR41, URZ, UPT ;  /* 0x000000ff2900728c */ /* 0x000fd2000bf05270 */
[----:B------:R-:W-:Y:S05]  /*4500*/  BRA.U UP0, `(.L_x_94) ;  /* 0x0000000100047547 */ /* 0x000fea000b800000 */
[----:B------:R-:W-:Y:S05]  /*4510*/  BPT.TRAP 0x1 ;  /* 0x000000040000795c */ /* 0x000fea0000300000 */
.L_x_94:
[----:B------:R-:W1:Y:S01]  /*4520*/  S2R R16, SR_CgaCtaId ;  /* 0x0000000000107919 */ /* 0x000e620000008800 */
[----:B------:R-:W-:Y:S01]  /*4530*/  MOV R5, 0x400 ;  /* 0x0000040000057802 */ /* 0x000fe20000000f00 */
[----:B------:R-:W-:Y:S01]  /*4540*/  BSSY B0, `(.L_x_95) ;  /* 0x0000005000007945 */ /* 0x000fe20003800000 */
[----:B------:R-:W-:Y:S02]  /*4550*/  SHF.L.U32 R3, R43, 0x1f, RZ ;  /* 0x0000001f2b037819 */ /* 0x000fe400000006ff */
[----:B-1----:R-:W-:-:S04]  /*4560*/  LEA R16, R16, R5, 0x18 ;  /* 0x0000000510107211 */ /* 0x002fc800078ec0ff */
[----:B------:R-:W1:Y:S02]  /*4570*/  SYNCS.PHASECHK.TRANS64.TRYWAIT P0, [R16+URZ+0xe0c0], R3 ;  /* 0x00e0c003100075a7 */ /* 0x000e6400080011ff */
[----:B-1----:R-:W-:Y:S05]  /*4580*/  @!P0 BRA `(.L_x_96) ;  /* 0x0000014400dc8947 */ /* 0x002fea0003800000 */
.L_x_414:
[----:B------:R-:W-:Y:S05]  /*4590*/  BSYNC B0 ;  /* 0x0000000000007941 */ /* 0x000fea0003800000 */
.L_x_95:
[----:B------:R-:W-:Y:S01]  /*45a0*/  ISETP.NE.AND P0, PT, R46, RZ, PT ;  /* 0x000000ff2e00720c */ /* 0x000fe20003f05270 */
[----:B------:R-:W-:-:S12]  /*45b0*/  BSSY.RECONVERGENT B6, `(.L_x_97) ;  /* 0x0000233000067945 */ /* 0x000fd80003800200 */
[----:B------:R-:W-:Y:S05]  /*45c0*/  @P0 BRA `(.L_x_98) ;  /* 0x0000002000c40947 */ /* 0x000fea0003800000 */
[----:B------:R-:W2:Y:S01]  /*45d0*/  LDC.64 R10, c[0x4][0xa0] ;  /* 0x01002800ff0a7b82 */ /* 0x000ea20000000a00 */
[----:B------:R-:W-:Y:S01]  /*45e0*/  MOV R17, 0x0 ;  /* 0x0000000000117802 */ /* 0x000fe20000000f00 */
[----:B------:R-:W3:Y:S01]  /*45f0*/  LDCU.64 UR4, c[0x4][0xd0] ;  /* 0x01001a00ff0477ac */ /* 0x000ee20008000a00 */
[----:B------:R-:W-:Y:S02]  /*4600*/  MOV R6, UR38 ;  /* 0x0000002600067c02 */ /* 0x000fe40008000f00 */
[----:B------:R-:W-:-:S03]  /*4610*/  MOV R7, UR37 ;  /* 0x0000002500077c02 */ /* 0x000fc60008000f00 */
[----:B------:R4:W1:Y:S01]  /*4620*/  LDC.64 R8, c[0x4][R17] ;  /* 0x0100000011087b82 */ /* 0x0008620000000a00 */
[----:B---3--:R-:W-:Y:S02]  /*4630*/  IMAD.U32 R4, RZ, RZ, UR4 ;  /* 0x00000004ff047e24 */ /* 0x008fe4000f8e00ff */
[----:B------:R-:W-:Y:S01]  /*4640*/  IMAD.U32 R5, RZ, RZ, UR5 ;  /* 0x00000005ff057e24 */ /* 0x000fe2000f8e00ff */
[----:B--2---:R4:W-:Y:S04]  /*4650*/  STL.64 [R1], R10 ;  /* 0x0000000a01007387 */ /* 0x0049e80000100a00 */
[----:B------:R-:W-:-:S07]  /*4660*/  LEPC R20, `(.L_x_99) ;  /* 0x000000001014794e */ /* 0x000fce0000000000 */
[----:B-1--4-:R-:W-:Y:S05]  /*4670*/  CALL.ABS.NOINC R8 ;  /* 0x0000000008007343 */ /* 0x012fea0003c00000 */
.L_x_99:
[----:B------:R-:W-:Y:S01]  /*4680*/  HFMA2 R8, -RZ, RZ, 0, 1.1920928955078125e-07 ;  /* 0x00000002ff087431 */ /* 0x000fe200000001ff */
[----:B------:R-:W-:Y:S01]  /*4690*/  MOV R9, 0x4 ;  /* 0x0000000400097802 */ /* 0x000fe20000000f00 */
[----:B------:R-:W-:Y:S01]  /*46a0*/  IMAD.MOV.U32 R0, RZ, RZ, 0x3 ;  /* 0x00000003ff007424 */ /* 0x000fe200078e00ff */
[----:B------:R1:W2:Y:S01]  /*46b0*/  LDC.64 R10, c[0x4][R17] ;  /* 0x01000000110a7b82 */ /* 0x0002a20000000a00 */
[----:B------:R-:W3:Y:S01]  /*46c0*/  LDCU.64 UR4, c[0x4][0xe8] ;  /* 0x01001d00ff0477ac */ /* 0x000ee20008000a00 */
[----:B------:R-:W-:Y:S01]  /*46d0*/  MOV R6, UR38 ;  /* 0x0000002600067c02 */ /* 0x000fe20008000f00 */
[----:B------:R-:W-:Y:S01]  /*46e0*/  IMAD.U32 R7, RZ, RZ, UR37 ;  /* 0x00000025ff077e24 */ /* 0x000fe2000f8e00ff */
[----:B------:R1:W-:Y:S04]  /*46f0*/  STL.64 [R1], R8 ;  /* 0x0000000801007387 */ /* 0x0003e80000100a00 */
[----:B------:R1:W-:Y:S01]  /*4700*/  STL [R1+0x8], R0 ;  /* 0x0000080001007387 */ /* 0x0003e20000100800 */
[----:B---3--:R-:W-:Y:S01]  /*4710*/  MOV R4, UR4 ;  /* 0x0000000400047c02 */ /* 0x008fe20008000f00 */
[----:B------:R-:W-:-:S02]  /*4720*/  IMAD.U32 R5, RZ, RZ, UR5 ;  /* 0x00000005ff057e24 */ /* 0x000fc4000f8e00ff */
[----:B------:R-:W-:-:S07]  /*4730*/  LEPC R20, `(.L_x_100) ;  /* 0x000000001014794e */ /* 0x000fce0000000000 */
[----:B-12---:R-:W-:Y:S05]  /*4740*/  CALL.ABS.NOINC R10 ;  /* 0x000000000a007343 */ /* 0x006fea0003c00000 */
.L_x_100:
[----:B------:R1:W2:Y:S01]  /*4750*/  LDC.64 R8, c[0x4][R17] ;  /* 0x0100000011087b82 */ /* 0x0002a20000000a00 */
[----:B------:R-:W3:Y:S01]  /*4760*/  LDCU.64 UR4, c[0x4][0xe0] ;  /* 0x01001c00ff0477ac */ /* 0x000ee20008000a00 */
[----:B------:R-:W-:Y:S01]  /*4770*/  CS2R R6, SRZ ;  /* 0x0000000000067805 */ /* 0x000fe2000001ff00 */
[----:B---3--:R-:W-:Y:S01]  /*4780*/  IMAD.U32 R4, RZ, RZ, UR4 ;  /* 0x00000004ff047e24 */ /* 0x008fe2000f8e00ff */
[----:B------:R-:W-:-:S04]  /*4790*/  MOV R5, UR5 ;  /* 0x0000000500057c02 */ /* 0x000fc80008000f00 */
[----:B------:R-:W-:-:S07]  /*47a0*/  LEPC R20, `(.L_x_101) ;  /* 0x000000001014794e */ /* 0x000fce0000000000 */
[----:B-12---:R-:W-:Y:S05]  /*47b0*/  CALL.ABS.NOINC R8 ;  /* 0x0000000008007343 */ /* 0x006fea0003c00000 */
.L_x_101:
[----:B------:R1:W2:Y:S01]  /*47c0*/  LDC.64 R8, c[0x4][R17] ;  /* 0x0100000011087b82 */ /* 0x0002a20000000a00 */
[----:B------:R-:W3:Y:S01]  /*47d0*/  LDCU.64 UR4, c[0x4][0xf0] ;  /* 0x01001e00ff0477ac */ /* 0x000ee20008000a00 */
[----:B------:R-:W-:Y:S01]  /*47e0*/  CS2R R6, SRZ ;  /* 0x0000000000067805 */ /* 0x000fe2000001ff00 */
[----:B---3--:R-:W-:Y:S01]  /*47f0*/  IMAD.U32 R4, RZ, RZ, UR4 ;  /* 0x00000004ff047e24 */ /* 0x008fe2000f8e00ff */
[----:B------:R-:W-:-:S04]  /*4800*/  MOV R5, UR5 ;  /* 0x0000000500057c02 */ /* 0x000fc80008000f00 */
[----:B------:R-:W-:-:S07]  /*4810*/  LEPC R20, `(.L_x_102) ;  /* 0x000000001014794e */ /* 0x000fce0000000000 */
[----:B-12---:R-:W-:Y:S05]  /*4820*/  CALL.ABS.NOINC R8 ;  /* 0x0000000008007343 */ /* 0x006fea0003c00000 */
.L_x_102:
[----:B------:R1:W2:Y:S01]  /*4830*/  LDC.64 R8, c[0x4][R17] ;  /* 0x0100000011087b82 */ /* 0x0002a20000000a00 */
[----:B------:R-:W3:Y:S01]  /*4840*/  LDCU.64 UR4, c[0x4][0xf8] ;  /* 0x01001f00ff0477ac */ /* 0x000ee20008000a00 */
[----:B------:R-:W-:Y:S01]  /*4850*/  CS2R R6, SRZ ;  /* 0x0000000000067805 */ /* 0x000fe2000001ff00 */
[----:B---3--:R-:W-:Y:S01]  /*4860*/  IMAD.U32 R4, RZ, RZ, UR4 ;  /* 0x00000004ff047e24 */ /* 0x008fe2000f8e00ff */
[----:B------:R-:W-:-:S04]  /*4870*/  MOV R5, UR5 ;  /* 0x0000000500057c02 */ /* 0x000fc80008000f00 */
[----:B------:R-:W-:-:S07]  /*4880*/  LEPC R20, `(.L_x_103) ;  /* 0x000000001014794e */ /* 0x000fce0000000000 */
[----:B-12---:R-:W-:Y:S05]  /*4890*/  CALL.ABS.NOINC R8 ;  /* 0x0000000008007343 */ /* 0x006fea0003c00000 */
.L_x_103:
[----:B------:R-:W-:Y:S01]  /*48a0*/  HFMA2 R0, -RZ, RZ, 0, 9.5367431640625e-07 ;  /* 0x00000010ff007431 */ /* 0x000fe200000001ff */
[----:B------:R1:W2:Y:S01]  /*48b0*/  LDC.64 R8, c[0x4][R17] ;  /* 0x0100000011087b82 */ /* 0x0002a20000000a00 */
[----:B------:R-:W3:Y:S01]  /*48c0*/  LDCU.64 UR4, c[0x4][0xc8] ;  /* 0x01001900ff0477ac */ /* 0x000ee20008000a00 */
[----:B------:R-:W-:Y:S01]  /*48d0*/  MOV R6, UR38 ;  /* 0x0000002600067c02 */ /* 0x000fe20008000f00 */
[----:B------:R-:W-:Y:S01]  /*48e0*/  IMAD.U32 R7, RZ, RZ, UR37 ;  /* 0x00000025ff077e24 */ /* 0x000fe2000f8e00ff */
[----:B------:R1:W-:Y:S01]  /*48f0*/  STL [R1], R0 ;  /* 0x0000000001007387 */ /* 0x0003e20000100800 */
[----:B---3--:R-:W-:Y:S01]  /*4900*/  MOV R4, UR4 ;  /* 0x0000000400047c02 */ /* 0x008fe20008000f00 */
[----:B------:R-:W-:-:S04]  /*4910*/  IMAD.U32 R5, RZ, RZ, UR5 ;  /* 0x00000005ff057e24 */ /* 0x000fc8000f8e00ff */
[----:B------:R-:W-:-:S07]  /*4920*/  LEPC R20, `(.L_x_104) ;  /* 0x000000001014794e */ /* 0x000fce0000000000 */
[----:B-12---:R-:W-:Y:S05]  /*4930*/  CALL.ABS.NOINC R8 ;  /* 0x0000000008007343 */ /* 0x006fea0003c00000 */
.L_x_104:
[----:B------:R-:W1:Y:S01]  /*4940*/  S2R R3, SR_SWINHI ;  /* 0x0000000000037919 */ /* 0x000e620000002f00 */
[----:B------:R2:W3:Y:S01]  /*4950*/  LDC.64 R8, c[0x4][R17] ;  /* 0x0100000011087b82 */ /* 0x0004e20000000a00 */
[----:B------:R-:W4:Y:S01]  /*4960*/  LDCU.64 UR4, c[0x4][0x100] ;  /* 0x01002000ff0477ac */ /* 0x000f220008000a00 */
[----:B------:R-:W-:Y:S01]  /*4970*/  MOV R6, UR38 ;  /* 0x0000002600067c02 */ /* 0x000fe20008000f00 */
[----:B------:R-:W-:Y:S01]  /*4980*/  IMAD.U32 R7, RZ, RZ, UR37 ;  /* 0x00000025ff077e24 */ /* 0x000fe2000f8e00ff */
[----:B------:R-:W-:Y:S02]  /*4990*/  MOV R4, R16 ;  /* 0x0000001000047202 */ /* 0x000fe40000000f00 */
[----:B-1----:R-:W-:Y:S02]  /*49a0*/  MOV R5, R3 ;  /* 0x0000000300057202 */ /* 0x002fe40000000f00 */
[----:B------:R-:W-:Y:S02]  /*49b0*/  IADD3 R10, P0, PT, R4, 0xa000, RZ ;  /* 0x0000a000040a7810 */ /* 0x000fe40007f1e0ff */
[----:B----4-:R-:W-:-:S03]  /*49c0*/  MOV R4, UR4 ;  /* 0x0000000400047c02 */ /* 0x010fc60008000f00 */
[----:B------:R-:W-:Y:S02]  /*49d0*/  IMAD.X R11, RZ, RZ, R5, P0 ;  /* 0x000000ffff0b7224 */ /* 0x000fe400000e0605 */
[----:B------:R-:W-:-:S03]  /*49e0*/  IMAD.U32 R5, RZ, RZ, UR5 ;  /* 0x00000005ff057e24 */ /* 0x000fc6000f8e00ff */
[----:B------:R2:W-:Y:S04]  /*49f0*/  STL.64 [R1], R10 ;  /* 0x0000000a01007387 */ /* 0x0005e80000100a00 */
[----:B------:R-:W-:-:S07]  /*4a00*/  LEPC R20, `(.L_x_105) ;  /* 0x000000001014794e */ /* 0x000fce0000000000 */
[----:B--23--:R-:W-:Y:S05]  /*4a10*/  CALL.ABS.NOINC R8 ;  /* 0x0000000008007343 */ /* 0x00cfea0003c00000 */
.L_x_105:
[----:B------:R-:W1:Y:S01]  /*4a20*/  LDC.64 R10, c[0x4][0xd8] ;  /* 0x01003600ff0a7b82 */ /* 0x000e620000000a00 */
[----:B------:R-:W2:Y:S01]  /*4a30*/  LDCU.64 UR4, c[0x4][0xd0] ;  /* 0x01001a00ff0477ac */ /* 0x000ea20008000a00 */
[----:B------:R-:W-:Y:S02]  /*4a40*/  MOV R6, UR38 ;  /* 0x0000002600067c02 */ /* 0x000fe40008000f00 */
[----:B------:R-:W-:-:S04]  /*4a50*/  MOV R7, UR37 ;  /* 0x0000002500077c02 */ /* 0x000fc80008000f00 */
[----:B------:R3:W4:Y:S01]  /*4a60*/  LDC.64 R8, c[0x4][R17] ;  /* 0x0100000011087b82 */ /* 0x0007220000000a00 */
[----:B--2---:R-:W-:Y:S02]  /*4a70*/  IMAD.U32 R4, RZ, RZ, UR4 ;  /* 0x00000004ff047e24 */ /* 0x004fe4000f8e00ff */
[----:B------:R-:W-:Y:S01]  /*4a80*/  IMAD.U32 R5, RZ, RZ, UR5 ;  /* 0x00000005ff057e24 */ /* 0x000fe2000f8e00ff */
[----:B-1----:R3:W-:Y:S04]  /*4a90*/  STL.64 [R1], R10 ;  /* 0x0000000a01007387 */ /* 0x0027e80000100a00 */
[----:B------:R-:W-:-:S07]  /*4aa0*/  LEPC R20, `(.L_x_106) ;  /* 0x000000001014794e */ /* 0x000fce0000000000 */
[----:B---34-:R-:W-:Y:S05]  /*4ab0*/  CALL.ABS.NOINC R8 ;  /* 0x0000000008007343 */ /* 0x018fea0003c00000 */
.L_x_106:
[----:B------:R-:W-:Y:S01]  /*4ac0*/  HFMA2 R0, -RZ, RZ, 0, 2.384185791015625e-06 ;  /* 0x00000028ff007431 */ /* 0x000fe200000001ff */
        /* <DEDUP_REMOVED lines=9> */
.L_x_107:
        /* <DEDUP_REMOVED lines=10> */
.L_x_108:
[----:B------:R1:W2:Y:S01]  /*4c00*/  LDC.64 R8, c[0x4][R17] ;  /* 0x0100000011087b82 */ /* 0x0002a20000000a00 */
[----:B------:R-:W3:Y:S01]  /*4c10*/  LDCU.64 UR4, c[0x4][0xe0] ;  /* 0x01001c00ff0477ac */ /* 0x000ee20008000a00 */
[----:B------:R-:W-:Y:S01]  /*4c20*/  CS2R R6, SRZ ;  /* 0x0000000000067805 */ /* 0x000fe2000001ff00 */
[----:B---3--:R-:W-:Y:S01]  /*4c30*/  IMAD.U32 R4, RZ, RZ, UR4 ;  /* 0x00000004ff047e24 */ /* 0x008fe2000f8e00ff */
[----:B------:R-:W-:-:S04]  /*4c40*/  MOV R5, UR5 ;  /* 0x0000000500057c02 */ /* 0x000fc80008000f00 */
[----:B------:R-:W-:-:S07]  /*4c50*/  LEPC R20, `(.L_x_109) ;  /* 0x000000001014794e */ /* 0x000fce0000000000 */
[----:B-12---:R-:W-:Y:S05]  /*4c60*/  CALL.ABS.NOINC R8 ;  /* 0x0000000008007343 */ /* 0x006fea0003c00000 */
.L_x_109:
[----:B------:R-:W-:Y:S01]  /*4c70*/  HFMA2 R0, -RZ, RZ, 0, 4.76837158203125e-07 ;  /* 0x00000008ff007431 */ /* 0x000fe200000001ff */
        /* <DEDUP_REMOVED lines=9> */
.L_x_110:
[----:B------:R-:W-:Y:S01]  /*4d10*/  HFMA2 R0, -RZ, RZ, 0, 2.6226043701171875e-06 ;  /* 0x0000002cff007431 */ /* 0x000fe200000001ff */
        /* <DEDUP_REMOVED lines=9> */
.L_x_111:
[----:B------:R1:W2:Y:S01]  /*4db0*/  LDC.64 R8, c[0x4][R17] ;  /* 0x0100000011087b82 */ /* 0x0002a20000000a00 */
[----:B------:R-:W3:Y:S01]  /*4dc0*/  LDCU.64 UR4, c[0x4][0xe0] ;  /* 0x01001c00ff0477ac */ /* 0x000ee20008000a00 */
[----:B------:R-:W-:Y:S01]  /*4dd0*/  CS2R R6, SRZ ;  /* 0x0000000000067805 */ /* 0x000fe2000001ff00 */
[----:B---3--:R-:W-:Y:S01]  /*4de0*/  IMAD.U32 R4, RZ, RZ, UR4 ;  /* 0x00000004ff047e24 */ /* 0x008fe2000f8e00ff */
[----:B------:R-:W-:-:S04]  /*4df0*/  MOV R5, UR5 ;  /* 0x0000000500057c02 */ /* 0x000fc80008000f00 */
[----:B------:R-:W-:-:S07]  /*4e00*/  LEPC R20, `(.L_x_112) ;  /* 0x000000001014794e */ /* 0x000fce0000000000 */
[----:B-12---:R-:W-:Y:S05]  /*4e10*/  CALL.ABS.NOINC R8 ;  /* 0x0000000008007343 */ /* 0x006fea0003c00000 */
.L_x_112:
        /* <DEDUP_REMOVED lines=10> */
.L_x_113:
[----:B------:R-:W-:Y:S01]  /*4ec0*/  HFMA2 R0, -RZ, RZ, 0, 2.443790435791015625e-06 ;  /* 0x00000029ff007431 */ /* 0x000fe200000001ff */
        /* <DEDUP_REMOVED lines=9> */
.L_x_114:
        /* <DEDUP_REMOVED lines=10> */
.L_x_115:
        /* <DEDUP_REMOVED lines=10> */
.L_x_116:
[----:B------:R1:W2:Y:S01]  /*50a0*/  LDC.64 R8, c[0x4][R17] ;  /* 0x0100000011087b82 */ /* 0x0002a20000000a00 */
[----:B------:R-:W3:Y:S01]  /*50b0*/  LDCU.64 UR4, c[0x4][0xe0] ;  /* 0x01001c00ff0477ac */ /* 0x000ee20008000a00 */
[----:B------:R-:W-:Y:S01]  /*50c0*/  CS2R R6, SRZ ;  /* 0x0000000000067805 */ /* 0x000fe2000001ff00 */
[----:B---3--:R-:W-:Y:S01]  /*50d0*/  IMAD.U32 R4, RZ, RZ, UR4 ;  /* 0x00000004ff047e24 */ /* 0x008fe2000f8e00ff */
[----:B------:R-:W-:-:S04]  /*50e0*/  MOV R5, UR5 ;  /* 0x0000000500057c02 */ /* 0x000fc80008000f00 */
[----:B------:R-:W-:-:S07]  /*50f0*/  LEPC R20, `(.L_x_117) ;  /* 0x000000001014794e */ /* 0x000fce0000000000 */
[----:B-12---:R-:W-:Y:S05]  /*5100*/  CALL.ABS.NOINC R8 ;  /* 0x0000000008007343 */ /* 0x006fea0003c00000 */
.L_x_117:
[----:B------:R-:W-:Y:S01]  /*5110*/  HFMA2 R0, -RZ, RZ, 0, 1.9073486328125e-06 ;  /* 0x00000020ff007431 */ /* 0x000fe200000001ff */
        /* <DEDUP_REMOVED lines=9> */
.L_x_118:
        /* <DEDUP_REMOVED lines=10> */
.L_x_119:
[----:B------:R1:W2:Y:S01]  /*5250*/  LDC.64 R8, c[0x4][R17] ;  /* 0x0100000011087b82 */ /* 0x0002a20000000a00 */
[----:B------:R-:W3:Y:S01]  /*5260*/  LDCU.64 UR4, c[0x4][0xe0] ;  /* 0x01001c00ff0477ac */ /* 0x000ee20008000a00 */
[----:B------:R-:W-:Y:S01]  /*5270*/  CS2R R6, SRZ ;  /* 0x0000000000067805 */ /* 0x000fe2000001ff00 */
[----:B---3--:R-:W-:Y:S01]  /*5280*/  IMAD.U32 R4, RZ, RZ, UR4 ;  /* 0x00000004ff047e24 */ /* 0x008fe2000f8e00ff */
[----:B------:R-:W-:-:S04]  /*5290*/  MOV R5, UR5 ;  /* 0x0000000500057c02 */ /* 0x000fc80008000f00 */
[----:B------:R-:W-:-:S07]  /*52a0*/  LEPC R20, `(.L_x_120) ;  /* 0x000000001014794e */ /* 0x000fce0000000000 */
[----:B-12---:R-:W-:Y:S05]  /*52b0*/  CALL.ABS.NOINC R8 ;  /* 0x0000000008007343 */ /* 0x006fea0003c00000 */
.L_x_120:
[----:B------:R-:W-:Y:S01]  /*52c0*/  HFMA2 R0, -RZ, RZ, 0, 5.9604644775390625e-08 ;  /* 0x00000001ff007431 */ /* 0x000fe200000001ff */
        /* <DEDUP_REMOVED lines=9> */
.L_x_121:
        /* <DEDUP_REMOVED lines=10> */
.L_x_122:
        /* <DEDUP_REMOVED lines=10> */
.L_x_123:
        /* <DEDUP_REMOVED lines=10> */
.L_x_124:
[----:B------:R1:W2:Y:S01]  /*5540*/  LDC.64 R8, c[0x4][R17] ;  /* 0x0100000011087b82 */ /* 0x0002a20000000a00 */
[----:B------:R-:W3:Y:S01]  /*5550*/  LDCU.64 UR4, c[0x4][0xe0] ;  /* 0x01001c00ff0477ac */ /* 0x000ee20008000a00 */
[----:B------:R-:W-:Y:S01]  /*5560*/  CS2R R6, SRZ ;  /* 0x0000000000067805 */ /* 0x000fe2000001ff00 */
[----:B---3--:R-:W-:Y:S01]  /*5570*/  IMAD.U32 R4, RZ, RZ, UR4 ;  /* 0x00000004ff047e24 */ /* 0x008fe2000f8e00ff */
[----:B------:R-:W-:-:S04]  /*5580*/  MOV R5, UR5 ;  /* 0x0000000500057c02 */ /* 0x000fc80008000f00 */
[----:B------:R-:W-:-:S07]  /*5590*/  LEPC R20, `(.L_x_125) ;  /* 0x000000001014794e */ /* 0x000fce0000000000 */
[----:B-12---:R-:W-:Y:S05]  /*55a0*/  CALL.ABS.NOINC R8 ;  /* 0x0000000008007343 */ /* 0x006fea0003c00000 */
.L_x_125:
        /* <DEDUP_REMOVED lines=10> */
.L_x_126:
        /* <DEDUP_REMOVED lines=10> */
.L_x_127:
[----:B------:R1:W2:Y:S01]  /*56f0*/  LDC.64 R8, c[0x4][R17] ;  /* 0x0100000011087b82 */ /* 0x0002a20000000a00 */
[----:B------:R-:W3:Y:S01]  /*5700*/  LDCU.64 UR4, c[0x4][0xe0] ;  /* 0x01001c00ff0477ac */ /* 0x000ee20008000a00 */
[----:B------:R-:W-:Y:S01]  /*5710*/  CS2R R6, SRZ ;  /* 0x0000000000067805 */ /* 0x000fe2000001ff00 */
[----:B---3--:R-:W-:Y:S01]  /*5720*/  IMAD.U32 R4, RZ, RZ, UR4 ;  /* 0x00000004ff047e24 */ /* 0x008fe2000f8e00ff */
[----:B------:R-:W-:-:S04]  /*5730*/  MOV R5, UR5 ;  /* 0x0000000500057c02 */ /* 0x000fc80008000f00 */
[----:B------:R-:W-:-:S07]  /*5740*/  LEPC R20, `(.L_x_128) ;  /* 0x000000001014794e */ /* 0x000fce0000000000 */
[----:B-12---:R-:W-:Y:S05]  /*5750*/  CALL.ABS.NOINC R8 ;  /* 0x0000000008007343 */ /* 0x006fea0003c00000 */
.L_x_128:
[----:B------:R-:W-:Y:S01]  /*5760*/  HFMA2 R0, -RZ, RZ, 0, 1.1920928955078125e-07 ;  /* 0x00000002ff007431 */ /* 0x000fe200000001ff */
        /* <DEDUP_REMOVED lines=9> */
.L_x_129:
        /* <DEDUP_REMOVED lines=10> */
.L_x_130:
        /* <DEDUP_REMOVED lines=10> */
.L_x_131:
        /* <DEDUP_REMOVED lines=10> */
.L_x_132:
        /* <DEDUP_REMOVED lines=10> */
.L_x_133:
        /* <DEDUP_REMOVED lines=10> */
.L_x_134:
[----:B------:R1:W2:Y:S01]  /*5b20*/  LDC.64 R8, c[0x4][R17] ;  /* 0x0100000011087b82 */ /* 0x0002a20000000a00 */
[----:B------:R-:W3:Y:S01]  /*5b30*/  LDCU.64 UR4, c[0x4][0xe0] ;  /* 0x01001c00ff0477ac */ /* 0x000ee20008000a00 */
[----:B------:R-:W-:Y:S01]  /*5b40*/  CS2R R6, SRZ ;  /* 0x0000000000067805 */ /* 0x000fe2000001ff00 */
[----:B---3--:R-:W-:Y:S01]  /*5b50*/  IMAD.U32 R4, RZ, RZ, UR4 ;  /* 0x00000004ff047e24 */ /* 0x008fe2000f8e00ff */
[----:B------:R-:W-:-:S04]  /*5b60*/  MOV R5, UR5 ;  /* 0x0000000500057c02 */ /* 0x000fc80008000f00 */
[----:B------:R-:W-:-:S07]  /*5b70*/  LEPC R20, `(.L_x_135) ;  /* 0x000000001014794e */ /* 0x000fce0000000000 */
[----:B-12---:R-:W-:Y:S05]  /*5b80*/  CALL.ABS.NOINC R8 ;  /* 0x0000000008007343 */ /* 0x006fea0003c00000 */
.L_x_135:
        /* <DEDUP_REMOVED lines=10> */
.L_x_136:
        /* <DEDUP_REMOVED lines=10> */
.L_x_137:
[----:B------:R1:W2:Y:S01]  /*5cd0*/  LDC.64 R8, c[0x4][R17] ;  /* 0x0100000011087b82 */ /* 0x0002a20000000a00 */
[----:B------:R-:W3:Y:S01]  /*5ce0*/  LDCU.64 UR4, c[0x4][0xe0] ;  /* 0x01001c00ff0477ac */ /* 0x000ee20008000a00 */
[----:B------:R-:W-:Y:S01]  /*5cf0*/  CS2R R6, SRZ ;  /* 0x0000000000067805 */ /* 0x000fe2000001ff00 */
[----:B---3--:R-:W-:Y:S01]  /*5d00*/  IMAD.U32 R4, RZ, RZ, UR4 ;  /* 0x00000004ff047e24 */ /* 0x008fe2000f8e00ff */
[----:B------:R-:W-:-:S04]  /*5d10*/  MOV R5, UR5 ;  /* 0x0000000500057c02 */ /* 0x000fc80008000f00 */
[----:B------:R-:W-:-:S07]  /*5d20*/  LEPC R20, `(.L_x_138) ;  /* 0x000000001014794e */ /* 0x000fce0000000000 */
[----:B-12---:R-:W-:Y:S05]  /*5d30*/  CALL.ABS.NOINC R8 ;  /* 0x0000000008007343 */ /* 0x006fea0003c00000 */
.L_x_138:
[----:B------:R-:W-:Y:S01]  /*5d40*/  HFMA2 R0, -RZ, RZ, 0, 1.52587890625e-05 ;  /* 0x00000100ff007431 */ /* 0x000fe200000001ff */
        /* <DEDUP_REMOVED lines=9> */
.L_x_139:
        /* <DEDUP_REMOVED lines=10> */
.L_x_140:
        /* <DEDUP_REMOVED lines=10> */
.L_x_141:
        /* <DEDUP_REMOVED lines=10> */
.L_x_142:
[----:B------:R1:W2:Y:S01]  /*5fc0*/  LDC.64 R8, c[0x4][R17] ;  /* 0x0100000011087b82 */ /* 0x0002a20000000a00 */
[----:B------:R-:W3:Y:S01]  /*5fd0*/  LDCU.64 UR4, c[0x4][0xe0] ;  /* 0x01001c00ff0477ac */ /* 0x000ee20008000a00 */
[----:B------:R-:W-:Y:S01]  /*5fe0*/  CS2R R6, SRZ ;  /* 0x0000000000067805 */ /* 0x000fe2000001ff00 */
[----:B---3--:R-:W-:Y:S01]  /*5ff0*/  IMAD.U32 R4, RZ, RZ, UR4 ;  /* 0x00000004ff047e24 */ /* 0x008fe2000f8e00ff */
[----:B------:R-:W-:-:S04]  /*6000*/  MOV R5, UR5 ;  /* 0x0000000500057c02 */ /* 0x000fc80008000f00 */
[----:B------:R-:W-:-:S07]  /*6010*/  LEPC R20, `(.L_x_143) ;  /* 0x000000001014794e */ /* 0x000fce0000000000 */
[----:B-12---:R-:W-:Y:S05]  /*6020*/  CALL.ABS.NOINC R8 ;  /* 0x0000000008007343 */ /* 0x006fea0003c00000 */
.L_x_143:
        /* <DEDUP_REMOVED lines=10> */
.L_x_144:
        /* <DEDUP_REMOVED lines=10> */
.L_x_145:
[----:B------:R1:W2:Y:S01]  /*6170*/  LDC.64 R8, c[0x4][R17] ;  /* 0x0100000011087b82 */ /* 0x0002a20000000a00 */
[----:B------:R-:W3:Y:S01]  /*6180*/  LDCU.64 UR4, c[0x4][0xe0] ;  /* 0x01001c00ff0477ac */ /* 0x000ee20008000a00 */
[----:B------:R-:W-:Y:S01]  /*6190*/  CS2R R6, SRZ ;  /* 0x0000000000067805 */ /* 0x000fe2000001ff00 */
[----:B---3--:R-:W-:Y:S01]  /*61a0*/  IMAD.U32 R4, RZ, RZ, UR4 ;  /* 0x00000004ff047e24 */ /* 0x008fe2000f8e00ff */
[----:B------:R-:W-:-:S04]  /*61b0*/  MOV R5, UR5 ;  /* 0x0000000500057c02 */ /* 0x000fc80008000f00 */
[----:B------:R-:W-:-:S07]  /*61c0*/  LEPC R20, `(.L_x_146) ;  /* 0x000000001014794e */ /* 0x000fce0000000000 */
[----:B-12---:R-:W-:Y:S05]  /*61d0*/  CALL.ABS.NOINC R8 ;  /* 0x0000000008007343 */ /* 0x006fea0003c00000 */
.L_x_146:
[----:B------:R1:W-:Y:S01]  /*61e0*/  STL [R1], RZ ;  /* 0x000000ff01007387 */ /* 0x0003e20000100800 */
[----:B------:R1:W2:Y:S01]  /*61f0*/  LDC.64 R8, c[0x4][R17] ;  /* 0x0100000011087b82 */ /* 0x0002a20000000a00 */
[----:B------:R-:W3:Y:S01]  /*6200*/  LDCU.64 UR4, c[0x4][0xc8] ;  /* 0x01001900ff0477ac */ /* 0x000ee20008000a00 */
[----:B------:R-:W-:Y:S02]  /*6210*/  MOV R6, UR38 ;  /* 0x0000002600067c02 */ /* 0x000fe40008000f00 */
[----:B------:R-:W-:Y:S01]  /*6220*/  MOV R7, UR37 ;  /* 0x0000002500077c02 */ /* 0x000fe20008000f00 */
[----:B---3--:R-:W-:Y:S02]  /*6230*/  IMAD.U32 R4, RZ, RZ, UR4 ;  /* 0x00000004ff047e24 */ /* 0x008fe4000f8e00ff */
[----:B------:R-:W-:Y:S02]  /*6240*/  IMAD.U32 R5, RZ, RZ, UR5 ;  /* 0x00000005ff057e24 */ /* 0x000fe4000f8e00ff */
[----:B------:R-:W-:-:S07]  /*6250*/  LEPC R20, `(.L_x_147) ;  /* 0x000000001014794e */ /* 0x000fce0000000000 */
[----:B-12---:R-:W-:Y:S05]  /*6260*/  CALL.ABS.NOINC R8 ;  /* 0x0000000008007343 */ /* 0x006fea0003c00000 */
.L_x_147:
        /* <DEDUP_REMOVED lines=10> */
.L_x_148:
        /* <DEDUP_REMOVED lines=10> */
.L_x_149:
        /* <DEDUP_REMOVED lines=10> */
.L_x_150:
[----:B------:R1:W2:Y:S01]  /*6450*/  LDC.64 R8, c[0x4][R17] ;  /* 0x0100000011087b82 */ /* 0x0002a20000000a00 */
[----:B------:R-:W3:Y:S01]  /*6460*/  LDCU.64 UR4, c[0x4][0xe0] ;  /* 0x01001c00ff0477ac */ /* 0x000ee20008000a00 */
[----:B------:R-:W-:Y:S01]  /*6470*/  CS2R R6, SRZ ;  /* 0x0000000000067805 */ /* 0x000fe2000001ff00 */
[----:B---3--:R-:W-:Y:S01]  /*6480*/  IMAD.U32 R4, RZ, RZ, UR4 ;  /* 0x00000004ff047e24 */ /* 0x008fe2000f8e00ff */
[----:B------:R-:W-:-:S04]  /*6490*/  MOV R5, UR5 ;  /* 0x0000000500057c02 */ /* 0x000fc80008000f00 */
[----:B------:R-:W-:-:S07]  /*64a0*/  LEPC R20, `(.L_x_151) ;  /* 0x000000001014794e */ /* 0x000fce0000000000 */
[----:B-12---:R-:W-:Y:S05]  /*64b0*/  CALL.ABS.NOINC R8 ;  /* 0x0000000008007343 */ /* 0x006fea0003c00000 */
.L_x_151:
        /* <DEDUP_REMOVED lines=9> */
.L_x_152:
        /* <DEDUP_REMOVED lines=10> */
.L_x_153:
[----:B------:R1:W2:Y:S01]  /*65f0*/  LDC.64 R8, c[0x4][R17] ;  /* 0x0100000011087b82 */ /* 0x0002a20000000a00 */
[----:B------:R-:W3:Y:S01]  /*6600*/  LDCU.64 UR4, c[0x4][0xe0] ;  /* 0x01001c00ff0477ac */ /* 0x000ee20008000a00 */
[----:B------:R-:W-:Y:S01]  /*6610*/  CS2R R6, SRZ ;  /* 0x0000000000067805 */ /* 0x000fe2000001ff00 */
[----:B---3--:R-:W-:Y:S01]  /*6620*/  IMAD.U32 R4, RZ, RZ, UR4 ;  /* 0x00000004ff047e24 */ /* 0x008fe2000f8e00ff */
[----:B------:R-:W-:-:S04]  /*6630*/  MOV R5, UR5 ;  /* 0x0000000500057c02 */ /* 0x000fc80008000f00 */
[----:B------:R-:W-:-:S07]  /*6640*/  LEPC R20, `(.L_x_154) ;  /* 0x000000001014794e */ /* 0x000fce0000000000 */
[----:B-12---:R-:W-:Y:S05]  /*6650*/  CALL.ABS.NOINC R8 ;  /* 0x0000000008007343 */ /* 0x006fea0003c00000 */
.L_x_154:
[----:B------:R-:W-:Y:S01]  /*6660*/  HFMA2 R0, -RZ, RZ, 0, 0.00048828125 ;  /* 0x00001000ff007431 */ /* 0x000fe200000001ff */
        /* <DEDUP_REMOVED lines=9> */
.L_x_155:
        /* <DEDUP_REMOVED lines=10> */
.L_x_156:
        /* <DEDUP_REMOVED lines=10> */
.L_x_157:
        /* <DEDUP_REMOVED lines=10> */
.L_x_98:
[----:B------:R-:W-:Y:S05]  /*68e0*/  BSYNC.RECONVERGENT B6 ;  /* 0x0000000000067941 */ /* 0x000fea0003800200 */
.L_x_97:
[----:B-1----:R-:W1:Y:S01]  /*68f0*/  S2R R3, SR_SWINHI ;  /* 0x0000000000037919 */ /* 0x002e620000002f00 */
[----:B------:R-:W-:Y:S01]  /*6900*/  IMAD.SHL.U32 R26, R41, 0x2, RZ ;  /* 0x00000002291a7824 */ /* 0x000fe200078e00ff */
[----:B------:R-:W2:Y:S04]  /*6910*/  LDCU.64 UR4, c[0x0][0x880] ;  /* 0x00011000ff0477ac */ /* 0x000ea80008000a00 */
[----:B------:R-:W-:Y:S02]  /*6920*/  LOP3.LUT R26, R26, 0xfe, RZ, 0xc0, !PT ;  /* 0x000000fe1a1a7812 */ /* 0x000fe400078ec0ff */
[----:B--2---:R-:W-:-:S04]  /*6930*/  ISETP.NE.U32.AND P5, PT, RZ, UR4, PT ;  /* 0x00000004ff007c0c */ /* 0x004fc8000bfa5070 */
[----:B------:R-:W-:Y:S02]  /*6940*/  ISETP.NE.AND.EX P5, PT, RZ, UR5, PT, P5 ;  /* 0x00000005ff007c0c */ /* 0x000fe4000bfa5350 */
[----:B------:R-:W-:Y:S02]  /*6950*/  MOV R4, R16 ;  /* 0x0000001000047202 */ /* 0x000fe40000000f00 */
[----:B-1----:R-:W-:-:S03]  /*6960*/  MOV R5, R3 ;  /* 0x0000000300057202 */ /* 0x002fc60000000f00 */
[----:B------:R-:W-:-:S03]  /*6970*/  IMAD.WIDE.U32 R26, R26, 0x2, R4 ;  /* 0x000000021a1a7825 */ /* 0x000fc600078e0004 */
[C---:B------:R-:W-:Y:S02]  /*6980*/  IADD3 R9, P0, PT, R26.reuse, 0xa200, RZ ;  /* 0x0000a2001a097810 */ /* 0x040fe40007f1e0ff */
[C---:B------:R-:W-:Y:S02]  /*6990*/  IADD3 R7, P1, PT, R26.reuse, 0xa400, RZ ;  /* 0x0000a4001a077810 */ /* 0x040fe40007f3e0ff */
[C---:B------:R-:W-:Y:S01]  /*69a0*/  IADD3 R5, P2, PT, R26.reuse, 0xa600, RZ ;  /* 0x0000a6001a057810 */ /* 0x040fe20007f5e0ff */
[--C-:B------:R-:W-:Y:S01]  /*69b0*/  IMAD.X R37, RZ, RZ, R27.reuse, P0 ;  /* 0x000000ffff257224 */ /* 0x100fe200000e061b */
[----:B------:R-:W-:Y:S01]  /*69c0*/  IADD3 R3, P3, PT, R26, 0xa000, RZ ;  /* 0x0000a0001a037810 */ /* 0x000fe20007f7e0ff */
[--C-:B------:R-:W-:Y:S02]  /*69d0*/  IMAD.X R35, RZ, RZ, R27.reuse, P1 ;  /* 0x000000ffff237224 */ /* 0x100fe400008e061b */
[----:B------:R-:W-:Y:S01]  /*69e0*/  IMAD.X R33, RZ, RZ, R27, P2 ;  /* 0x000000ffff217224 */ /* 0x000fe200010e061b */
[----:B------:R-:W-:Y:S01]  /*69f0*/  SHF.R.U64 R6, R9, 0x3, R37 ;  /* 0x0000000309067819 */ /* 0x000fe20000001225 */
[----:B------:R-:W-:Y:S01]  /*6a00*/  IMAD.X R39, RZ, RZ, R27, P3 ;  /* 0x000000ffff277224 */ /* 0x000fe200018e061b */
[----:B------:R-:W-:-:S02]  /*6a10*/  SHF.R.U64 R4, R7, 0x3, R35 ;  /* 0x0000000307047819 */ /* 0x000fc40000001223 */
[----:B------:R-:W-:Y:S02]  /*6a20*/  SHF.R.U64 R0, R5, 0x3, R33 ;  /* 0x0000000305007819 */ /* 0x000fe40000001221 */
[----:B------:R-:W-:Y:S02]  /*6a30*/  SHF.R.U64 R8, R3, 0x3, R39 ;  /* 0x0000000303087819 */ /* 0x000fe40000001227 */
[----:B------:R-:W-:Y:S02]  /*6a40*/  LOP3.LUT R36, R9, 0x30, R6, 0x78, !PT ;  /* 0x0000003009247812 */ /* 0x000fe400078e7806 */
[----:B------:R-:W-:Y:S02]  /*6a50*/  LOP3.LUT R34, R7, 0x30, R4, 0x78, !PT ;  /* 0x0000003007227812 */ /* 0x000fe400078e7804 */
[----:B------:R-:W-:Y:S02]  /*6a60*/  IADD3 R9, P0, PT, R26, 0xa800, RZ ;  /* 0x0000a8001a097810 */ /* 0x000fe40007f1e0ff */
[----:B------:R-:W-:-:S02]  /*6a70*/  LOP3.LUT R32, R5, 0x30, R0, 0x78, !PT ;  /* 0x0000003005207812 */ /* 0x000fc400078e7800 */
[C---:B------:R-:W-:Y:S01]  /*6a80*/  IADD3 R7, P1, PT, R26.reuse, 0xaa00, RZ ;  /* 0x0000aa001a077810 */ /* 0x040fe20007f3e0ff */
[--C-:B------:R-:W-:Y:S01]  /*6a90*/  IMAD.X R31, RZ, RZ, R27.reuse, P0 ;  /* 0x000000ffff1f7224 */ /* 0x100fe200000e061b */
[----:B------:R-:W-:Y:S02]  /*6aa0*/  LOP3.LUT R38, R3, 0x30, R8, 0x78, !PT ;  /* 0x0000003003267812 */ /* 0x000fe400078e7808 */
[C---:B------:R-:W-:Y:S01]  /*6ab0*/  IADD3 R5, P2, PT, R26.reuse, 0xac00, RZ ;  /* 0x0000ac001a057810 */ /* 0x040fe20007f5e0ff */
[----:B------:R-:W-:Y:S01]  /*6ac0*/  IMAD.X R29, RZ, RZ, R27, P1 ;  /* 0x000000ffff1d7224 */ /* 0x000fe200008e061b */
[----:B------:R-:W-:Y:S01]  /*6ad0*/  IADD3 R3, P3, PT, R26, 0xae00, RZ ;  /* 0x0000ae001a037810 */ /* 0x000fe20007f7e0ff */
[----:B------:R1:W-:Y:S01]  /*6ae0*/  ST.E desc[UR44][R38.64], RZ ;  /* 0x000000ff26007985 */ /* 0x0003e2000c10192c */
[----:B------:R-:W-:Y:S01]  /*6af0*/  SHF.R.U64 R8, R9, 0x3, R31 ;  /* 0x0000000309087819 */ /* 0x000fe2000000121f */
[----:B------:R-:W-:Y:S01]  /*6b00*/  IMAD.X R25, RZ, RZ, R27, P2 ;  /* 0x000000ffff197224 */ /* 0x000fe200010e061b */
[----:B------:R-:W-:Y:S01]  /*6b10*/  SHF.R.U64 R6, R7, 0x3, R29 ;  /* 0x0000000307067819 */ /* 0x000fe2000000121d */
[----:B------:R-:W-:Y:S01]  /*6b20*/  IMAD.X R21, RZ, RZ, R27, P3 ;  /* 0x000000ffff157224 */ /* 0x000fe200018e061b */
[----:B------:R-:W-:Y:S01]  /*6b30*/  LOP3.LUT R30, R9, 0x30, R8, 0x78, !PT ;  /* 0x00000030091e7812 */ /* 0x000fe200078e7808 */
[----:B------:R1:W-:Y:S01]  /*6b40*/  ST.E desc[UR44][R36.64], RZ ;  /* 0x000000ff24007985 */ /* 0x0003e2000c10192c */
[----:B------:R-:W-:-:S02]  /*6b50*/  SHF.R.U64 R4, R5, 0x3, R25 ;  /* 0x0000000305047819 */ /* 0x000fc40000001219 */
[----:B------:R-:W-:Y:S01]  /*6b60*/  SHF.R.U64 R0, R3, 0x3, R21 ;  /* 0x0000000303007819 */ /* 0x000fe20000001215 */
[----:B------:R1:W-:Y:S01]  /*6b70*/  ST.E desc[UR44][R34.64], RZ ;  /* 0x000000ff22007985 */ /* 0x0003e2000c10192c */
[----:B------:R-:W-:Y:S02]  /*6b80*/  LOP3.LUT R28, R7, 0x30, R6, 0x78, !PT ;  /* 0x00000030071c7812 */ /* 0x000fe400078e7806 */
[C---:B------:R-:W-:Y:S01]  /*6b90*/  IADD3 R9, P0, PT, R26.reuse, 0xb000, RZ ;  /* 0x0000b0001a097810 */ /* 0x040fe20007f1e0ff */
[----:B------:R1:W-:Y:S01]  /*6ba0*/  ST.E desc[UR44][R32.64], RZ ;  /* 0x000000ff20007985 */ /* 0x0003e2000c10192c */
[----:B------:R-:W-:Y:S02]  /*6bb0*/  LOP3.LUT R24, R5, 0x30, R4, 0x78, !PT ;  /* 0x0000003005187812 */ /* 0x000fe400078e7804 */
[C---:B------:R-:W-:Y:S01]  /*6bc0*/  IADD3 R7, P1, PT, R26.reuse, 0xb200, RZ ;  /* 0x0000b2001a077810 */ /* 0x040fe20007f3e0ff */
[--C-:B------:R-:W-:Y:S01]  /*6bd0*/  IMAD.X R19, RZ, RZ, R27.reuse, P0 ;  /* 0x000000ffff137224 */ /* 0x100fe200000e061b */
[----:B------:R-:W-:Y:S01]  /*6be0*/  LOP3.LUT R20, R3, 0x30, R0, 0x78, !PT ;  /* 0x0000003003147812 */ /* 0x000fe200078e7800 */
[----:B------:R1:W-:Y:S01]  /*6bf0*/  ST.E desc[UR44][R30.64], RZ ;  /* 0x000000ff1e007985 */ /* 0x0003e2000c10192c */
        /* <DEDUP_REMOVED lines=35> */
[----:B------:R-:W-:Y:S02]  /*6e30*/  LOP3.LUT R50, R4, 0x30, R5, 0x78, !PT ;  /* 0x0000003004327812 */ /* 0x000fe400078e7805 */
[----:B------:R-:W-:Y:S01]  /*6e40*/  LOP3.LUT R48, R0, 0x30, R3, 0x78, !PT ;  /* 0x0000003000307812 */ /* 0x000fe200078e7803 */
[----:B------:R1:W-:Y:S04]  /*6e50*/  ST.E desc[UR44][R52.64], RZ ;  /* 0x000000ff34007985 */ /* 0x0003e8000c10192c */
[----:B------:R1:W-:Y:S04]  /*6e60*/  ST.E desc[UR44][R50.64], RZ ;  /* 0x000000ff32007985 */ /* 0x0003e8000c10192c */
[----:B------:R1:W-:Y:S01]  /*6e70*/  ST.E desc[UR44][R48.64], RZ ;  /* 0x000000ff30007985 */ /* 0x0003e2000c10192c */
[----:B------:R-:W-:Y:S05]  /*6e80*/  @!P5 BRA `(.L_x_158) ;  /* 0x0000000000c4d947 */ /* 0x000fea0003800000 */
[----:B------:R-:W2:Y:S01]  /*6e90*/  LDC R3, c[0x0][0x904] ;  /* 0x00024100ff037b82 */ /* 0x000ea20000000800 */
[----:B------:R-:W3:Y:S01]  /*6ea0*/  LDCU.64 UR4, c[0x0][0x908] ;  /* 0x00012100ff0477ac */ /* 0x000ee20008000a00 */
[----:B------:R-:W-:Y:S01]  /*6eb0*/  BSSY.RECONVERGENT B0, `(.L_x_158) ;  /* 0x000002e000007945 */ /* 0x000fe20003800200 */
[----:B---3--:R-:W-:Y:S01]  /*6ec0*/  IMAD.HI.U32 R0, R45, UR4, RZ ;  /* 0x000000042d007c27 */ /* 0x008fe2000f8e00ff */
[----:B------:R-:W3:Y:S01]  /*6ed0*/  LDCU UR4, c[0x0][0x380] ;  /* 0x00007000ff0477ac */ /* 0x000ee20008000800 */
[----:B--2---:R-:W-:-:S03]  /*6ee0*/  ISETP.NE.AND P0, PT, R3, 0x1, PT ;  /* 0x000000010300780c */ /* 0x004fc60003f05270 */
[----:B------:R-:W-:-:S04]  /*6ef0*/  SHF.R.U32.HI R0, RZ, UR5, R0 ;  /* 0x00000005ff007c19 */ /* 0x000fc80008011600 */
[----:B------:R-:W-:-:S05]  /*6f00*/  SEL R0, R45, R0, !P0 ;  /* 0x000000002d007207 */ /* 0x000fca0004000000 */
[----:B------:R-:W-:-:S04]  /*6f10*/  IMAD.MOV R0, RZ, RZ, -R0 ;  /* 0x000000ffff007224 */ /* 0x000fc800078e0a00 */
[----:B------:R-:W-:-:S04]  /*6f20*/  IMAD R3, R3, R0, R45 ;  /* 0x0000000003037224 */ /* 0x000fc800078e022d */
[----:B------:R-:W-:-:S05]  /*6f30*/  IMAD R3, R3, 0x100, R44 ;  /* 0x0000010003037824 */ /* 0x000fca00078e022c */
[----:B---3--:R-:W-:-:S13]  /*6f40*/  ISETP.GE.AND P0, PT, R3, UR4, PT ;  /* 0x0000000403007c0c */ /* 0x008fda000bf06270 */
[----:B------:R-:W-:Y:S05]  /*6f50*/  @P0 BRA `(.L_x_159) ;  /* 0x00000000008c0947 */ /* 0x000fea0003800000 */
[----:B------:R-:W2:Y:S01]  /*6f60*/  LDC R5, c[0x0][0x38c] ;  /* 0x0000e300ff057b82 */ /* 0x000ea20000000800 */
[----:B------:R-:W3:Y:S01]  /*6f70*/  LDCU UR6, c[0x0][0x890] ;  /* 0x00011200ff0677ac */ /* 0x000ee20008000800 */
[----:B------:R-:W4:Y:S01]  /*6f80*/  LDCU.64 UR4, c[0x0][0x888] ;  /* 0x00011100ff0477ac */ /* 0x000f220008000a00 */
[----:B---3--:R-:W-:Y:S01]  /*6f90*/  IMAD R3, R40, UR6, R3 ;  /* 0x0000000628037c24 */ /* 0x008fe2000f8e0203 */
[----:B--2---:R-:W-:-:S04]  /*6fa0*/  IABS R6, R5 ;  /* 0x0000000500067213 */ /* 0x004fc80000000000 */
[----:B------:R-:W2:Y:S08]  /*6fb0*/  I2F.RP R7, R6 ;  /* 0x0000000600077306 */ /* 0x000eb00000209400 */
[----:B--2---:R-:W2:Y:S02]  /*6fc0*/  MUFU.RCP R8, R7 ;  /* 0x0000000700087308 */ /* 0x004ea40000001000 */
[----:B--2---:R-:W-:-:S06]  /*6fd0*/  IADD3 R8, PT, PT, R8, 0xffffffe, RZ ;  /* 0x0ffffffe08087810 */ /* 0x004fcc0007ffe0ff */
[----:B------:R2:W3:Y:S02]  /*6fe0*/  F2I.FTZ.U32.TRUNC.NTZ R9, R8 ;  /* 0x0000000800097305 */ /* 0x0004e4000021f000 */
[----:B--2---:R-:W-:Y:S02]  /*6ff0*/  HFMA2 R8, -RZ, RZ, 0, 0 ;  /* 0x00000000ff087431 */ /* 0x004fe400000001ff */
[----:B---3--:R-:W-:-:S04]  /*7000*/  IMAD.MOV R0, RZ, RZ, -R9 ;  /* 0x000000ffff007224 */ /* 0x008fc800078e0a09 */
[----:B------:R-:W-:Y:S01]  /*7010*/  IMAD R4, R0, R6, RZ ;  /* 0x0000000600047224 */ /* 0x000fe200078e02ff */
[----:B------:R-:W-:-:S03]  /*7020*/  IABS R0, R2 ;  /* 0x0000000200007213 */ /* 0x000fc60000000000 */
[----:B------:R-:W-:-:S06]  /*7030*/  IMAD.HI.U32 R9, R9, R4, R8 ;  /* 0x0000000409097227 */ /* 0x000fcc00078e0008 */
[----:B------:R-:W-:-:S04]  /*7040*/  IMAD.HI.U32 R4, R9, R0, RZ ;  /* 0x0000000009047227 */ /* 0x000fc800078e00ff */
[----:B------:R-:W-:-:S04]  /*7050*/  IMAD.MOV R7, RZ, RZ, -R4 ;  /* 0x000000ffff077224 */ /* 0x000fc800078e0a04 */
[----:B------:R-:W-:Y:S01]  /*7060*/  IMAD R7, R6, R7, R0 ;  /* 0x0000000706077224 */ /* 0x000fe200078e0200 */
[----:B------:R-:W-:-:S04]  /*7070*/  LOP3.LUT R0, R2, R5, RZ, 0x3c, !PT ;  /* 0x0000000502007212 */ /* 0x000fc800078e3cff */
[----:B------:R-:W-:Y:S02]  /*7080*/  ISETP.GT.U32.AND P1, PT, R6, R7, PT ;  /* 0x000000070600720c */ /* 0x000fe40003f24070 */
[----:B------:R-:W-:-:S11]  /*7090*/  ISETP.GE.AND P0, PT, R0, RZ, PT ;  /* 0x000000ff0000720c */ /* 0x000fd60003f06270 */
[-C--:B------:R-:W-:Y:S01]  /*70a0*/  @!P1 IADD3 R7, PT, PT, R7, -R6.reuse, RZ ;  /* 0x8000000607079210 */ /* 0x080fe20007ffe0ff */
[----:B------:R-:W-:Y:S01]  /*70b0*/  @!P1 VIADD R4, R4, 0x1 ;  /* 0x0000000104049836 */ /* 0x000fe20000000000 */
[----:B------:R-:W-:Y:S02]  /*70c0*/  ISETP.NE.AND P1, PT, R5, RZ, PT ;  /* 0x000000ff0500720c */ /* 0x000fe40003f25270 */
[----:B------:R-:W-:Y:S02]  /*70d0*/  ISETP.GE.U32.AND P2, PT, R7, R6, PT ;  /* 0x000000060700720c */ /* 0x000fe40003f46070 */
[----:B------:R-:W2:Y:S11]  /*70e0*/  LDC.64 R6, c[0x0][0x880] ;  /* 0x00022000ff067b82 */ /* 0x000eb60000000a00 */
[----:B------:R-:W-:-:S05]  /*70f0*/  @P2 IADD3 R4, PT, PT, R4, 0x1, RZ ;  /* 0x0000000104042810 */ /* 0x000fca0007ffe0ff */
[----:B------:R-:W-:Y:S01]  /*7100*/  @!P0 IMAD.MOV R4, RZ, RZ, -R4 ;  /* 0x000000ffff048224 */ /* 0x000fe200078e0a04 */
[----:B------:R-:W-:-:S04]  /*7110*/  @!P1 LOP3.LUT R4, RZ, R5, RZ, 0x33, !PT ;  /* 0x00000005ff049212 */ /* 0x000fc800078e33ff */
[C---:B------:R-:W-:Y:S01]  /*7120*/  IADD3 R0, PT, PT, -R4.reuse, RZ, RZ ;  /* 0x000000ff04007210 */ /* 0x040fe20007ffe1ff */
[----:B----4-:R-:W-:-:S04]  /*7130*/  IMAD R3, R4, UR5, R3 ;  /* 0x0000000504037c24 */ /* 0x010fc8000f8e0203 */
[----:B------:R-:W-:-:S04]  /*7140*/  IMAD R0, R5, R0, R2 ;  /* 0x0000000005007224 */ /* 0x000fc800078e0202 */
[----:B------:R-:W-:Y:S01]  /*7150*/  IMAD R3, R0, UR4, R3 ;  /* 0x0000000400037c24 */ /* 0x000fe2000f8e0203 */
[----:B------:R-:W-:-:S03]  /*7160*/  MOV R0, 0xff800000 ;  /* 0xff80000000007802 */ /* 0x000fc60000000f00 */
[----:B--2---:R-:W-:-:S05]  /*7170*/  IMAD.WIDE R6, R3, 0x4, R6 ;  /* 0x0000000403067825 */ /* 0x004fca00078e0206 */
[----:B------:R2:W-:Y:S02]  /*7180*/  STG.E desc[UR44][R6.64], R0 ;  /* 0x0000000006007986 */ /* 0x0005e4000c10192c */
.L_x_159:
[----:B------:R-:W-:Y:S05]  /*7190*/  BSYNC.RECONVERGENT B0 ;  /* 0x0000000000007941 */ /* 0x000fea0003800200 */
.L_x_158:
[----:B------:R-:W-:-:S09]  /*71a0*/  UISETP.NE.AND UP0, UPT, UR41, URZ, UPT ;  /* 0x000000ff2900728c */ /* 0x000fd2000bf05270 */
[----:B------:R-:W-:Y:S05]  /*71b0*/  BRA.U UP0, `(.L_x_160) ;  /* 0x0000000100047547 */ /* 0x000fea000b800000 */
[----:B------:R-:W-:Y:S05]  /*71c0*/  BPT.TRAP 0x1 ;  /* 0x000000040000795c */ /* 0x000fea0000300000 */
.L_x_160:
[C---:B------:R-:W-:Y:S01]  /*71d0*/  IADD3 R17, P2, PT, R26.reuse, 0xc400, RZ ;  /* 0x0000c4001a117810 */ /* 0x040fe20007f5e0ff */
[----:B------:R3:W-:Y:S01]  /*71e0*/  SYNCS.ARRIVE.TRANS64.A1T0 RZ, [R16+URZ+0xe0b0], RZ ;  /* 0x00e0b0ff10ff79a7 */ /* 0x0007e200081000ff */
[C---:B-1----:R-:W-:Y:S01]  /*71f0*/  IADD3 R19, P1, PT, R26.reuse, 0xc200, RZ ;  /* 0x0000c2001a137810 */ /* 0x042fe20007f3e0ff */
[----:B------:R-:W-:Y:S01]  /*7200*/  UISETP.NE.AND UP0, UPT, UR41, URZ, UPT ;  /* 0x000000ff2900728c */ /* 0x000fe2000bf05270 */
[C---:B------:R-:W-:Y:S01]  /*7210*/  IADD3 R21, P0, PT, R26.reuse, 0xc000, RZ ;  /* 0x0000c0001a157810 */ /* 0x040fe20007f1e0ff */
[--C-:B------:R-:W-:Y:S01]  /*7220*/  IMAD.X R59, RZ, RZ, R27.reuse, P2 ;  /* 0x000000ffff3b7224 */ /* 0x100fe200010e061b */
        /* <DEDUP_REMOVED lines=13> */
[----:B------:R-:W-:Y:S01]  /*7300*/  IMAD.X R49, RZ, RZ, R27, P0 ;  /* 0x000000ffff317224 */ /* 0x000fe200000e061b */
[----:B------:R-:W-:Y:S01]  /*7310*/  SHF.R.U64 R18, R17, 0x3, R59 ;  /* 0x0000000311127819 */ /* 0x000fe2000000123b */
[--C-:B------:R-:W-:Y:S01]  /*7320*/  IMAD.X R39, RZ, RZ, R27.reuse, P3 ;  /* 0x000000ffff277224 */ /* 0x100fe200018e061b */
[C---:B--2---:R-:W-:Y:S01]  /*7330*/  IADD3 R7, P2, PT, R26.reuse, 0xd400, RZ ;  /* 0x0000d4001a077810 */ /* 0x044fe20007f5e0ff */
[----:B------:R-:W-:Y:S01]  /*7340*/  IMAD.X R37, RZ, RZ, R27, P4 ;  /* 0x000000ffff257224 */ /* 0x000fe200020e061b */
[----:B------:R-:W-:-:S02]  /*7350*/  IADD3 R6, P1, PT, R26, 0xd600, RZ ;  /* 0x0000d6001a067810 */ /* 0x000fc40007f3e0ff */
[----:B------:R-:W-:Y:S01]  /*7360*/  SHF.R.U64 R15, R14, 0x3, R57 ;  /* 0x000000030e0f7819 */ /* 0x000fe20000001239 */
[----:B------:R-:W-:Y:S01]  /*7370*/  IMAD.X R35, RZ, RZ, R27, P2 ;  /* 0x000000ffff237224 */ /* 0x000fe200010e061b */
[----:B------:R-:W-:Y:S01]  /*7380*/  SHF.R.U64 R24, R21, 0x3, R63 ;  /* 0x0000000315187819 */ /* 0x000fe2000000123f */
[----:B------:R-:W-:Y:S01]  /*7390*/  IMAD.X R33, RZ, RZ, R27, P1 ;  /* 0x000000ffff217224 */ /* 0x000fe200008e061b */
[----:B------:R-:W-:Y:S02]  /*73a0*/  SHF.R.U64 R20, R19, 0x3, R61 ;  /* 0x0000000313147819 */ /* 0x000fe4000000123d */
[----:B------:R-:W-:Y:S02]  /*73b0*/  LOP3.LUT R58, R17, 0x30, R18, 0x78, !PT ;  /* 0x00000030113a7812 */ /* 0x000fe400078e7812 */
[----:B------:R-:W-:Y:S02]  /*73c0*/  IADD3 R5, P0, PT, R26, 0xd800, RZ ;  /* 0x0000d8001a057810 */ /* 0x000fe40007f1e0ff */
[----:B------:R-:W-:-:S02]  /*73d0*/  SHF.R.U64 R18, R13, 0x3, R55 ;  /* 0x000000030d127819 */ /* 0x000fc40000001237 */
[C---:B------:R-:W-:Y:S01]  /*73e0*/  IADD3 R4, P3, PT, R26.reuse, 0xda00, RZ ;  /* 0x0000da001a047810 */ /* 0x040fe20007f7e0ff */
[----:B------:R-:W-:Y:S01]  /*73f0*/  IMAD.X R31, RZ, RZ, R27, P0 ;  /* 0x000000ffff1f7224 */ /* 0x000fe200000e061b */
[----:B------:R-:W-:Y:S02]  /*7400*/  IADD3 R0, P4, PT, R26, 0xde00, RZ ;  /* 0x0000de001a007810 */ /* 0x000fe40007f9e0ff */
[----:B------:R-:W-:Y:S01]  /*7410*/  LOP3.LUT R56, R14, 0x30, R15, 0x78, !PT ;  /* 0x000000300e387812 */ /* 0x000fe200078e780f */
[----:B------:R-:W-:Y:S01]  /*7420*/  IMAD.X R29, RZ, RZ, R27, P3 ;  /* 0x000000ffff1d7224 */ /* 0x000fe200018e061b */
[----:B------:R-:W-:Y:S01]  /*7430*/  SHF.R.U64 R17, R12, 0x3, R53 ;  /* 0x000000030c117819 */ /* 0x000fe20000001235 */
[----:B------:R-:W-:Y:S01]  /*7440*/  IMAD.X R25, RZ, RZ, R27, P4 ;  /* 0x000000ffff197224 */ /* 0x000fe200020e061b */
[----:B------:R-:W-:Y:S02]  /*7450*/  IADD3 R3, P2, PT, R26, 0xdc00, RZ ;  /* 0x0000dc001a037810 */ /* 0x000fe40007f5e0ff */
[----:B------:R-:W-:-:S02]  /*7460*/  LOP3.LUT R62, R21, 0x30, R24, 0x78, !PT ;  /* 0x00000030153e7812 */ /* 0x000fc400078e7818 */
[----:B------:R-:W-:Y:S01]  /*7470*/  SHF.R.U64 R14, R11, 0x3, R51 ;  /* 0x000000030b0e7819 */ /* 0x000fe20000001233 */
[----:B------:R-:W-:Y:S01]  /*7480*/  IMAD.X R27, RZ, RZ, R27, P2 ;  /* 0x000000ffff1b7224 */ /* 0x000fe200010e061b */
[----:B------:R-:W-:Y:S01]  /*7490*/  LOP3.LUT R60, R19, 0x30, R20, 0x78, !PT ;  /* 0x00000030133c7812 */ /* 0x000fe200078e7814 */
[----:B------:R3:W-:Y:S01]  /*74a0*/  ST.E desc[UR44][R62.64], RZ ;  /* 0x000000ff3e007985 */ /* 0x0007e2000c10192c */
[----:B------:R-:W-:Y:S02]  /*74b0*/  SHF.R.U64 R15, R10, 0x3, R49 ;  /* 0x000000030a0f7819 */ /* 0x000fe40000001231 */
[----:B------:R-:W-:Y:S01]  /*74c0*/  LOP3.LUT R54, R13, 0x30, R18, 0x78, !PT ;  /* 0x000000300d367812 */ /* 0x000fe200078e7812 */
[----:B------:R3:W-:Y:S01]  /*74d0*/  ST.E desc[UR44][R60.64], RZ ;  /* 0x000000ff3c007985 */ /* 0x0007e2000c10192c */
[----:B------:R-:W-:Y:S02]  /*74e0*/  LOP3.LUT R52, R12, 0x30, R17, 0x78, !PT ;  /* 0x000000300c347812 */ /* 0x000fe400078e7811 */
[----:B------:R-:W-:Y:S01]  /*74f0*/  SHF.R.U64 R13, R8, 0x3, R37 ;  /* 0x00000003080d7819 */ /* 0x000fe20000001225 */
[----:B------:R3:W-:Y:S01]  /*7500*/  ST.E desc[UR44][R58.64], RZ ;  /* 0x000000ff3a007985 */ /* 0x0007e2000c10192c */
[----:B------:R-:W-:-:S02]  /*7510*/  LOP3.LUT R50, R11, 0x30, R14, 0x78, !PT ;  /* 0x000000300b327812 */ /* 0x000fc400078e780e */
[----:B------:R-:W-:Y:S01]  /*7520*/  SHF.R.U64 R12, R9, 0x3, R39 ;  /* 0x00000003090c7819 */ /* 0x000fe20000001227 */
[----:B------:R3:W-:Y:S01]  /*7530*/  ST.E desc[UR44][R56.64], RZ ;  /* 0x000000ff38007985 */ /* 0x0007e2000c10192c */
[----:B------:R-:W-:Y:S02]  /*7540*/  LOP3.LUT R48, R10, 0x30, R15, 0x78, !PT ;  /* 0x000000300a307812 */ /* 0x000fe400078e780f */
[----:B------:R-:W-:Y:S01]  /*7550*/  SHF.R.U64 R11, R6, 0x3, R33 ;  /* 0x00000003060b7819 */ /* 0x000fe20000001221 */
[----:B------:R3:W-:Y:S01]  /*7560*/  ST.E desc[UR44][R54.64], RZ ;  /* 0x000000ff36007985 */ /* 0x0007e2000c10192c */
[----:B------:R-:W-:Y:S02]  /*7570*/  SHF.R.U64 R10, R7, 0x3, R35 ;  /* 0x00000003070a7819 */ /* 0x000fe40000001223 */
[----:B------:R-:W-:Y:S01]  /*7580*/  LOP3.LUT R36, R8, 0x30, R13, 0x78, !PT ;  /* 0x0000003008247812 */ /* 0x000fe200078e780d */
[----:B------:R3:W-:Y:S01]  /*7590*/  ST.E desc[UR44][R52.64], RZ ;  /* 0x000000ff34007985 */ /* 0x0007e2000c10192c */
[----:B------:R-:W-:-:S02]  /*75a0*/  LOP3.LUT R38, R9, 0x30, R12, 0x78, !PT ;  /* 0x0000003009267812 */ /* 0x000fc400078e780c */
[----:B------:R-:W-:Y:S01]  /*75b0*/  SHF.R.U64 R8, R5, 0x3, R31 ;  /* 0x0000000305087819 */ /* 0x000fe2000000121f */
[----:B------:R3:W-:Y:S01]  /*75c0*/  ST.E desc[UR44][R50.64], RZ ;  /* 0x000000ff32007985 */ /* 0x0007e2000c10192c */
[----:B------:R-:W-:Y:S02]  /*75d0*/  LOP3.LUT R32, R6, 0x30, R11, 0x78, !PT ;  /* 0x0000003006207812 */ /* 0x000fe400078e780b */
[----:B------:R-:W-:Y:S01]  /*75e0*/  SHF.R.U64 R9, R4, 0x3, R29 ;  /* 0x0000000304097819 */ /* 0x000fe2000000121d */
[----:B------:R3:W-:Y:S01]  /*75f0*/  ST.E desc[UR44][R48.64], RZ ;  /* 0x000000ff30007985 */ /* 0x0007e2000c10192c */
[----:B------:R-:W-:Y:S02]  /*7600*/  LOP3.LUT R34, R7, 0x30, R10, 0x78, !PT ;  /* 0x0000003007227812 */ /* 0x000fe400078e780a */
[----:B------:R-:W-:Y:S01]  /*7610*/  SHF.R.U64 R6, R3, 0x3, R27 ;  /* 0x0000000303067819 */ /* 0x000fe2000000121b */
[----:B------:R3:W-:Y:S01]  /*7620*/  ST.E desc[UR44][R38.64], RZ ;  /* 0x000000ff26007985 */ /* 0x0007e2000c10192c */
[----:B------:R-:W-:-:S02]  /*7630*/  SHF.R.U64 R7, R0, 0x3, R25 ;  /* 0x0000000300077819 */ /* 0x000fc40000001219 */
[----:B------:R-:W-:Y:S01]  /*7640*/  LOP3.LUT R30, R5, 0x30, R8, 0x78, !PT ;  /* 0x00000030051e7812 */ /* 0x000fe200078e7808 */
[----:B------:R3:W-:Y:S01]  /*7650*/  ST.E desc[UR44][R36.64], RZ ;  /* 0x000000ff24007985 */ /* 0x0007e2000c10192c */
[----:B------:R-:W-:Y:S02]  /*7660*/  LOP3.LUT R28, R4, 0x30, R9, 0x78, !PT ;  /* 0x00000030041c7812 */ /* 0x000fe400078e7809 */
[----:B------:R-:W-:Y:S01]  /*7670*/  LOP3.LUT R26, R3, 0x30, R6, 0x78, !PT ;  /* 0x00000030031a7812 */ /* 0x000fe200078e7806 */
[----:B------:R3:W-:Y:S01]  /*7680*/  ST.E desc[UR44][R34.64], RZ ;  /* 0x000000ff22007985 */ /* 0x0007e2000c10192c */
[----:B------:R-:W-:-:S03]  /*7690*/  LOP3.LUT R24, R0, 0x30, R7, 0x78, !PT ;  /* 0x0000003000187812 */ /* 0x000fc600078e7807 */
[----:B------:R3:W-:Y:S04]  /*76a0*/  ST.E desc[UR44][R32.64], RZ ;  /* 0x000000ff20007985 */ /* 0x0007e8000c10192c */
[----:B------:R3:W-:Y:S04]  /*76b0*/  ST.E desc[UR44][R30.64], RZ ;  /* 0x000000ff1e007985 */ /* 0x0007e8000c10192c */
[----:B------:R3:W-:Y:S04]  /*76c0*/  ST.E desc[UR44][R28.64], RZ ;  /* 0x000000ff1c007985 */ /* 0x0007e8000c10192c */
[----:B------:R3:W-:Y:S04]  /*76d0*/  ST.E desc[UR44][R26.64], RZ ;  /* 0x000000ff1a007985 */ /* 0x0007e8000c10192c */
[----:B------:R3:W-:Y:S01]  /*76e0*/  ST.E desc[UR44][R24.64], RZ ;  /* 0x000000ff18007985 */ /* 0x0007e2000c10192c */
[----:B------:R-:W-:Y:S01]  /*76f0*/  @!PT LDS RZ, [RZ] ;  /* 0x00000000fffff984 */ /* 0x000fe20000000800 */
[----:B------:R-:W-:Y:S01]  /*7700*/  @!PT LDS RZ, [RZ] ;  /* 0x00000000fffff984 */ /* 0x000fe20000000800 */
[----:B------:R-:W-:Y:S01]  /*7710*/  @!PT LDS RZ, [RZ] ;  /* 0x00000000fffff984 */ /* 0x000fe20000000800 */
[----:B------:R-:W-:Y:S01]  /*7720*/  @!PT LDS RZ, [RZ] ;  /* 0x00000000fffff984 */ /* 0x000fe20000000800 */
[----:B------:R1:W-:Y:S06]  /*7730*/  MEMBAR.ALL.CTA ;  /* 0x0000000000007992 */ /* 0x0003ec0000008000 */
[----:B-1----:R-:W1:Y:S01]  /*7740*/  FENCE.VIEW.ASYNC.S ;  /* 0x00000000000073c6 */ /* 0x002e620000000000 */
[----:B------:R-:W-:Y:S05]  /*7750*/  BRA.U UP0, `(.L_x_161) ;  /* 0x0000000100047547 */ /* 0x000fea000b800000 */
[----:B------:R-:W-:Y:S05]  /*7760*/  BPT.TRAP 0x1 ;  /* 0x000000040000795c */ /* 0x000fea0000300000 */
.L_x_161:
[----:B------:R-:W-:Y:S01]  /*7770*/  SHF.L.U32 R3, R43, 0x1f, RZ ;  /* 0x0000001f2b037819 */ /* 0x000fe200000006ff */
[----:B------:R-:W-:Y:S03]  /*7780*/  BSSY B0, `(.L_x_162) ;  /* 0x0000003000007945 */ /* 0x000fe60003800000 */
[----:B-1----:R-:W1:Y:S02]  /*7790*/  SYNCS.PHASECHK.TRANS64.TRYWAIT P0, [R16+URZ+0xe0c8], R3 ;  /* 0x00e0c803100075a7 */ /* 0x002e6400080011ff */
[----:B-1----:R-:W-:Y:S05]  /*77a0*/  @!P0 BRA `(.L_x_163) ;  /* 0x0000011400688947 */ /* 0x002fea0003800000 */
.L_x_415:
[----:B------:R-:W-:Y:S05]  /*77b0*/  BSYNC B0 ;  /* 0x0000000000007941 */ /* 0x000fea0003800000 */
.L_x_162:
[----:B------:R-:W-:Y:S05]  /*77c0*/  @!P5 BRA `(.L_x_164) ;  /* 0x0000000000ccd947 */ /* 0x000fea0003800000 */
[----:B-1----:R-:W1:Y:S01]  /*77d0*/  LDC R3, c[0x0][0x904] ;  /* 0x00024100ff037b82 */ /* 0x002e620000000800 */
[----:B------:R-:W2:Y:S01]  /*77e0*/  LDCU.64 UR4, c[0x0][0x908] ;  /* 0x00012100ff0477ac */ /* 0x000ea20008000a00 */
[----:B------:R-:W-:Y:S01]  /*77f0*/  BSSY.RECONVERGENT B0, `(.L_x_164) ;  /* 0x0000030000007945 */ /* 0x000fe20003800200 */
[----:B--2---:R-:W-:Y:S01]  /*7800*/  IMAD.HI.U32 R0, R45, UR4, RZ ;  /* 0x000000042d007c27 */ /* 0x004fe2000f8e00ff */
[----:B------:R-:W2:Y:S01]  /*7810*/  LDCU UR4, c[0x0][0x380] ;  /* 0x00007000ff0477ac */ /* 0x000ea20008000800 */
[----:B-1----:R-:W-:-:S03]  /*7820*/  ISETP.NE.AND P0, PT, R3, 0x1, PT ;  /* 0x000000010300780c */ /* 0x002fc60003f05270 */
[----:B------:R-:W-:-:S04]  /*7830*/  SHF.R.U32.HI R0, RZ, UR5, R0 ;  /* 0x00000005ff007c19 */ /* 0x000fc80008011600 */
[----:B------:R-:W-:-:S05]  /*7840*/  SEL R0, R45, R0, !P0 ;  /* 0x000000002d007207 */ /* 0x000fca0004000000 */
[----:B------:R-:W-:-:S04]  /*7850*/  IMAD.MOV R0, RZ, RZ, -R0 ;  /* 0x000000ffff007224 */ /* 0x000fc800078e0a00 */
[----:B------:R-:W-:-:S05]  /*7860*/  IMAD R7, R3, R0, R45 ;  /* 0x0000000003077224 */ /* 0x000fca00078e022d */
[----:B------:R-:W-:-:S05]  /*7870*/  LEA R7, R7, R44, 0x8 ;  /* 0x0000002c07077211 */ /* 0x000fca00078e40ff */
[----:B------:R-:W-:-:S05]  /*7880*/  VIADD R7, R7, 0x80 ;  /* 0x0000008007077836 */ /* 0x000fca0000000000 */
[----:B--2---:R-:W-:-:S13]  /*7890*/  ISETP.GE.AND P0, PT, R7, UR4, PT ;  /* 0x0000000407007c0c */ /* 0x004fda000bf06270 */
[----:B------:R-:W-:Y:S05]  /*78a0*/  @P0 BRA `(.L_x_165) ;  /* 0x0000000000900947 */ /* 0x000fea0003800000 */
[----:B------:R-:W1:Y:S01]  /*78b0*/  LDC R5, c[0x0][0x38c] ;  /* 0x0000e300ff057b82 */ /* 0x000e620000000800 */
[----:B------:R-:W2:Y:S01]  /*78c0*/  LDCU UR6, c[0x0][0x890] ;  /* 0x00011200ff0677ac */ /* 0x000ea20008000800 */
[----:B------:R-:W4:Y:S01]  /*78d0*/  LDCU.64 UR4, c[0x0][0x888] ;  /* 0x00011100ff0477ac */ /* 0x000f220008000a00 */
[----:B--2---:R-:W-:Y:S01]  /*78e0*/  IMAD R7, R40, UR6, R7 ;  /* 0x0000000628077c24 */ /* 0x004fe2000f8e0207 */
[----:B-1----:R-:W-:-:S04]  /*78f0*/  IABS R4, R5 ;  /* 0x0000000500047213 */ /* 0x002fc80000000000 */
[----:B------:R-:W1:Y:S08]  /*7900*/  I2F.RP R10, R4 ;  /* 0x00000004000a7306 */ /* 0x000e700000209400 */
[----:B-1----:R-:W1:Y:S02]  /*7910*/  MUFU.RCP R8, R10 ;  /* 0x0000000a00087308 */ /* 0x002e640000001000 */
[----:B-1----:R-:W-:-:S06]  /*7920*/  IADD3 R8, PT, PT, R8, 0xffffffe, RZ ;  /* 0x0ffffffe08087810 */ /* 0x002fcc0007ffe0ff */
[----:B------:R-:W1:Y:S02]  /*7930*/  F2I.FTZ.U32.TRUNC.NTZ R9, R8 ;  /* 0x0000000800097305 */ /* 0x000e64000021f000 */
[----:B-1----:R-:W-:Y:S01]  /*7940*/  IADD3 R0, PT, PT, RZ, -R9, RZ ;  /* 0x80000009ff007210 */ /* 0x002fe20007ffe0ff */
[----:B------:R-:W-:-:S04]  /*7950*/  IMAD.MOV.U32 R8, RZ, RZ, RZ ;  /* 0x000000ffff087224 */ /* 0x000fc800078e00ff */
[----:B------:R-:W-:Y:S01]  /*7960*/  IMAD R3, R0, R4, RZ ;  /* 0x0000000400037224 */ /* 0x000fe200078e02ff */
[----:B------:R-:W-:-:S03]  /*7970*/  IABS R0, R2 ;  /* 0x0000000200007213 */ /* 0x000fc60000000000 */
[----:B------:R-:W-:Y:S01]  /*7980*/  IMAD.HI.U32 R3, R9, R3, R8 ;  /* 0x0000000309037227 */ /* 0x000fe200078e0008 */
[----:B------:R-:W-:Y:S01]  /*7990*/  MOV R6, R0 ;  /* 0x0000000000067202 */ /* 0x000fe20000000f00 */
[----:B------:R-:W1:Y:S04]  /*79a0*/  LDC.64 R8, c[0x0][0x880] ;  /* 0x00022000ff087b82 */ /* 0x000e680000000a00 */
[----:B------:R-:W-:-:S04]  /*79b0*/  IMAD.HI.U32 R0, R3, R6, RZ ;  /* 0x0000000603007227 */ /* 0x000fc800078e00ff */
[----:B------:R-:W-:-:S04]  /*79c0*/  IMAD.MOV R3, RZ, RZ, -R0 ;  /* 0x000000ffff037224 */ /* 0x000fc800078e0a00 */
[----:B------:R-:W-:-:S05]  /*79d0*/  IMAD R3, R4, R3, R6 ;  /* 0x0000000304037224 */ /* 0x000fca00078e0206 */
[----:B------:R-:W-:-:S13]  /*79e0*/  ISETP.GT.U32.AND P0, PT, R4, R3, PT ;  /* 0x000000030400720c */ /* 0x000fda0003f04070 */
[-C--:B------:R-:W-:Y:S01]  /*79f0*/  @!P0 IADD3 R3, PT, PT, R3, -R4.reuse, RZ ;  /* 0x8000000403038210 */ /* 0x080fe20007ffe0ff */
[----:B------:R-:W-:Y:S01]  /*7a00*/  @!P0 VIADD R0, R0, 0x1 ;  /* 0x0000000100008836 */ /* 0x000fe20000000000 */
[----:B------:R-:W-:Y:S02]  /*7a10*/  ISETP.NE.AND P0, PT, R5, RZ, PT ;  /* 0x000000ff0500720c */ /* 0x000fe40003f05270 */
[----:B------:R-:W-:Y:S02]  /*7a20*/  ISETP.GE.U32.AND P2, PT, R3, R4, PT ;  /* 0x000000040300720c */ /* 0x000fe40003f46070 */
[----:B------:R-:W-:-:S04]  /*7a30*/  LOP3.LUT R3, R2, R5, RZ, 0x3c, !PT ;  /* 0x0000000502037212 */ /* 0x000fc800078e3cff */
[----:B------:R-:W-:-:S07]  /*7a40*/  ISETP.GE.AND P1, PT, R3, RZ, PT ;  /* 0x000000ff0300720c */ /* 0x000fce0003f26270 */
[----:B------:R-:W-:-:S06]  /*7a50*/  @P2 IADD3 R0, PT, PT, R0, 0x1, RZ ;  /* 0x0000000100002810 */ /* 0x000fcc0007ffe0ff */
[----:B------:R-:W-:Y:S01]  /*7a60*/  @!P1 IMAD.MOV R0, RZ, RZ, -R0 ;  /* 0x000000ffff009224 */ /* 0x000fe200078e0a00 */
[----:B------:R-:W-:-:S04]  /*7a70*/  @!P0 LOP3.LUT R0, RZ, R5, RZ, 0x33, !PT ;  /* 0x00000005ff008212 */ /* 0x000fc800078e33ff */
[C---:B------:R-:W-:Y:S01]  /*7a80*/  IADD3 R3, PT, PT, -R0.reuse, RZ, RZ ;  /* 0x000000ff00037210 */ /* 0x040fe20007ffe1ff */
[----:B----4-:R-:W-:Y:S02]  /*7a90*/  IMAD R7, R0, UR5, R7 ;  /* 0x0000000500077c24 */ /* 0x010fe4000f8e0207 */
[----:B------:R-:W-:Y:S02]  /*7aa0*/  IMAD.MOV.U32 R0, RZ, RZ, -0x800000 ;  /* 0xff800000ff007424 */ /* 0x000fe400078e00ff */
[----:B------:R-:W-:-:S04]  /*7ab0*/  IMAD R2, R5, R3, R2 ;  /* 0x0000000305027224 */ /* 0x000fc800078e0202 */
[----:B------:R-:W-:-:S04]  /*7ac0*/  IMAD R7, R2, UR4, R7 ;  /* 0x0000000402077c24 */ /* 0x000fc8000f8e0207 */
[----:B-1----:R-:W-:-:S05]  /*7ad0*/  IMAD.WIDE R8, R7, 0x4, R8 ;  /* 0x0000000407087825 */ /* 0x002fca00078e0208 */
[----:B------:R1:W-:Y:S02]  /*7ae0*/  STG.E desc[UR44][R8.64], R0 ;  /* 0x0000000008007986 */ /* 0x0003e4000c10192c */
.L_x_165:
[----:B------:R-:W-:Y:S05]  /*7af0*/  BSYNC.RECONVERGENT B0 ;  /* 0x0000000000007941 */ /* 0x000fea0003800200 */
.L_x_164:
[----:B------:R-:W-:Y:S01]  /*7b00*/  @!PT LDS RZ, [RZ] ;  /* 0x00000000fffff984 */ /* 0x000fe20000000800 */
[----:B------:R-:W-:Y:S01]  /*7b10*/  @!PT LDS RZ, [RZ] ;  /* 0x00000000fffff984 */ /* 0x000fe20000000800 */
[----:B------:R-:W-:Y:S01]  /*7b20*/  @!PT LDS RZ, [RZ] ;  /* 0x00000000fffff984 */ /* 0x000fe20000000800 */
[----:B------:R-:W-:Y:S01]  /*7b30*/  @!PT LDS RZ, [RZ] ;  /* 0x00000000fffff984 */ /* 0x000fe20000000800 */
[----:B------:R2:W-:Y:S06]  /*7b40*/  MEMBAR.ALL.CTA ;  /* 0x0000000000007992 */ /* 0x0005ec0000008000 */
[----:B--2---:R-:W2:Y:S01]  /*7b50*/  FENCE.VIEW.ASYNC.S ;  /* 0x00000000000073c6 */ /* 0x004ea20000000000 */
[----:B------:R-:W-:-:S09]  /*7b60*/  UISETP.NE.AND UP0, UPT, UR41, URZ, UPT ;  /* 0x000000ff2900728c */ /* 0x000fd2000bf05270 */
[----:B------:R-:W-:Y:S05]  /*7b70*/  BRA.U UP0, `(.L_x_166) ;  /* 0x0000000100047547 */ /* 0x000fea000b800000 */
[----:B------:R-:W-:Y:S05]  /*7b80*/  BPT.TRAP 0x1 ;  /* 0x000000040000795c */ /* 0x000fea0000300000 */
.L_x_166:
[----:B--2---:R2:W-:Y:S01]  /*7b90*/  SYNCS.ARRIVE.TRANS64.A1T0 RZ, [R16+URZ+0xe0b8], RZ ;  /* 0x00e0b8ff10ff79a7 */ /* 0x0045e200081000ff */
[----:B------:R-:W-:Y:S01]  /*7ba0*/  LOP3.LUT R43, R43, 0x1, RZ, 0x3c, !PT ;  /* 0x000000012b2b7812 */ /* 0x000fe200078e3cff */
[----:B------:R-:W-:Y:S06]  /*7bb0*/  BRA `(.L_x_92) ;  /* 0x0000002c001c7947 */ /* 0x000fec0003800000 */
.L_x_93:
[----:B------:R-:W-:-:S09]  /*7bc0*/  UISETP.NE.AND UP0, UPT, UR40, URZ, UPT ;  /* 0x000000ff2800728c */ /* 0x000fd2000bf05270 */
[----:B------:R-:W-:Y:S05]  /*7bd0*/  BRA.U !UP0, `(.L_x_167) ;  /* 0x0000000108047547 */ /* 0x000fea000b800000 */
[----:B------:R-:W-:Y:S05]  /*7be0*/  BPT.TRAP 0x1 ;  /* 0x000000040000795c */ /* 0x000fea0000300000 */
.L_x_167:
[----:B------:R-:W1:Y:S01]  /*7bf0*/  S2R R48, SR_CgaCtaId ;  /* 0x0000000000307919 */ /* 0x000e620000008800 */
[----:B------:R-:W-:Y:S01]  /*7c00*/  MOV R47, 0x400 ;  /* 0x00000400002f7802 */ /* 0x000fe20000000f00 */
[----:B------:R-:W-:Y:S01]  /*7c10*/  BSSY B0, `(.L_x_168) ;  /* 0x0000005000007945 */ /* 0x000fe20003800000 */
[----:B------:R-:W-:Y:S02]  /*7c20*/  SHF.L.U32 R0, R42, 0x1f, RZ ;  /* 0x0000001f2a007819 */ /* 0x000fe400000006ff */
[----:B-1----:R-:W-:-:S04]  /*7c30*/  LEA R47, R48, R47, 0x18 ;  /* 0x0000002f302f7211 */ /* 0x002fc800078ec0ff */
[----:B------:R-:W1:Y:S02]  /*7c40*/  SYNCS.PHASECHK.TRANS64.TRYWAIT P0, [R47+URZ+0xe070], R0 ;  /* 0x00e070002f0075a7 */ /* 0x000e6400080011ff */
[----:B-1----:R-:W-:Y:S05]  /*7c50*/  @!P0 BRA `(.L_x_169) ;  /* 0x0000011000508947 */ /* 0x002fea0003800000 */
.L_x_416:
[----:B------:R-:W-:Y:S05]  /*7c60*/  BSYNC B0 ;  /* 0x0000000000007941 */ /* 0x000fea0003800000 */
.L_x_168:
[----:B------:R-:W-:-:S09]  /*7c70*/  UISETP.NE.AND UP0, UPT, UR40, URZ, UPT ;  /* 0x000000ff2800728c */ /* 0x000fd2000bf05270 */
[----:B------:R-:W-:Y:S05]  /*7c80*/  BRA.U !UP0, `(.L_x_170) ;  /* 0x0000000108047547 */ /* 0x000fea000b800000 */
[----:B------:R-:W-:Y:S05]  /*7c90*/  BPT.TRAP 0x1 ;  /* 0x000000040000795c */ /* 0x000fea0000300000 */
.L_x_170:
[----:B------:R-:W-:Y:S01]  /*7ca0*/  IADD3 R23, PT, PT, R47, 0xe078, RZ ;  /* 0x0000e0782f177810 */ /* 0x000fe20007ffe0ff */
[----:B------:R-:W-:-:S03]  /*7cb0*/  UISETP.NE.AND UP0, UPT, UR39, URZ, UPT ;  /* 0x000000ff2700728c */ /* 0x000fc6000bf05270 */
[----:B-1----:R-:W-:-:S04]  /*7cc0*/  PRMT R0, R48, 0x654, R23 ;  /* 0x0000065430007816 */ /* 0x002fc80000000017 */
[----:B------:R1:W-:Y:S02]  /*7cd0*/  SYNCS.ARRIVE.TRANS64.RED.A1T0 RZ, [R0+URZ], RZ ;  /* 0x000000ff00ff79a7 */ /* 0x0003e400081004ff */
[----:B------:R-:W-:Y:S05]  /*7ce0*/  BRA.U !UP0, `(.L_x_171) ;  /* 0x0000000108047547 */ /* 0x000fea000b800000 */
[----:B------:R-:W-:Y:S05]  /*7cf0*/  BPT.TRAP 0x1 ;  /* 0x000000040000795c */ /* 0x000fea0000300000 */
.L_x_171:
[----:B------:R-:W-:Y:S01]  /*7d00*/  IMAD.U32 R3, RZ, RZ, UR42 ;  /* 0x0000002aff037e24 */ /* 0x000fe2000f8e00ff */
[----:B------:R-:W-:-:S04]  /*7d10*/  ISETP.GE.AND P0, PT, R4, 0x81, PT ;  /* 0x000000810400780c */ /* 0x000fc80003f06270 */
[----:B------:R-:W-:-:S04]  /*7d20*/  SHF.L.U32 R6, R3, 0x1f, RZ ;  /* 0x0000001f03067819 */ /* 0x000fc800000006ff */
[----:B------:R-:W2:Y:S02]  /*7d30*/  SYNCS.PHASECHK.TRANS64.TRYWAIT P1, [R47+URZ+0xe080], R6 ;  /* 0x00e080062f0075a7 */ /* 0x000ea400080211ff */
[----:B--2---:R-:W-:Y:S05]  /*7d40*/  @!P1 BRA `(.L_x_172) ;  /* 0x0000011000289947 */ /* 0x004fea0003800000 */
.L_x_417:
[----:B------:R-:W-:Y:S02]  /*7d50*/  LOP3.LUT R3, R42, 0x1, RZ, 0x3c, !PT ;  /* 0x000000012a037812 */ /* 0x000fe400078e3cff */
[----:B------:R-:W-:Y:S01]  /*7d60*/  MOV R49, R22 ;  /* 0x0000001600317202 */ /* 0x000fe20000000f00 */
[----:B------:R-:W-:Y:S06]  /*7d70*/  @!P0 BRA `(.L_x_173) ;  /* 0x0000000c004c8947 */ /* 0x000fec0003800000 */
[----:B------:R-:W-:-:S05]  /*7d80*/  VIADD R5, R4, 0x7f ;  /* 0x0000007f04057836 */ /* 0x000fca0000000000 */
[----:B-1----:R-:W-:-:S04]  /*7d90*/  SHF.R.S32.HI R0, RZ, 0x1f, R5 ;  /* 0x0000001fff007819 */ /* 0x002fc80000011405 */
[----:B------:R-:W-:-:S04]  /*7da0*/  LEA.HI R0, R0, R5, RZ, 0x7 ;  /* 0x0000000500007211 */ /* 0x000fc800078f38ff */
[----:B------:R-:W-:-:S04]  /*7db0*/  SHF.R.S32.HI R0, RZ, 0x7, R0 ;  /* 0x00000007ff007819 */ /* 0x000fc80000011400 */
[----:B------:R-:W-:-:S04]  /*7dc0*/  VIMNMX R5, PT, PT, R0, 0x2, PT ;  /* 0x0000000200057848 */ /* 0x000fc80003fe0100 */
[----:B------:R-:W-:-:S05]  /*7dd0*/  IADD3 R5, PT, PT, -R5, R22, R0 ;  /* 0x0000001605057210 */ /* 0x000fca0007ffe100 */
[----:B------:R-:W-:-:S07]  /*7de0*/  VIADD R49, R5, 0x1 ;  /* 0x0000000105317836 */ /* 0x000fce0000000000 */
.L_x_192:
[----:B------:R-:W-:Y:S05]  /*7df0*/  YIELD ;  /* 0x0000000000007946 */ /* 0x000fea0003800000 */
[----:B------:R-:W-:Y:S01]  /*7e00*/  UISETP.NE.AND UP0, UPT, UR40, URZ, UPT ;  /* 0x000000ff2800728c */ /* 0x000fe2000bf05270 */
[----:B------:R-:W-:Y:S02]  /*7e10*/  VIADD R22, R22, 0x1 ;  /* 0x0000000116167836 */ /* 0x000fe40000000000 */
[----:B------:R-:W-:-:S03]  /*7e20*/  IMAD.MOV.U32 R42, RZ, RZ, R3 ;  /* 0x000000ffff2a7224 */ /* 0x000fc600078e0003 */
[----:B------:R-:W-:-:S04]  /*7e30*/  ISETP.NE.AND P0, PT, R22, R49, PT ;  /* 0x000000311600720c */ /* 0x000fc80003f05270 */
[----:B------:R-:W-:Y:S01]  /*7e40*/  P2R R50, PR, RZ, 0x1 ;  /* 0x00000001ff327803 */ /* 0x000fe20000000000 */
[----:B-1-3--:R-:W-:Y:S08]  /*7e50*/  BRA.U !UP0, `(.L_x_174) ;  /* 0x0000000108047547 */ /* 0x00aff0000b800000 */
[----:B------:R-:W-:Y:S05]  /*7e60*/  BPT.TRAP 0x1 ;  /* 0x000000040000795c */ /* 0x000fea0000300000 */
.L_x_174:
[----:B------:R-:W-:Y:S01]  /*7e70*/  SHF.L.U32 R0, R42, 0x1f, RZ ;  /* 0x0000001f2a007819 */ /* 0x000fe200000006ff */
[----:B------:R-:W-:-:S03]  /*7e80*/  IMAD.U32 R51, R41, 0x10000, RZ ;  /* 0x0001000029337824 */ /* 0x000fc600078e00ff */
[----:B------:R-:W1:Y:S02]  /*7e90*/  SYNCS.PHASECHK.TRANS64.TRYWAIT P0, [R47+URZ+0xe070], R0 ;  /* 0x00e070002f0075a7 */ /* 0x000e6400080011ff */
[----:B------:R-:W-:Y:S01]  /*7ea0*/  LOP3.LUT R51, R51, 0x600000, RZ, 0xc0, !PT ;  /* 0x0060000033337812 */ /* 0x000fe200078ec0ff */
[----:B-1----:R-:W-:Y:S06]  /*7eb0*/  @!P0 BRA `(.L_x_175) ;  /* 0x0000010c00e08947 */ /* 0x002fec0003800000 */
.L_x_418:
[----:B------:R-:W-:Y:S05]  /*7ec0*/  WARPSYNC.ALL ;  /* 0x0000000000007948 */ /* 0x000fea0003800000 */
[----:B------:R-:W-:Y:S01]  /*7ed0*/  R2UR UR4, R51 ;  /* 0x00000000330472ca */ /* 0x000fe200000e0000 */
[----:B------:R-:W-:Y:S01]  /*7ee0*/  UISETP.NE.AND UP0, UPT, UR41, URZ, UPT ;  /* 0x000000ff2900728c */ /* 0x000fe2000bf05270 */
[----:B------:R-:W-:Y:S01]  /*7ef0*/  PLOP3.LUT P0, PT, PT, PT, PT, 0x80, 0x8 ;  /* 0x000000000008781c */ /* 0x000fe20003f0f070 */
[----:B------:R-:W-:-:S10]  /*7f00*/  IMAD.MOV.U32 R53, RZ, RZ, 0x3f800000 ;  /* 0x3f800000ff357424 */ /* 0x000fd400078e00ff */
[----:B------:R-:W3:Y:S02]  /*7f10*/  LDTM.x2 R4, tmem[UR4] ;  /* 0x00000004000479ee */ /* 0x000ee400080c0000 */
[----:B---3--:R-:W-:-:S13]  /*7f20*/  FSETP.NEU.AND P2, PT, R4, R5, PT ;  /* 0x000000050400720b */ /* 0x008fda0003f4d000 */
[----:B-1----:R-:W1:Y:S01]  /*7f30*/  @P2 LDC R0, c[0x0][0x704] ;  /* 0x0001c100ff002b82 */ /* 0x002e620000000800 */
[----:B------:R-:W-:-:S04]  /*7f40*/  @P2 FADD R5, R4, -R5 ;  /* 0x8000000504052221 */ /* 0x000fc80000000000 */
[----:B-1----:R-:W-:-:S05]  /*7f50*/  @P2 FMUL R5, R5, R0 ;  /* 0x0000000005052220 */ /* 0x002fca0000400000 */
[----:B------:R-:W-:-:S04]  /*7f60*/  @P2 FSETP.GEU.AND P1, PT, R5, -126, PT ;  /* 0xc2fc00000500280b */ /* 0x000fc80003f2e000 */
[----:B------:R-:W-:-:S13]  /*7f70*/  @P2 PLOP3.LUT P0, PT, P1, PT, PT, 0x80, 0x8 ;  /* 0x000000000008281c */ /* 0x000fda0000f0f070 */
[----:B------:R-:W-:-:S04]  /*7f80*/  @!P0 FMUL R5, R5, 0.5 ;  /* 0x3f00000005058820 */ /* 0x000fc80000400000 */
[----:B------:R-:W1:Y:S02]  /*7f90*/  @P2 MUFU.EX2 R0, R5 ;  /* 0x0000000500002308 */ /* 0x000e640000000800 */
[----:B-1----:R-:W-:-:S05]  /*7fa0*/  @!P0 FMUL R0, R0, R0 ;  /* 0x0000000000008220 */ /* 0x002fca0000400000 */
[----:B------:R-:W-:Y:S01]  /*7fb0*/  @P2 MOV R53, R0 ;  /* 0x0000000000352202 */ /* 0x000fe20000000f00 */
[----:B------:R-:W-:Y:S06]  /*7fc0*/  BRA.U UP0, `(.L_x_176) ;  /* 0x0000000100047547 */ /* 0x000fec000b800000 */
[----:B------:R-:W-:Y:S05]  /*7fd0*/  BPT.TRAP 0x1 ;  /* 0x000000040000795c */ /* 0x000fea0000300000 */
.L_x_176:
[----:B------:R-:W-:Y:S01]  /*7fe0*/  IMAD.U32 R0, RZ, RZ, UR43 ;  /* 0x0000002bff007e24 */ /* 0x000fe2000f8e00ff */
[----:B------:R-:W-:-:S04]  /*7ff0*/  FSETP.NEU.AND P1, PT, R53, 1, PT ;  /* 0x3f8000003500780b */ /* 0x000fc80003f2d000 */
[----:B------:R-:W-:-:S04]  /*8000*/  SHF.L.U32 R0, R0, 0x1f, RZ ;  /* 0x0000001f00007819 */ /* 0x000fc800000006ff */
[----:B------:R-:W1:Y:S02]  /*8010*/  SYNCS.PHASECHK.TRANS64.TRYWAIT P0, [R47+URZ+0xe090], R0 ;  /* 0x00e090002f0075a7 */ /* 0x000e6400080011ff */
[----:B-1----:R-:W-:Y:S05]  /*8020*/  @!P0 BRA `(.L_x_177) ;  /* 0x0000010c00988947 */ /* 0x002fea0003800000 */
.L_x_419:
[----:B------:R-:W-:-:S13]  /*8030*/  VOTE.ANY P1, P1 ;  /* 0x0000000000ff7806 */ /* 0x000fda0000820100 */
[----:B------:R-:W-:Y:S05]  /*8040*/  @!P1 BRA `(.L_x_178) ;  /* 0x0000000000cc9947 */ /* 0x000fea0003800000 */
[----:B-1----:R-:W-:Y:S01]  /*8050*/  SHF.R.U32.HI R0, RZ, 0x5, R41 ;  /* 0x00000005ff007819 */ /* 0x002fe20000011629 */
[----:B------:R-:W-:Y:S01]  /*8060*/  BSSY.RECONVERGENT B6, `(.L_x_179) ;  /* 0x0000018000067945 */ /* 0x000fe20003800200 */
[----:B------:R-:W-:Y:S02]  /*8070*/  LOP3.LUT R52, R51, 0x100, RZ, 0xfc, !PT ;  /* 0x0000010033347812 */ /* 0x000fe400078efcff */
[----:B------:R-:W-:Y:S02]  /*8080*/  SHF.R.U32.HI R3, RZ, 0x15, R51 ;  /* 0x00000015ff037819 */ /* 0x000fe40000011633 */
[----:B------:R-:W-:Y:S02]  /*8090*/  LOP3.LUT R0, R0, 0x3, RZ, 0xc0, !PT ;  /* 0x0000000300007812 */ /* 0x000fe400078ec0ff */
[----:B------:R-:W-:Y:S02]  /*80a0*/  R2UR UR4, R52 ;  /* 0x00000000340472ca */ /* 0x000fe400000e0000 */
[----:B------:R-:W-:-:S11]  /*80b0*/  ISETP.NE.AND P0, PT, R0, R3, PT ;  /* 0x000000030000720c */ /* 0x000fd60003f05270 */
[----:B------:R-:W1:Y:S02]  /*80c0*/  LDTM.x16 R24, tmem[UR4] ;  /* 0x00000004001879ee */ /* 0x000e640008240000 */
[----:B-1----:R-:W-:Y:S05]  /*80d0*/  @!P0 BRA `(.L_x_180) ;  /* 0x0000000000408947 */ /* 0x002fea0003800000 */
[----:B------:R-:W-:Y:S01]  /*80e0*/  MOV R14, 0x8 ;  /* 0x00000008000e7802 */ /* 0x000fe20000000f00 */
[----:B------:R-:W1:Y:S01]  /*80f0*/  LDCU.64 UR8, c[0x4][0xb0] ;  /* 0x01001600ff0877ac */ /* 0x000e620008000a00 */
[----:B------:R-:W-:Y:S02]  /*8100*/  HFMA2 R12, -RZ, RZ, 0, 5.9604644775390625e-08 ;  /* 0x00000001ff0c7431 */ /* 0x000fe400000001ff */
[----:B------:R-:W-:Y:S01]  /*8110*/  IMAD.MOV.U32 R8, RZ, RZ, 0x192 ;  /* 0x00000192ff087424 */ /* 0x000fe200078e00ff */
[----:B------:R-:W2:Y:S01]  /*8120*/  LDCU.64 UR6, c[0x4][0xb8] ;  /* 0x01001700ff0677ac */ /* 0x000ea20008000a00 */
[----:B------:R-:W3:Y:S01]  /*8130*/  LDC.64 R14, c[0x4][R14] ;  /* 0x010000000e0e7b82 */ /* 0x000ee20000000a00 */
[----:B------:R-:W-:Y:S01]  /*8140*/  IMAD.MOV.U32 R13, RZ, RZ, RZ ;  /* 0x000000ffff0d7224 */ /* 0x000fe200078e00ff */
[----:B------:R-:W4:Y:S01]  /*8150*/  LDCU.64 UR4, c[0x4][0x30] ;  /* 0x01000600ff0477ac */ /* 0x000f220008000a00 */
[----:B-1----:R-:W-:Y:S01]  /*8160*/  IMAD.U32 R4, RZ, RZ, UR8 ;  /* 0x00000008ff047e24 */ /* 0x002fe2000f8e00ff */
[----:B------:R-:W-:Y:S01]  /*8170*/  MOV R5, UR9 ;  /* 0x0000000900057c02 */ /* 0x000fe20008000f00 */
[----:B--2---:R-:W-:Y:S01]  /*8180*/  IMAD.U32 R6, RZ, RZ, UR6 ;  /* 0x00000006ff067e24 */ /* 0x004fe2000f8e00ff */
[----:B------:R-:W-:Y:S01]  /*8190*/  MOV R7, UR7 ;  /* 0x0000000700077c02 */ /* 0x000fe20008000f00 */
[----:B----4-:R-:W-:Y:S01]  /*81a0*/  IMAD.U32 R10, RZ, RZ, UR4 ;  /* 0x00000004ff0a7e24 */ /* 0x010fe2000f8e00ff */
[----:B------:R-:W-:-:S02]  /*81b0*/  MOV R11, UR5 ;  /* 0x00000005000b7c02 */ /* 0x000fc40008000f00 */
[----:B------:R-:W-:-:S07]  /*81c0*/  LEPC R20, `(.L_x_180) ;  /* 0x000000001014794e */ /* 0x000fce0000000000 */
[----:B---3--:R-:W-:Y:S05]  /*81d0*/  CALL.ABS.NOINC R14 ;  /* 0x000000000e007343 */ /* 0x008fea0003c00000 */
.L_x_180:
[----:B------:R-:W-:Y:S05]  /*81e0*/  BSYNC.RECONVERGENT B6 ;  /* 0x0000000000067941 */ /* 0x000fea0003800200 */
.L_x_179:
[----:B------:R-:W-:Y:S01]  /*81f0*/  LOP3.LUT R0, R51, 0x110, RZ, 0xfc, !PT ;  /* 0x0000011033007812 */ /* 0x000fe200078efcff */
[----:B------:R-:W-:Y:S05]  /*8200*/  WARPSYNC.ALL ;  /* 0x0000000000007948 */ /* 0x000fea0003800000 */
[----:B------:R-:W-:Y:S02]  /*8210*/  R2UR UR4, R0 ;  /* 0x00000000000472ca */ /* 0x000fe400000e0000 */
[----:B------:R-:W-:Y:S02]  /*8220*/  FSETP.NEU.AND P0, PT, R53, 1, PT ;  /* 0x3f8000003500780b */ /* 0x000fe40003f0d000 */
[----:B------:R-:W-:-:S09]  /*8230*/  R2UR UR5, R52 ;  /* 0x00000000340572ca */ /* 0x000fd200000e0000 */
[----:B--2---:R-:W1:Y:S01]  /*8240*/  LDTM.x16 R4, tmem[UR4] ;  /* 0x00000004000479ee */ /* 0x004e620008240000 */
[----:B------:R-:W-:Y:S01]  /*8250*/  R2UR UR4, R0 ;  /* 0x00000000000472ca */ /* 0x000fe200000e0000 */
[C---:B------:R-:W-:Y:S02]  /*8260*/  @P0 FMUL2 R24, R53.reuse.F32, R24.F32x2.HI_LO ;  /* 0x000000183518024a */ /* 0x040fe40000040000 */
[C---:B------:R-:W-:Y:S02]  /*8270*/  @P0 FMUL2 R26, R53.reuse.F32, R26.F32x2.HI_LO ;  /* 0x0000001a351a024a */ /* 0x040fe40000040000 */
[C---:B------:R-:W-:Y:S02]  /*8280*/  @P0 FMUL2 R28, R53.reuse.F32, R28.F32x2.HI_LO ;  /* 0x0000001c351c024a */ /* 0x040fe40000040000 */
[C---:B------:R-:W-:Y:S02]  /*8290*/  @P0 FMUL2 R30, R53.reuse.F32, R30.F32x2.HI_LO ;  /* 0x0000001e351e024a */ /* 0x040fe40000040000 */
[----:B------:R-:W-:-:S02]  /*82a0*/  @P0 FMUL2 R32, R53.F32, R32.F32x2.HI_LO ;  /* 0x000000203520024a */ /* 0x000fc40000040000 */
[C---:B------:R-:W-:Y:S02]  /*82b0*/  @P0 FMUL2 R34, R53.reuse.F32, R34.F32x2.HI_LO ;  /* 0x000000223522024a */ /* 0x040fe40000040000 */
[C---:B------:R-:W-:Y:S02]  /*82c0*/  @P0 FMUL2 R36, R53.reuse.F32, R36.F32x2.HI_LO ;  /* 0x000000243524024a */ /* 0x040fe40000040000 */
[----:B------:R-:W-:-:S04]  /*82d0*/  @P0 FMUL2 R38, R53.F32, R38.F32x2.HI_LO ;  /* 0x000000263526024a */ /* 0x000fc80000040000 */
[----:B------:R3:W-:Y:S01]  /*82e0*/  STTM.x16 tmem[UR5], R24 ;  /* 0x00000018000079ed */ /* 0x0007e20008240005 */
[C---:B-1----:R-:W-:Y:S02]  /*82f0*/  @P0 FMUL2 R4, R53.reuse.F32, R4.F32x2.HI_LO ;  /* 0x000000043504024a */ /* 0x042fe40000040000 */
[C---:B------:R-:W-:Y:S02]  /*8300*/  @P0 FMUL2 R6, R53.reuse.F32, R6.F32x2.HI_LO ;  /* 0x000000063506024a */ /* 0x040fe40000040000 */
[C---:B------:R-:W-:Y:S02]  /*8310*/  @P0 FMUL2 R8, R53.reuse.F32, R8.F32x2.HI_LO ;  /* 0x000000083508024a */ /* 0x040fe40000040000 */
[C---:B------:R-:W-:Y:S02]  /*8320*/  @P0 FMUL2 R10, R53.reuse.F32, R10.F32x2.HI_LO ;  /* 0x0000000a350a024a */ /* 0x040fe40000040000 */
[C---:B------:R-:W-:Y:S02]  /*8330*/  @P0 FMUL2 R12, R53.reuse.F32, R12.F32x2.HI_LO ;  /* 0x0000000c350c024a */ /* 0x040fe40000040000 */
[----:B------:R-:W-:-:S02]  /*8340*/  @P0 FMUL2 R14, R53.F32, R14.F32x2.HI_LO ;  /* 0x0000000e350e024a */ /* 0x000fc40000040000 */
[C---:B------:R-:W-:Y:S02]  /*8350*/  @P0 FMUL2 R16, R53.reuse.F32, R16.F32x2.HI_LO ;  /* 0x000000103510024a */ /* 0x040fe40000040000 */
[----:B------:R-:W-:-:S04]  /*8360*/  @P0 FMUL2 R18, R53.F32, R18.F32x2.HI_LO ;  /* 0x000000123512024a */ /* 0x000fc80000040000 */
[----:B------:R3:W-:Y:S02]  /*8370*/  STTM.x16 tmem[UR4], R4 ;  /* 0x00000004000079ed */ /* 0x0007e40008240004 */
.L_x_178:
[----:B------:R-:W-:-:S09]  /*8380*/  UISETP.NE.AND UP0, UPT, UR39, URZ, UPT ;  /* 0x000000ff2700728c */ /* 0x000fd2000bf05270 */
[----:B------:R-:W-:Y:S05]  /*8390*/  BRA.U !UP0, `(.L_x_181) ;  /* 0x0000000108047547 */ /* 0x000fea000b800000 */
[----:B------:R-:W-:Y:S05]  /*83a0*/  BPT.TRAP 0x1 ;  /* 0x000000040000795c */ /* 0x000fea0000300000 */
.L_x_181:
[----:B------:R-:W-:Y:S01]  /*83b0*/  IADD3 R3, PT, PT, R47, 0xe088, RZ ;  /* 0x0000e0882f037810 */ /* 0x000fe20007ffe0ff */
[----:B------:R-:W-:Y:S02]  /*83c0*/  UISETP.NE.AND UP0, UPT, UR41, URZ, UPT ;  /* 0x000000ff2900728c */ /* 0x000fe4000bf05270 */
[----:B------:R-:W-:Y:S01]  /*83d0*/  ULOP3.LUT UR42, UR42, 0x1, URZ, 0x3c, !UPT ;  /* 0x000000012a2a7892 */ /* 0x000fe2000f8e3cff */
[----:B-1----:R-:W-:-:S04]  /*83e0*/  PRMT R0, R48, 0x654, R3 ;  /* 0x0000065430007816 */ /* 0x002fc80000000003 */
[----:B------:R1:W-:Y:S01]  /*83f0*/  SYNCS.ARRIVE.TRANS64.RED.A1T0 RZ, [R0+URZ], RZ ;  /* 0x000000ff00ff79a7 */ /* 0x0003e200081004ff */
[----:B------:R-:W4:Y:S01]  /*8400*/  FENCE.VIEW.ASYNC.T ;  /* 0x00000000000073c6 */ /* 0x000f220000000200 */
[----:B------:R-:W-:Y:S05]  /*8410*/  BRA.U UP0, `(.L_x_182) ;  /* 0x0000000100087547 */ /* 0x000fea000b800000 */
[----:B------:R-:W-:Y:S05]  /*8420*/  BPT.TRAP 0x1 ;  /* 0x000000040000795c */ /* 0x000fea0000300000 */
[----:B------:R-:W-:Y:S05]  /*8430*/  BPT.TRAP 0x1 ;  /* 0x000000040000795c */ /* 0x000fea0000300000 */
.L_x_182:
[----:B------:R-:W-:Y:S01]  /*8440*/  IADD3 R3, PT, PT, R47, 0xe0a0, RZ ;  /* 0x0000e0a02f037810 */ /* 0x000fe20007ffe0ff */
[----:B------:R-:W-:-:S03]  /*8450*/  UISETP.NE.AND UP0, UPT, UR39, URZ, UPT ;  /* 0x000000ff2700728c */ /* 0x000fc6000bf05270 */
[----:B-1----:R-:W-:-:S04]  /*8460*/  PRMT R0, R48, 0x654, R3 ;  /* 0x0000065430007816 */ /* 0x002fc80000000003 */
[----:B----4-:R1:W-:Y:S02]  /*8470*/  SYNCS.ARRIVE.TRANS64.RED.A1T0 RZ, [R0+URZ], RZ ;  /* 0x000000ff00ff79a7 */ /* 0x0103e400081004ff */
[----:B------:R-:W-:Y:S05]  /*8480*/  BRA.U !UP0, `(.L_x_183) ;  /* 0x0000000108047547 */ /* 0x000fea000b800000 */
[----:B------:R-:W-:Y:S05]  /*8490*/  BPT.TRAP 0x1 ;  /* 0x000000040000795c */ /* 0x000fea0000300000 */
.L_x_183:
[----:B-1----:R-:W-:Y:S01]  /*84a0*/  IMAD.U32 R0, RZ, RZ, UR42 ;  /* 0x0000002aff007e24 */ /* 0x002fe2000f8e00ff */
[----:B------:R-:W-:-:S04]  /*84b0*/  LOP3.LUT R3, R51, 0x80, RZ, 0xfc, !PT ;  /* 0x0000008033037812 */ /* 0x000fc800078efcff */
[----:B------:R-:W-:-:S04]  /*84c0*/  SHF.L.U32 R0, R0, 0x1f, RZ ;  /* 0x0000001f00007819 */ /* 0x000fc800000006ff */
[----:B------:R-:W1:Y:S02]  /*84d0*/  SYNCS.PHASECHK.TRANS64.TRYWAIT P0, [R47+URZ+0xe080], R0 ;  /* 0x00e080002f0075a7 */ /* 0x000e6400080011ff */
[----:B-1----:R-:W-:Y:S05]  /*84e0*/  @!P0 BRA `(.L_x_184) ;  /* 0x00000108007c8947 */ /* 0x002fea0003800000 */
.L_x_420:
[----:B------:R-:W-:Y:S01]  /*84f0*/  R2UR UR4, R3 ;  /* 0x00000000030472ca */ /* 0x000fe200000e0000 */
[----:B------:R-:W-:Y:S01]  /*8500*/  UISETP.NE.AND UP0, UPT, UR41, URZ, UPT ;  /* 0x000000ff2900728c */ /* 0x000fe2000bf05270 */
[----:B------:R-:W-:Y:S01]  /*8510*/  PLOP3.LUT P0, PT, PT, PT, PT, 0x80, 0x8 ;  /* 0x000000000008781c */ /* 0x000fe20003f0f070 */
[----:B------:R-:W-:-:S10]  /*8520*/  IMAD.MOV.U32 R53, RZ, RZ, 0x3f800000 ;  /* 0x3f800000ff357424 */ /* 0x000fd400078e00ff */
[----:B---3--:R-:W3:Y:S02]  /*8530*/  LDTM.x2 R4, tmem[UR4] ;  /* 0x00000004000479ee */ /* 0x008ee400080c0000 */
        /* <DEDUP_REMOVED lines=12> */
.L_x_185:
[----:B------:R-:W-:Y:S01]  /*8600*/  IMAD.U32 R0, RZ, RZ, UR43 ;  /* 0x0000002bff007e24 */ /* 0x000fe2000f8e00ff */
[----:B------:R-:W-:-:S04]  /*8610*/  FSETP.NEU.AND P1, PT, R53, 1, PT ;  /* 0x3f8000003500780b */ /* 0x000fc80003f2d000 */
[----:B------:R-:W-:-:S04]  /*8620*/  SHF.L.U32 R0, R0, 0x1f, RZ ;  /* 0x0000001f00007819 */ /* 0x000fc800000006ff */
[----:B------:R-:W1:Y:S02]  /*8630*/  SYNCS.PHASECHK.TRANS64.TRYWAIT P0, [R47+URZ+0xe098], R0 ;  /* 0x00e098002f0075a7 */ /* 0x000e6400080011ff */
[----:B-1----:R-:W-:Y:S05]  /*8640*/  @!P0 BRA `(.L_x_186) ;  /* 0x0000010800388947 */ /* 0x002fea0003800000 */
.L_x_421:
        /* <DEDUP_REMOVED lines=27> */
.L_x_189:
[----:B------:R-:W-:Y:S05]  /*8800*/  BSYNC.RECONVERGENT B6 ;  /* 0x0000000000067941 */ /* 0x000fea0003800200 */
.L_x_188:
        /* <DEDUP_REMOVED lines=25> */
.L_x_187:
[----:B------:R-:W-:-:S09]  /*89a0*/  UISETP.NE.AND UP0, UPT, UR40, URZ, UPT ;  /* 0x000000ff2800728c */ /* 0x000fd2000bf05270 */
[----:B------:R-:W-:Y:S05]  /*89b0*/  BRA.U !UP0, `(.L_x_190) ;  /* 0x0000000108047547 */ /* 0x000fea000b800000 */
[----:B------:R-:W-:Y:S05]  /*89c0*/  BPT.TRAP 0x1 ;  /* 0x000000040000795c */ /* 0x000fea0000300000 */
.L_x_190:
[----:B-1----:R-:W-:Y:S01]  /*89d0*/  PRMT R0, R48, 0x654, R23 ;  /* 0x0000065430007816 */ /* 0x002fe20000000017 */
[----:B------:R-:W-:-:S03]  /*89e0*/  UISETP.NE.AND UP0, UPT, UR41, URZ, UPT ;  /* 0x000000ff2900728c */ /* 0x000fc6000bf05270 */
[----:B------:R1:W-:Y:S01]  /*89f0*/  SYNCS.ARRIVE.TRANS64.RED.A1T0 RZ, [R0+URZ], RZ ;  /* 0x000000ff00ff79a7 */ /* 0x0003e200081004ff */
[----:B------:R-:W4:Y:S05]  /*8a00*/  FENCE.VIEW.ASYNC.T ;  /* 0x00000000000073c6 */ /* 0x000f2a0000000200 */
[----:B------:R-:W-:Y:S05]  /*8a10*/  BRA.U UP0, `(.L_x_191) ;  /* 0x0000000100087547 */ /* 0x000fea000b800000 */
[----:B------:R-:W-:Y:S05]  /*8a20*/  BPT.TRAP 0x1 ;  /* 0x000000040000795c */ /* 0x000fea0000300000 */
[----:B------:R-:W-:Y:S05]  /*8a30*/  BPT.TRAP 0x1 ;  /* 0x000000040000795c */ /* 0x000fea0000300000 */
.L_x_191:
[----:B------:R-:W-:Y:S01]  /*8a40*/  ISETP.NE.AND P0, PT, R50, RZ, PT ;  /* 0x000000ff3200720c */ /* 0x000fe20003f05270 */
[----:B------:R-:W-:Y:S01]  /*8a50*/  VIADD R3, R47, 0xe0a8 ;  /* 0x0000e0a82f037836 */ /* 0x000fe20000000000 */
[----:B------:R-:W-:-:S04]  /*8a60*/  ULOP3.LUT UR43, UR43, 0x1, URZ, 0x3c, !UPT ;  /* 0x000000012b2b7892 */ /* 0x000fc8000f8e3cff */
[----:B------:R-:W-:-:S04]  /*8a70*/  PRMT R3, R48, 0x654, R3 ;  /* 0x0000065430037816 */ /* 0x000fc80000000003 */
[----:B----4-:R4:W-:Y:S02]  /*8a80*/  SYNCS.ARRIVE.TRANS64.RED.A1T0 RZ, [R3+URZ], RZ ;  /* 0x000000ff03ff79a7 */ /* 0x0109e400081004ff */
[----:B----4-:R-:W-:Y:S01]  /*8a90*/  LOP3.LUT R3, R42, 0x1, RZ, 0x3c, !PT ;  /* 0x000000012a037812 */ /* 0x010fe200078e3cff */
[----:B------:R-:W-:Y:S06]  /*8aa0*/  @P0 BRA `(.L_x_192) ;  /* 0xfffffff000d00947 */ /* 0x000fec000383ffff */
.L_x_173:
[----:B------:R-:W-:-:S09]  /*8ab0*/  UISETP.NE.AND UP0, UPT, UR39, URZ, UPT ;  /* 0x000000ff2700728c */ /* 0x000fd2000bf05270 */
[----:B------:R-:W-:Y:S05]  /*8ac0*/  BRA.U !UP0, `(.L_x_193) ;  /* 0x0000000108047547 */ /* 0x000fea000b800000 */
[----:B------:R-:W-:Y:S05]  /*8ad0*/  BPT.TRAP 0x1 ;  /* 0x000000040000795c */ /* 0x000fea0000300000 */
.L_x_193:
[----:B---3--:R-:W-:Y:S01]  /*8ae0*/  IADD3 R31, PT, PT, R47, 0xe088, RZ ;  /* 0x0000e0882f1f7810 */ /* 0x008fe20007ffe0ff */
[----:B------:R-:W-:-:S03]  /*8af0*/  UISETP.NE.AND UP0, UPT, UR40, URZ, UPT ;  /* 0x000000ff2800728c */ /* 0x000fc6000bf05270 */
[----:B------:R-:W-:-:S04]  /*8b00*/  PRMT R4, R48, 0x654, R31 ;  /* 0x0000065430047816 */ /* 0x000fc8000000001f */
[----:B------:R3:W-:Y:S02]  /*8b10*/  SYNCS.ARRIVE.TRANS64.RED.A1T0 RZ, [R4+URZ], RZ ;  /* 0x000000ff04ff79a7 */ /* 0x0007e400081004ff */
[----:B------:R-:W-:Y:S05]  /*8b20*/  BRA.U !UP0, `(.L_x_194) ;  /* 0x0000000108047547 */ /* 0x000fea000b800000 */
[----:B------:R-:W-:Y:S05]  /*8b30*/  BPT.TRAP 0x1 ;  /* 0x000000040000795c */ /* 0x000fea0000300000 */
.L_x_194:
[----:B---3--:R-:W-:Y:S01]  /*8b40*/  SHF.L.U32 R4, R3, 0x1f, RZ ;  /* 0x0000001f03047819 */ /* 0x008fe200000006ff */
[----:B------:R-:W-:-:S03]  /*8b50*/  IMAD.U32 R27, R41, 0x10000, RZ ;  /* 0x00010000291b7824 */ /* 0x000fc600078e00ff */
[----:B------:R-:W3:Y:S02]  /*8b60*/  SYNCS.PHASECHK.TRANS64.TRYWAIT P0, [R47+URZ+0xe070], R4 ;  /* 0x00e070042f0075a7 */ /* 0x000ee400080011ff */
[----:B------:R-:W-:Y:S01]  /*8b70*/  LOP3.LUT R27, R27, 0x600000, RZ, 0xc0, !PT ;  /* 0x006000001b1b7812 */ /* 0x000fe200078ec0ff */
[----:B---3--:R-:W-:Y:S06]  /*8b80*/  @!P0 BRA `(.L_x_195) ;  /* 0x0000010000fc8947 */ /* 0x008fec0003800000 */
.L_x_422:
[----:B------:R-:W-:Y:S05]  /*8b90*/  WARPSYNC.ALL ;  /* 0x0000000000007948 */ /* 0x000fea0003800000 */
[----:B------:R-:W-:Y:S01]  /*8ba0*/  R2UR UR4, R27 ;  /* 0x000000001b0472ca */ /* 0x000fe200000e0000 */
[----:B------:R-:W-:-:S12]  /*8bb0*/  UISETP.NE.AND UP0, UPT, UR40, URZ, UPT ;  /* 0x000000ff2800728c */ /* 0x000fd8000bf05270 */
[----:B------:R-:W4:Y:S02]  /*8bc0*/  LDTM.x2 R22, tmem[UR4] ;  /* 0x00000004001679ee */ /* 0x000f2400080c0000 */
[----:B----4-:R-:W-:Y:S05]  /*8bd0*/  BRA.U !UP0, `(.L_x_196) ;  /* 0x0000000108047547 */ /* 0x010fea000b800000 */
[----:B------:R-:W-:Y:S05]  /*8be0*/  BPT.TRAP 0x1 ;  /* 0x000000040000795c */ /* 0x000fea0000300000 */
.L_x_196:
[----:B------:R4:W-:Y:S01]  /*8bf0*/  SYNCS.ARRIVE.TRANS64.RED.A1T0 RZ, [R0+URZ], RZ ;  /* 0x000000ff00ff79a7 */ /* 0x0009e200081004ff */
[----:B------:R-:W-:-:S09]  /*8c00*/  UISETP.NE.AND UP0, UPT, UR41, URZ, UPT ;  /* 0x000000ff2900728c */ /* 0x000fd2000bf05270 */
[----:B------:R-:W-:Y:S05]  /*8c10*/  BRA.U UP0, `(.L_x_197) ;  /* 0x0000000100047547 */ /* 0x000fea000b800000 */
[----:B------:R-:W-:Y:S05]  /*8c20*/  BPT.TRAP 0x1 ;  /* 0x000000040000795c */ /* 0x000fea0000300000 */
.L_x_197:
[----:B-1--4-:R-:W-:-:S04]  /*8c30*/  MOV R0, UR43 ;  /* 0x0000002b00007c02 */ /* 0x012fc80008000f00 */
[----:B------:R-:W-:-:S04]  /*8c40*/  SHF.L.U32 R0, R0, 0x1f, RZ ;  /* 0x0000001f00007819 */ /* 0x000fc800000006ff */
[----:B------:R-:W1:Y:S02]  /*8c50*/  SYNCS.PHASECHK.TRANS64.TRYWAIT P0, [R47+URZ+0xe090], R0 ;  /* 0x00e090002f0075a7 */ /* 0x000e6400080011ff */
[----:B-1----:R-:W-:Y:S05]  /*8c60*/  @!P0 BRA `(.L_x_198) ;  /* 0x0000010000d88947 */ /* 0x002fea0003800000 */
.L_x_423:
[----:B------:R-:W-:-:S09]  /*8c70*/  UISETP.NE.AND UP0, UPT, UR41, URZ, UPT ;  /* 0x000000ff2900728c */ /* 0x000fd2000bf05270 */
[----:B------:R-:W-:Y:S05]  /*8c80*/  BRA.U UP0, `(.L_x_199) ;  /* 0x0000000100047547 */ /* 0x000fea000b800000 */
[----:B------:R-:W-:Y:S05]  /*8c90*/  BPT.TRAP 0x1 ;  /* 0x000000040000795c */ /* 0x000fea0000300000 */
.L_x_199:
[----:B-1----:R-:W-:Y:S01]  /*8ca0*/  SHF.L.U32 R0, R43, 0x1f, RZ ;  /* 0x0000001f2b007819 */ /* 0x002fe200000006ff */
[----:B------:R1:W4:Y:S01]  /*8cb0*/  MUFU.RCP R3, R22 ;  /* 0x0000001600037308 */ /* 0x0003220000001000 */
[----:B------:R-:W-:Y:S02]  /*8cc0*/  BSSY B0, `(.L_x_200) ;  /* 0x0000003000007945 */ /* 0x000fe40003800000 */
[----:B------:R-:W5:Y:S02]  /*8cd0*/  SYNCS.PHASECHK.TRANS64.TRYWAIT P0, [R47+URZ+0xe0c0], R0 ;  /* 0x00e0c0002f0075a7 */ /* 0x000f6400080011ff */
[----:B-1--45:R-:W-:Y:S05]  /*8ce0*/  @!P0 BRA `(.L_x_201) ;  /* 0x0000010000cc8947 */ /* 0x032fea0003800000 */
.L_x_424:
[----:B------:R-:W-:Y:S05]  /*8cf0*/  BSYNC B0 ;  /* 0x0000000000007941 */ /* 0x000fea0003800000 */
.L_x_200:
[----:B------:R-:W4:Y:S01]  /*8d00*/  LDCU UR4, c[0x0][0x708] ;  /* 0x0000e100ff0477ac */ /* 0x000f220008000800 */
[----:B------:R-:W-:Y:S01]  /*8d10*/  FFMA R32, -R22, R3, 1 ;  /* 0x3f80000016207423 */ /* 0x000fe20000000103 */
[----:B------:R-:W2:Y:S03]  /*8d20*/  LDC R30, c[0x0][0x708] ;  /* 0x0001c200ff1e7b82 */ /* 0x000ea60000000800 */
[----:B------:R-:W-:Y:S01]  /*8d30*/  FFMA R32, R3, R32, R3 ;  /* 0x0000002003207223 */ /* 0x000fe20000000003 */
[----:B----4-:R-:W-:-:S03]  /*8d40*/  MOV R3, UR4 ;  /* 0x0000000400037c02 */ /* 0x010fc60008000f00 */
[----:B------:R-:W-:Y:S01]  /*8d50*/  FFMA R5, R32, UR4, RZ ;  /* 0x0000000420057c23 */ /* 0x000fe200080000ff */
[----:B------:R-:W4:Y:S03]  /*8d60*/  FCHK P0, R3, R22 ;  /* 0x0000001603007302 */ /* 0x000f260000000000 */
[----:B-1----:R-:W-:-:S04]  /*8d70*/  FFMA R0, -R22, R5, UR4 ;  /* 0x0000000416007e23 */ /* 0x002fc80008000105 */
[----:B------:R-:W-:Y:S01]  /*8d80*/  FFMA R32, R32, R0, R5 ;  /* 0x0000000020207223 */ /* 0x000fe20000000005 */
[----:B----4-:R-:W-:Y:S06]  /*8d90*/  @!P0 BRA `(.L_x_202) ;  /* 0x0000000000088947 */ /* 0x010fec0003800000 */
[----:B---3--:R-:W-:Y:S02]  /*8da0*/  MOV R4, 0x8dc0 ;  /* 0x00008dc000047802 */ /* 0x008fe40000000f00 */
[----:B--2---:R-:W-:Y:S05]  /*8db0*/  CALL.REL.NOINC `($__internal_3_$__cuda_sm3x_div_rn_noftz_f32_slowpath) ;  /* 0x0000010c00dc7944 */ /* 0x004fea0003c00000 */
.L_x_202:
[----:B------:R-:W-:Y:S01]  /*8dc0*/  LOP3.LUT R0, R27, 0x100, RZ, 0xfc, !PT ;  /* 0x000001001b007812 */ /* 0x000fe200078efcff */
[----:B------:R-:W-:Y:S05]  /*8dd0*/  WARPSYNC.ALL ;  /* 0x0000000000007948 */ /* 0x000fea0003800000 */
[----:B------:R-:W-:Y:S01]  /*8de0*/  R2UR UR4, R0 ;  /* 0x00000000000472ca */ /* 0x000fe200000e0000 */
[----:B------:R-:W-:Y:S01]  /*8df0*/  IMAD.SHL.U32 R26, R41, 0x20, RZ ;  /* 0x00000020291a7824 */ /* 0x000fe200078e00ff */
[----:B------:R-:W1:Y:S04]  /*8e00*/  S2R R0, SR_SWINHI ;  /* 0x0000000000007919 */ /* 0x000e680000002f00 */
[----:B------:R-:W-:-:S07]  /*8e10*/  LOP3.LUT R26, R26, 0xfe0, RZ, 0xc0, !PT ;  /* 0x00000fe01a1a7812 */ /* 0x000fce00078ec0ff */
[----:B--23--:R-:W2:Y:S01]  /*8e20*/  LDTM.x16 R4, tmem[UR4] ;  /* 0x00000004000479ee */ /* 0x00cea20008240000 */
[----:B------:R-:W-:Y:S02]  /*8e30*/  MOV R28, R47 ;  /* 0x0000002f001c7202 */ /* 0x000fe40000000f00 */
[----:B-1----:R-:W-:Y:S01]  /*8e40*/  MOV R29, R0 ;  /* 0x00000000001d7202 */ /* 0x002fe20000000f00 */
[----:B--2---:R-:W-:Y:S02]  /*8e50*/  FMUL2 R24, R32.F32, R10.F32x2.HI_LO ;  /* 0x0000000a2018724a */ /* 0x004fe40000040000 */
[----:B------:R-:W-:-:S04]  /*8e60*/  IMAD.WIDE.U32 R10, R26, 0x2, R28 ;  /* 0x000000021a0a7825 */ /* 0x000fc800078e001c */
[C---:B------:R-:W-:Y:S01]  /*8e70*/  FMUL2 R20, R32.reuse.F32, R8.F32x2.HI_LO ;  /* 0x000000082014724a */ /* 0x040fe20000040000 */
[----:B------:R-:W-:Y:S01]  /*8e80*/  SHF.R.U32.HI R29, RZ, 0x5, R41 ;  /* 0x00000005ff1d7819 */ /* 0x000fe20000011629 */
[C---:B------:R-:W-:Y:S01]  /*8e90*/  FMUL2 R4, R32.reuse.F32, R4.F32x2.HI_LO ;  /* 0x000000042004724a */ /* 0x040fe20000040000 */
[----:B------:R-:W-:Y:S01]  /*8ea0*/  SHF.R.U32.HI R28, RZ, 0x15, R27 ;  /* 0x00000015ff1c7819 */ /* 0x000fe2000001161b */
[----:B------:R-:W-:Y:S01]  /*8eb0*/  FMUL2 R6, R32.F32, R6.F32x2.HI_LO ;  /* 0x000000062006724a */ /* 0x000fe20000040000 */
[----:B------:R-:W-:Y:S01]  /*8ec0*/  IADD3 R0, P1, PT, R10, 0xa000, RZ ;  /* 0x0000a0000a007810 */ /* 0x000fe20007f3e0ff */
[----:B------:R-:W-:Y:S01]  /*8ed0*/  FMUL2 R12, R32.F32, R12.F32x2.HI_LO ;  /* 0x0000000c200c724a */ /* 0x000fe20000040000 */
[----:B------:R-:W-:Y:S01]  /*8ee0*/  IADD3 R3, P0, PT, R10, 0xa010, RZ ;  /* 0x0000a0100a037810 */ /* 0x000fe20007f1e0ff */
[C---:B------:R-:W-:Y:S01]  /*8ef0*/  FMUL2 R14, R32.reuse.F32, R14.F32x2.HI_LO ;  /* 0x0000000e200e724a */ /* 0x040fe20000040000 */
[----:B------:R-:W-:Y:S01]  /*8f00*/  F2FP.F16.F32.PACK_AB R10, R21, R20 ;  /* 0x00000014150a723e */ /* 0x000fe200000000ff */
[--C-:B------:R-:W-:Y:S01]  /*8f10*/  IMAD.X R35, RZ, RZ, R11.reuse, P1 ;  /* 0x000000ffff237224 */ /* 0x100fe200008e060b */
[----:B------:R-:W-:Y:S01]  /*8f20*/  F2FP.F16.F32.PACK_AB R8, R5, R4 ;  /* 0x000000040508723e */ /* 0x000fe200000000ff */
[----:B------:R-:W-:Y:S01]  /*8f30*/  IMAD.X R21, RZ, RZ, R11, P0 ;  /* 0x000000ffff157224 */ /* 0x000fe200000e060b */
[----:B------:R-:W-:Y:S01]  /*8f40*/  F2FP.F16.F32.PACK_AB R9, R7, R6 ;  /* 0x000000060709723e */ /* 0x000fe200000000ff */
[----:B------:R-:W-:Y:S01]  /*8f50*/  FMUL2 R16, R32.F32, R16.F32x2.HI_LO ;  /* 0x000000102010724a */ /* 0x000fe20000040000 */
[----:B------:R-:W-:Y:S01]  /*8f60*/  SHF.R.U64 R7, R0, 0x3, R35 ;  /* 0x0000000300077819 */ /* 0x000fe20000001223 */
[----:B------:R-:W-:Y:S01]  /*8f70*/  FMUL2 R18, R32.F32, R18.F32x2.HI_LO ;  /* 0x000000122012724a */ /* 0x000fe20000040000 */
[----:B------:R-:W-:-:S02]  /*8f80*/  F2FP.F16.F32.PACK_AB R4, R13, R12 ;  /* 0x0000000c0d04723e */ /* 0x000fc400000000ff */
[----:B------:R-:W-:Y:S02]  /*8f90*/  SHF.R.U64 R12, R3, 0x3, R21 ;  /* 0x00000003030c7819 */ /* 0x000fe40000001215 */
[----:B------:R-:W-:Y:S02]  /*8fa0*/  F2FP.F16.F32.PACK_AB R11, R25, R24 ;  /* 0x00000018190b723e */ /* 0x000fe400000000ff */
[----:B------:R-:W-:Y:S02]  /*8fb0*/  LOP3.LUT R34, R0, 0x30, R7, 0x78, !PT ;  /* 0x0000003000227812 */ /* 0x000fe400078e7807 */
[----:B------:R-:W-:Y:S02]  /*8fc0*/  F2FP.F16.F32.PACK_AB R5, R15, R14 ;  /* 0x0000000e0f05723e */ /* 0x000fe400000000ff */
[----:B------:R-:W-:Y:S01]  /*8fd0*/  F2FP.F16.F32.PACK_AB R6, R17, R16 ;  /* 0x000000101106723e */ /* 0x000fe200000000ff */
[----:B------:R1:W-:Y:S01]  /*8fe0*/  ST.E.128 desc[UR44][R34.64], R8 ;  /* 0x0000000822007985 */ /* 0x0003e2000c101d2c */
[----:B------:R-:W-:-:S02]  /*8ff0*/  LOP3.LUT R20, R3, 0x30, R12, 0x78, !PT ;  /* 0x0000003003147812 */ /* 0x000fc400078e780c */
[----:B------:R-:W-:Y:S02]  /*9000*/  F2FP.F16.F32.PACK_AB R7, R19, R18 ;  /* 0x000000121307723e */ /* 0x000fe400000000ff */
[----:B------:R-:W-:-:S03]  /*9010*/  LOP3.LUT R29, R29, 0x3, RZ, 0xc0, !PT ;  /* 0x000000031d1d7812 */ /* 0x000fc600078ec0ff */
[----:B------:R1:W-:Y:S01]  /*9020*/  ST.E.128 desc[UR44][R20.64], R4 ;  /* 0x0000000414007985 */ /* 0x0003e2000c101d2c */
[----:B------:R-:W-:-:S13]  /*9030*/  ISETP.NE.AND P0, PT, R29, R28, PT ;  /* 0x0000001c1d00720c */ /* 0x000fda0003f05270 */
[----:B------:R-:W-:Y:S05]  /*9040*/  @!P0 BRA `(.L_x_203) ;  /* 0x0000000000408947 */ /* 0x000fea0003800000 */
[----:B------:R-:W-:Y:S01]  /*9050*/  MOV R14, 0x8 ;  /* 0x00000008000e7802 */ /* 0x000fe20000000f00 */
[----:B------:R-:W2:Y:S01]  /*9060*/  LDCU.64 UR6, c[0x4][0xb0] ;  /* 0x01001600ff0677ac */ /* 0x000ea20008000a00 */
[----:B------:R-:W-:Y:S02]  /*9070*/  HFMA2 R12, -RZ, RZ, 0, 5.9604644775390625e-08 ;  /* 0x00000001ff0c7431 */ /* 0x000fe400000001ff */
[----:B-1----:R-:W-:Y:S01]  /*9080*/  IMAD.MOV.U32 R8, RZ, RZ, 0x192 ;  /* 0x00000192ff087424 */ /* 0x002fe200078e00ff */
[----:B------:R-:W1:Y:S01]  /*9090*/  LDCU.64 UR4, c[0x4][0xb8] ;  /* 0x01001700ff0477ac */ /* 0x000e620008000a00 */
[----:B------:R-:W3:Y:S01]  /*90a0*/  LDC.64 R14, c[0x4][R14] ;  /* 0x010000000e0e7b82 */ /* 0x000ee20000000a00 */
[----:B------:R-:W-:Y:S01]  /*90b0*/  IMAD.MOV.U32 R13, RZ, RZ, RZ ;  /* 0x000000ffff0d7224 */ /* 0x000fe200078e00ff */
[----:B------:R-:W4:Y:S01]  /*90c0*/  LDCU.64 UR8, c[0x4][0x40] ;  /* 0x01000800ff0877ac */ /* 0x000f220008000a00 */
[----:B--2---:R-:W-:Y:S01]  /*90d0*/  IMAD.U32 R4, RZ, RZ, UR6 ;  /* 0x00000006ff047e24 */ /* 0x004fe2000f8e00ff */
[----:B------:R-:W-:Y:S01]  /*90e0*/  MOV R5, UR7 ;  /* 0x0000000700057c02 */ /* 0x000fe20008000f00 */
[----:B-1----:R-:W-:Y:S01]  /*90f0*/  IMAD.U32 R6, RZ, RZ, UR4 ;  /* 0x00000004ff067e24 */ /* 0x002fe2000f8e00ff */
[----:B------:R-:W-:Y:S01]  /*9100*/  MOV R7, UR5 ;  /* 0x0000000500077c02 */ /* 0x000fe20008000f00 */
[----:B----4-:R-:W-:Y:S01]  /*9110*/  IMAD.U32 R10, RZ, RZ, UR8 ;  /* 0x00000008ff0a7e24 */ /* 0x010fe2000f8e00ff */
[----:B------:R-:W-:-:S02]  /*9120*/  MOV R11, UR9 ;  /* 0x00000009000b7c02 */ /* 0x000fc40008000f00 */
[----:B------:R-:W-:-:S07]  /*9130*/  LEPC R20, `(.L_x_203) ;  /* 0x000000001014794e */ /* 0x000fce0000000000 */
[----:B---3--:R-:W-:Y:S05]  /*9140*/  CALL.ABS.NOINC R14 ;  /* 0x000000000e007343 */ /* 0x008fea0003c00000 */
.L_x_203:
[----:B------:R-:W-:Y:S01]  /*9150*/  LOP3.LUT R0, R27, 0x110, RZ, 0xfc, !PT ;  /* 0x000001101b007812 */ /* 0x000fe200078efcff */
[----:B------:R-:W-:Y:S05]  /*9160*/  WARPSYNC.ALL ;  /* 0x0000000000007948 */ /* 0x000fea0003800000 */
[----:B------:R-:W-:Y:S02]  /*9170*/  R2UR UR4, R0 ;  /* 0x00000000000472ca */ /* 0x000fe400000e0000 */
[----:B------:R-:W2:Y:S11]  /*9180*/  S2R R0, SR_SWINHI ;  /* 0x0000000000007919 */ /* 0x000eb60000002f00 */
[----:B-1----:R-:W1:Y:S01]  /*9190*/  LDTM.x16 R4, tmem[UR4] ;  /* 0x00000004000479ee */ /* 0x002e620008240000 */
[----:B------:R-:W3:Y:S02]  /*91a0*/  LDCU.64 UR4, c[0x0][0x880] ;  /* 0x00011000ff0477ac */ /* 0x000ee40008000a00 */
[----:B---3--:R-:W-:Y:S01]  /*91b0*/  UISETP.NE.U32.AND UP0, UPT, UR4, URZ, UPT ;  /* 0x000000ff0400728c */ /* 0x008fe2000bf05070 */
[----:B------:R-:W-:-:S02]  /*91c0*/  MOV R34, R47 ;  /* 0x0000002f00227202 */ /* 0x000fc40000000f00 */
[----:B--2---:R-:W-:Y:S01]  /*91d0*/  MOV R35, R0 ;  /* 0x0000000000237202 */ /* 0x004fe20000000f00 */
[----:B------:R-:W-:Y:S01]  /*91e0*/  UISETP.NE.AND.EX UP0, UPT, UR5, URZ, UPT, UP0 ;  /* 0x000000ff0500728c */ /* 0x000fe2000bf05300 */
[----:B-1----:R-:W-:Y:S02]  /*91f0*/  FMUL2 R6, R32.F32, R6.F32x2.HI_LO ;  /* 0x000000062006724a */ /* 0x002fe40000040000 */
[----:B------:R-:W-:-:S04]  /*9200*/  IMAD.WIDE.U32 R34, R26, 0x2, R34 ;  /* 0x000000021a227825 */ /* 0x000fc800078e0022 */
[C---:B------:R-:W-:Y:S02]  /*9210*/  FMUL2 R20, R32.reuse.F32, R8.F32x2.HI_LO ;  /* 0x000000082014724a */ /* 0x040fe40000040000 */
[C---:B------:R-:W-:Y:S01]  /*9220*/  FMUL2 R4, R32.reuse.F32, R4.F32x2.HI_LO ;  /* 0x000000042004724a */ /* 0x040fe20000040000 */
[----:B------:R-:W-:Y:S01]  /*9230*/  F2FP.F16.F32.PACK_AB R9, R7, R6 ;  /* 0x000000060709723e */ /* 0x000fe200000000ff */
[----:B------:R-:W-:Y:S01]  /*9240*/  FMUL2 R24, R32.F32, R10.F32x2.HI_LO ;  /* 0x0000000a2018724a */ /* 0x000fe20000040000 */
[----:B------:R-:W-:Y:S01]  /*9250*/  IADD3 R0, P1, PT, R34, 0xa030, RZ ;  /* 0x0000a03022007810 */ /* 0x000fe20007f3e0ff */
[----:B------:R-:W-:Y:S01]  /*9260*/  FMUL2 R12, R32.F32, R12.F32x2.HI_LO ;  /* 0x0000000c200c724a */ /* 0x000fe20000040000 */
[----:B------:R-:W-:Y:S01]  /*9270*/  IADD3 R3, P0, PT, R34, 0xa020, RZ ;  /* 0x0000a02022037810 */ /* 0x000fe20007f1e0ff */
[----:B------:R-:W-:Y:S01]  /*9280*/  FMUL2 R14, R32.F32, R14.F32x2.HI_LO ;  /* 0x0000000e200e724a */ /* 0x000fe20000040000 */
[----:B------:R-:W-:Y:S01]  /*9290*/  F2FP.F16.F32.PACK_AB R8, R5, R4 ;  /* 0x000000040508723e */ /* 0x000fe200000000ff */
[----:B------:R-:W-:-:S02]  /*92a0*/  IMAD.X R33, RZ, RZ, R35, P1 ;  /* 0x000000ffff217224 */ /* 0x000fc400008e0623 */
[C---:B------:R-:W-:Y:S02]  /*92b0*/  FMUL2 R16, R32.reuse.F32, R16.F32x2.HI_LO ;  /* 0x000000102010724a */ /* 0x040fe40000040000 */
[----:B------:R-:W-:Y:S02]  /*92c0*/  IMAD.X R35, RZ, RZ, R35, P0 ;  /* 0x000000ffff237224 */ /* 0x000fe400000e0623 */
[----:B------:R-:W-:Y:S01]  /*92d0*/  FMUL2 R18, R32.F32, R18.F32x2.HI_LO ;  /* 0x000000122012724a */ /* 0x000fe20000040000 */
[----:B------:R-:W-:Y:S02]  /*92e0*/  F2FP.F16.F32.PACK_AB R10, R21, R20 ;  /* 0x00000014150a723e */ /* 0x000fe400000000ff */
[----:B------:R-:W-:Y:S02]  /*92f0*/  SHF.R.U64 R7, R0, 0x3, R33 ;  /* 0x0000000300077819 */ /* 0x000fe40000001221 */
[----:B------:R-:W-:Y:S02]  /*9300*/  SHF.R.U64 R6, R3, 0x3, R35 ;  /* 0x0000000303067819 */ /* 0x000fe40000001223 */
[----:B------:R-:W-:-:S02]  /*9310*/  F2FP.F16.F32.PACK_AB R11, R25, R24 ;  /* 0x00000018190b723e */ /* 0x000fc400000000ff */
[----:B------:R-:W-:Y:S02]  /*9320*/  LOP3.LUT R34, R3, 0x30, R6, 0x78, !PT ;  /* 0x0000003003227812 */ /* 0x000fe400078e7806 */
[----:B------:R-:W-:Y:S02]  /*9330*/  LOP3.LUT R32, R0, 0x30, R7, 0x78, !PT ;  /* 0x0000003000207812 */ /* 0x000fe400078e7807 */
[----:B------:R-:W-:Y:S01]  /*9340*/  F2FP.F16.F32.PACK_AB R4, R13, R12 ;  /* 0x0000000c0d04723e */ /* 0x000fe200000000ff */
[----:B------:R1:W-:Y:S01]  /*9350*/  ST.E.128 desc[UR44][R34.64], R8 ;  /* 0x0000000822007985 */ /* 0x0003e2000c101d2c */
[----:B------:R-:W-:Y:S02]  /*9360*/  F2FP.F16.F32.PACK_AB R5, R15, R14 ;  /* 0x0000000e0f05723e */ /* 0x000fe400000000ff */
[----:B------:R-:W-:Y:S02]  /*9370*/  F2FP.F16.F32.PACK_AB R6, R17, R16 ;  /* 0x000000101106723e */ /* 0x000fe400000000ff */
[----:B------:R-:W-:-:S05]  /*9380*/  F2FP.F16.F32.PACK_AB R7, R19, R18 ;  /* 0x000000121307723e */ /* 0x000fca00000000ff */
[----:B------:R1:W-:Y:S01]  /*9390*/  ST.E.128 desc[UR44][R32.64], R4 ;  /* 0x0000000420007985 */ /* 0x0003e2000c101d2c */
[----:B------:R-:W-:Y:S01]  /*93a0*/  @!PT LDS RZ, [RZ] ;  /* 0x00000000fffff984 */ /* 0x000fe20000000800 */
[----:B------:R-:W-:Y:S01]  /*93b0*/  @!PT LDS RZ, [RZ] ;  /* 0x00000000fffff984 */ /* 0x000fe20000000800 */
[----:B------:R-:W-:Y:S01]  /*93c0*/  @!PT LDS RZ, [RZ] ;  /* 0x00000000fffff984 */ /* 0x000fe20000000800 */
[----:B------:R-:W-:Y:S01]  /*93d0*/  @!PT LDS RZ, [RZ] ;  /* 0x00000000fffff984 */ /* 0x000fe20000000800 */
[----:B------:R2:W-:Y:S06]  /*93e0*/  MEMBAR.ALL.CTA ;  /* 0x0000000000007992 */ /* 0x0005ec0000008000 */
[----:B--2---:R-:W2:Y:S01]  /*93f0*/  FENCE.VIEW.ASYNC.S ;  /* 0x00000000000073c6 */ /* 0x004ea20000000000 */
[----:B------:R-:W-:Y:S05]  /*9400*/  BRA.U !UP0, `(.L_x_204) ;  /* 0x0000000508347547 */ /* 0x000fea000b800000 */
[C---:B------:R-:W-:Y:S01]  /*9410*/  FSETP.GEU.AND P0, PT, R22.reuse, 1.175494350822287508e-38, PT ;  /* 0x008000001600780b */ /* 0x040fe20003f0e000 */
[----:B-1----:R-:W1:Y:S01]  /*9420*/  LDC R4, c[0x0][0x904] ;  /* 0x00024100ff047b82 */ /* 0x002e620000000800 */
[----:B------:R-:W-:Y:S01]  /*9430*/  MOV R3, 0x3e055027 ;  /* 0x3e05502700037802 */ /* 0x000fe20000000f00 */
[----:B------:R-:W3:Y:S01]  /*9440*/  LDCU.64 UR4, c[0x0][0x908] ;  /* 0x00012100ff0477ac */ /* 0x000ee20008000a00 */
[----:B------:R-:W-:Y:S01]  /*9450*/  FSEL R8, RZ, -23, P0 ;  /* 0xc1b80000ff087808 */ /* 0x000fe20000000000 */
[----:B------:R-:W-:Y:S08]  /*9460*/  BSSY.RECONVERGENT B0, `(.L_x_204) ;  /* 0x0000047000007945 */ /* 0x000ff00003800200 */
[----:B------:R-:W-:-:S05]  /*9470*/  @!P0 FMUL R22, R22, 8388608 ;  /* 0x4b00000016168820 */ /* 0x000fca0000400000 */
[C---:B------:R-:W-:Y:S02]  /*9480*/  IADD3 R5, PT, PT, R22.reuse, -0x3f2aaaab, RZ ;  /* 0xc0d5555516057810 */ /* 0x040fe40007ffe0ff */
[----:B------:R-:W-:Y:S01]  /*9490*/  ISETP.GT.U32.AND P1, PT, R22, 0x7f7fffff, PT ;  /* 0x7f7fffff1600780c */ /* 0x000fe20003f24070 */
[----:B---3--:R-:W-:Y:S01]  /*94a0*/  IMAD.HI.U32 R0, R45, UR4, RZ ;  /* 0x000000042d007c27 */ /* 0x008fe2000f8e00ff */
[----:B------:R-:W-:Y:S01]  /*94b0*/  LOP3.LUT R5, R5, 0xff800000, RZ, 0xc0, !PT ;  /* 0xff80000005057812 */ /* 0x000fe200078ec0ff */
[----:B------:R-:W3:Y:S01]  /*94c0*/  LDCU UR4, c[0x0][0x380] ;  /* 0x00007000ff0477ac */ /* 0x000ee20008000800 */
[----:B-1----:R-:W-:Y:S02]  /*94d0*/  ISETP.NE.AND P0, PT, R4, 0x1, PT ;  /* 0x000000010400780c */ /* 0x002fe40003f05270 */
[-C--:B------:R-:W-:Y:S02]  /*94e0*/  IADD3 R6, PT, PT, R22, -R5.reuse, RZ ;  /* 0x8000000516067210 */ /* 0x080fe40007ffe0ff */
[----:B------:R-:W-:Y:S01]  /*94f0*/  SHF.R.U32.HI R0, RZ, UR5, R0 ;  /* 0x00000005ff007c19 */ /* 0x000fe20008011600 */
[----:B------:R-:W1:Y:S01]  /*9500*/  LDCU UR5, c[0x0][0x700] ;  /* 0x0000e000ff0577ac */ /* 0x000e620008000800 */
[----:B------:R-:W-:Y:S01]  /*9510*/  I2FP.F32.S32 R5, R5 ;  /* 0x0000000500057245 */ /* 0x000fe20000201400 */
[----:B------:R-:W-:Y:S01]  /*9520*/  FADD R6, R6, -1 ;  /* 0xbf80000006067421 */ /* 0x000fe20000000000 */
[----:B------:R-:W-:-:S03]  /*9530*/  SEL R0, R45, R0, !P0 ;  /* 0x000000002d007207 */ /* 0x000fc60004000000 */
[----:B------:R-:W-:Y:S01]  /*9540*/  FFMA R3, R6, -R3, 0.14084610342979431152 ;  /* 0x3e1039f606037423 */ /* 0x000fe20000000803 */
[----:B------:R-:W-:Y:S01]  /*9550*/  IADD3 R0, PT, PT, -R0, RZ, RZ ;  /* 0x000000ff00007210 */ /* 0x000fe20007ffe1ff */
[----:B------:R-:W-:Y:S02]  /*9560*/  FFMA R5, R5, 1.1920928955078125e-07, R8 ;  /* 0x3400000005057823 */ /* 0x000fe40000000008 */
[----:B------:R-:W-:Y:S02]  /*9570*/  FFMA R3, R6, R3, -0.12148627638816833496 ;  /* 0xbdf8cdcc06037423 */ /* 0x000fe40000000003 */
[----:B------:R-:W-:Y:S02]  /*9580*/  IMAD R7, R4, R0, R45 ;  /* 0x0000000004077224 */ /* 0x000fe400078e022d */
[----:B------:R-:W-:-:S04]  /*9590*/  FFMA R3, R6, R3, 0.13980610668659210205 ;  /* 0x3e0f295506037423 */ /* 0x000fc80000000003 */
[----:B------:R-:W-:-:S04]  /*95a0*/  FFMA R3, R6, R3, -0.16684235632419586182 ;  /* 0xbe2ad8b906037423 */ /* 0x000fc80000000003 */
[----:B------:R-:W-:-:S04]  /*95b0*/  FFMA R3, R6, R3, 0.20012299716472625732 ;  /* 0x3e4ced0b06037423 */ /* 0x000fc80000000003 */
[----:B------:R-:W-:-:S04]  /*95c0*/  FFMA R3, R6, R3, -0.24999669194221496582 ;  /* 0xbe7fff2206037423 */ /* 0x000fc80000000003 */
[----:B------:R-:W-:-:S04]  /*95d0*/  FFMA R3, R6, R3, 0.33333182334899902344 ;  /* 0x3eaaaa7806037423 */ /* 0x000fc80000000003 */
[----:B------:R-:W-:-:S04]  /*95e0*/  FFMA R3, R6, R3, -0.5 ;  /* 0xbf00000006037423 */ /* 0x000fc80000000003 */
[----:B------:R-:W-:-:S04]  /*95f0*/  FMUL R3, R6, R3 ;  /* 0x0000000306037220 */ /* 0x000fc80000400000 */
[----:B------:R-:W-:Y:S01]  /*9600*/  FFMA R6, R6, R3, R6 ;  /* 0x0000000306067223 */ /* 0x000fe20000000006 */
[----:B------:R-:W-:-:S03]  /*9610*/  MOV R3, 0x7f800000 ;  /* 0x7f80000000037802 */ /* 0x000fc60000000f00 */
[----:B------:R-:W-:Y:S02]  /*9620*/  FFMA R5, R5, 0.69314718246459960938, R6 ;  /* 0x3f31721805057823 */ /* 0x000fe40000000006 */
[C---:B------:R-:W-:Y:S01]  /*9630*/  @P1 FFMA R5, R22.reuse, R3, +INF ;  /* 0x7f80000016051423 */ /* 0x040fe20000000003 */
[----:B------:R-:W-:Y:S02]  /*9640*/  LEA R3, R7, R44, 0x8 ;  /* 0x0000002c07037211 */ /* 0x000fe400078e40ff */
[----:B------:R-:W-:Y:S02]  /*9650*/  FSETP.NEU.AND P1, PT, R22, RZ, PT ;  /* 0x000000ff1600720b */ /* 0x000fe40003f2d000 */
[----:B---3--:R-:W-:Y:S02]  /*9660*/  ISETP.GE.AND P0, PT, R3, UR4, PT ;  /* 0x0000000403007c0c */ /* 0x008fe4000bf06270 */
[----:B------:R-:W-:-:S05]  /*9670*/  FSEL R0, R5, -INF , P1 ;  /* 0xff80000005007808 */ /* 0x000fca0000800000 */
[----:B-1----:R-:W-:-:S06]  /*9680*/  FFMA R23, R23, UR5, R0 ;  /* 0x0000000517177c23 */ /* 0x002fcc0008000000 */
[----:B------:R-:W-:Y:S05]  /*9690*/  @P0 BRA `(.L_x_205) ;  /* 0x00000000008c0947 */ /* 0x000fea0003800000 */
[----:B------:R-:W1:Y:S01]  /*96a0*/  LDC R7, c[0x0][0x38c] ;  /* 0x0000e300ff077b82 */ /* 0x000e620000000800 */
[----:B------:R-:W3:Y:S01]  /*96b0*/  LDCU UR6, c[0x0][0x890] ;  /* 0x00011200ff0677ac */ /* 0x000ee20008000800 */
[----:B------:R-:W4:Y:S01]  /*96c0*/  LDCU.64 UR4, c[0x0][0x888] ;  /* 0x00011100ff0477ac */ /* 0x000f220008000a00 */
[----:B---3--:R-:W-:Y:S01]  /*96d0*/  IMAD R3, R40, UR6, R3 ;  /* 0x0000000628037c24 */ /* 0x008fe2000f8e0203 */
[----:B-1----:R-:W-:-:S04]  /*96e0*/  IABS R5, R7 ;  /* 0x0000000700057213 */ /* 0x002fc80000000000 */
[----:B------:R-:W1:Y:S08]  /*96f0*/  I2F.RP R10, R5 ;  /* 0x00000005000a7306 */ /* 0x000e700000209400 */
[----:B-1----:R-:W1:Y:S02]  /*9700*/  MUFU.RCP R8, R10 ;  /* 0x0000000a00087308 */ /* 0x002e640000001000 */
[----:B-1----:R-:W-:-:S06]  /*9710*/  IADD3 R8, PT, PT, R8, 0xffffffe, RZ ;  /* 0x0ffffffe08087810 */ /* 0x002fcc0007ffe0ff */
[----:B------:R1:W3:Y:S02]  /*9720*/  F2I.FTZ.U32.TRUNC.NTZ R9, R8 ;  /* 0x0000000800097305 */ /* 0x0002e4000021f000 */
[----:B-1----:R-:W-:Y:S02]  /*9730*/  HFMA2 R8, -RZ, RZ, 0, 0 ;  /* 0x00000000ff087431 */ /* 0x002fe400000001ff */
[----:B---3--:R-:W-:-:S04]  /*9740*/  IMAD.MOV R0, RZ, RZ, -R9 ;  /* 0x000000ffff007224 */ /* 0x008fc800078e0a09 */
[----:B------:R-:W-:Y:S01]  /*9750*/  IMAD R4, R0, R5, RZ ;  /* 0x0000000500047224 */ /* 0x000fe200078e02ff */
[----:B------:R-:W-:-:S03]  /*9760*/  IABS R0, R2 ;  /* 0x0000000200007213 */ /* 0x000fc60000000000 */
[----:B------:R-:W-:-:S04]  /*9770*/  IMAD.HI.U32 R9, R9, R4, R8 ;  /* 0x0000000409097227 */ /* 0x000fc800078e0008 */
[----:B------:R-:W-:-:S04]  /*9780*/  IMAD.MOV.U32 R6, RZ, RZ, R0 ;  /* 0x000000ffff067224 */ /* 0x000fc800078e0000 */
[----:B------:R-:W-:Y:S02]  /*9790*/  IMAD.HI.U32 R4, R9, R6, RZ ;  /* 0x0000000609047227 */ /* 0x000fe400078e00ff */
[----:B------:R-:W1:Y:S03]  /*97a0*/  LDC.64 R8, c[0x0][0x880] ;  /* 0x00022000ff087b82 */ /* 0x000e660000000a00 */
[----:B------:R-:W-:-:S05]  /*97b0*/  IADD3 R0, PT, PT, -R4, RZ, RZ ;  /* 0x000000ff04007210 */ /* 0x000fca0007ffe1ff */
[----:B------:R-:W-:-:S05]  /*97c0*/  IMAD R0, R5, R0, R6 ;  /* 0x0000000005007224 */ /* 0x000fca00078e0206 */
[----:B------:R-:W-:-:S13]  /*97d0*/  ISETP.GT.U32.AND P0, PT, R5, R0, PT ;  /* 0x000000000500720c */ /* 0x000fda0003f04070 */
[----:B------:R-:W-:Y:S01]  /*97e0*/  @!P0 IMAD.IADD R0, R0, 0x1, -R5 ;  /* 0x0000000100008824 */ /* 0x000fe200078e0a05 */
[----:B------:R-:W-:Y:S02]  /*97f0*/  @!P0 IADD3 R4, PT, PT, R4, 0x1, RZ ;  /* 0x0000000104048810 */ /* 0x000fe40007ffe0ff */
[----:B------:R-:W-:Y:S02]  /*9800*/  ISETP.NE.AND P0, PT, R7, RZ, PT ;  /* 0x000000ff0700720c */ /* 0x000fe40003f05270 */
[----:B------:R-:W-:Y:S02]  /*9810*/  ISETP.GE.U32.AND P2, PT, R0, R5, PT ;  /* 0x000000050000720c */ /* 0x000fe40003f46070 */
[----:B------:R-:W-:-:S04]  /*9820*/  LOP3.LUT R0, R2, R7, RZ, 0x3c, !PT ;  /* 0x0000000702007212 */ /* 0x000fc800078e3cff */
[----:B------:R-:W-:-:S07]  /*9830*/  ISETP.GE.AND P1, PT, R0, RZ, PT ;  /* 0x000000ff0000720c */ /* 0x000fce0003f26270 */
[----:B------:R-:W-:-:S06]  /*9840*/  @P2 VIADD R4, R4, 0x1 ;  /* 0x0000000104042836 */ /* 0x000fcc0000000000 */
[----:B------:R-:W-:Y:S02]  /*9850*/  @!P1 IADD3 R4, PT, PT, -R4, RZ, RZ ;  /* 0x000000ff04049210 */ /* 0x000fe40007ffe1ff */
[----:B------:R-:W-:-:S04]  /*9860*/  @!P0 LOP3.LUT R4, RZ, R7, RZ, 0x33, !PT ;  /* 0x00000007ff048212 */ /* 0x000fc800078e33ff */
[C---:B------:R-:W-:Y:S01]  /*9870*/  IADD3 R0, PT, PT, -R4.reuse, RZ, RZ ;  /* 0x000000ff04007210 */ /* 0x040fe20007ffe1ff */
[----:B----4-:R-:W-:-:S04]  /*9880*/  IMAD R3, R4, UR5, R3 ;  /* 0x0000000504037c24 */ /* 0x010fc8000f8e0203 */
[----:B------:R-:W-:-:S04]  /*9890*/  IMAD R0, R7, R0, R2 ;  /* 0x0000000007007224 */ /* 0x000fc800078e0202 */
[----:B------:R-:W-:-:S04]  /*98a0*/  IMAD R3, R0, UR4, R3 ;  /* 0x0000000400037c24 */ /* 0x000fc8000f8e0203 */
[----:B-1----:R-:W-:-:S05]  /*98b0*/  IMAD.WIDE R8, R3, 0x4, R8 ;  /* 0x0000000403087825 */ /* 0x002fca00078e0208 */
[----:B------:R1:W-:Y:S02]  /*98c0*/  STG.E desc[UR44][R8.64], R23 ;  /* 0x0000001708007986 */ /* 0x0003e4000c10192c */
.L_x_205:
[----:B------:R-:W-:Y:S05]  /*98d0*/  BSYNC.RECONVERGENT B0 ;  /* 0x0000000000007941 */ /* 0x000fea0003800200 */
.L_x_204:
[----:B------:R-:W-:Y:S01]  /*98e0*/  UISETP.NE.AND UP0, UPT, UR41, URZ, UPT ;  /* 0x000000ff2900728c */ /* 0x000fe2000bf05270 */
[----:B------:R-:W-:-:S08]  /*98f0*/  NOP ;  /* 0x0000000000007918 */ /* 0x000fd00000000000 */
[----:B------:R-:W-:Y:S05]  /*9900*/  BRA.U UP0, `(.L_x_206) ;  /* 0x0000000100087547 */ /* 0x000fea000b800000 */
[----:B------:R-:W-:Y:S05]  /*9910*/  BPT.TRAP 0x1 ;  /* 0x000000040000795c */ /* 0x000fea0000300000 */
[----:B------:R-:W-:Y:S05]  /*9920*/  BPT.TRAP 0x1 ;  /* 0x000000040000795c */ /* 0x000fea0000300000 */
.L_x_206:
[----:B------:R-:W-:Y:S01]  /*9930*/  IADD3 R3, PT, PT, R47, 0xe0a0, RZ ;  /* 0x0000e0a02f037810 */ /* 0x000fe20007ffe0ff */
[----:B------:R-:W-:-:S03]  /*9940*/  UISETP.NE.AND UP0, UPT, UR41, URZ, UPT ;  /* 0x000000ff2900728c */ /* 0x000fc6000bf05270 */
[----:B------:R-:W-:-:S04]  /*9950*/  PRMT R0, R48, 0x654, R3 ;  /* 0x0000065430007816 */ /* 0x000fc80000000003 */
[----:B--2---:R2:W-:Y:S02]  /*9960*/  SYNCS.ARRIVE.TRANS64.RED.A1T0 RZ, [R0+URZ], RZ ;  /* 0x000000ff00ff79a7 */ /* 0x0045e400081004ff */
[----:B------:R-:W-:Y:S05]  /*9970*/  BRA.U UP0, `(.L_x_207) ;  /* 0x0000000100047547 */ /* 0x000fea000b800000 */
[----:B------:R-:W-:Y:S05]  /*9980*/  BPT.TRAP 0x1 ;  /* 0x000000040000795c */ /* 0x000fea0000300000 */
.L_x_207:
[----:B------:R3:W-:Y:S01]  /*9990*/  SYNCS.ARRIVE.TRANS64.A1T0 RZ, [R47+URZ+0xe0b0], RZ ;  /* 0x00e0b0ff2fff79a7 */ /* 0x0007e200081000ff */
[----:B------:R-:W-:-:S09]  /*99a0*/  UISETP.NE.AND UP0, UPT, UR39, URZ, UPT ;  /* 0x000000ff2700728c */ /* 0x000fd2000bf05270 */
[----:B------:R-:W-:Y:S05]  /*99b0*/  BRA.U !UP0, `(.L_x_208) ;  /* 0x0000000108047547 */ /* 0x000fea000b800000 */
[----:B------:R-:W-:Y:S05]  /*99c0*/  BPT.TRAP 0x1 ;  /* 0x000000040000795c */ /* 0x000fea0000300000 */
.L_x_208:
[----:B------:R-:W-:Y:S01]  /*99d0*/  ULOP3.LUT UR4, UR42, 0x1, URZ, 0x3c, !UPT ;  /* 0x000000012a047892 */ /* 0x000fe2000f8e3cff */
[----:B--2---:R-:W-:-:S05]  /*99e0*/  LOP3.LUT R0, R27, 0x80, RZ, 0xfc, !PT ;  /* 0x000000801b007812 */ /* 0x004fca00078efcff */
[----:B-1----:R-:W-:-:S05]  /*99f0*/  IMAD.U32 R4, RZ, RZ, UR4 ;  /* 0x00000004ff047e24 */ /* 0x002fca000f8e00ff */
[----:B------:R-:W-:-:S04]  /*9a00*/  SHF.L.U32 R4, R4, 0x1f, RZ ;  /* 0x0000001f04047819 */ /* 0x000fc800000006ff */
[----:B------:R-:W1:Y:S02]  /*9a10*/  SYNCS.PHASECHK.TRANS64.TRYWAIT P0, [R47+URZ+0xe080], R4 ;  /* 0x00e080042f0075a7 */ /* 0x000e6400080011ff */
[----:B-1----:R-:W-:Y:S05]  /*9a20*/  @!P0 BRA `(.L_x_209) ;  /* 0x000000f400908947 */ /* 0x002fea0003800000 */
.L_x_425:
[----:B------:R-:W-:Y:S01]  /*9a30*/  R2UR UR4, R0 ;  /* 0x00000000000472ca */ /* 0x000fe200000e0000 */
[----:B------:R-:W-:-:S12]  /*9a40*/  UISETP.NE.AND UP0, UPT, UR39, URZ, UPT ;  /* 0x000000ff2700728c */ /* 0x000fd8000bf05270 */
[----:B------:R-:W2:Y:S02]  /*9a50*/  LDTM.x2 R22, tmem[UR4] ;  /* 0x00000004001679ee */ /* 0x000ea400080c0000 */
[----:B--2---:R-:W-:Y:S05]  /*9a60*/  BRA.U !UP0, `(.L_x_210) ;  /* 0x0000000108047547 */ /* 0x004fea000b800000 */
[----:B------:R-:W-:Y:S05]  /*9a70*/  BPT.TRAP 0x1 ;  /* 0x000000040000795c */ /* 0x000fea0000300000 */
.L_x_210:
[----:B------:R-:W-:Y:S01]  /*9a80*/  PRMT R31, R48, 0x654, R31 ;  /* 0x00000654301f7816 */ /* 0x000fe2000000001f */
[----:B------:R-:W-:-:S03]  /*9a90*/  UISETP.NE.AND UP0, UPT, UR41, URZ, UPT ;  /* 0x000000ff2900728c */ /* 0x000fc6000bf05270 */
[----:B------:R2:W-:Y:S06]  /*9aa0*/  SYNCS.ARRIVE.TRANS64.RED.A1T0 RZ, [R31+URZ], RZ ;  /* 0x000000ff1fff79a7 */ /* 0x0005ec00081004ff */
[----:B------:R-:W-:Y:S05]  /*9ab0*/  BRA.U UP0, `(.L_x_211) ;  /* 0x0000000100047547 */ /* 0x000fea000b800000 */
[----:B------:R-:W-:Y:S05]  /*9ac0*/  BPT.TRAP 0x1 ;  /* 0x000000040000795c */ /* 0x000fea0000300000 */
.L_x_211:
[----:B------:R-:W-:-:S04]  /*9ad0*/  MOV R0, UR43 ;  /* 0x0000002b00007c02 */ /* 0x000fc80008000f00 */
[----:B------:R-:W-:-:S04]  /*9ae0*/  SHF.L.U32 R0, R0, 0x1f, RZ ;  /* 0x0000001f00007819 */ /* 0x000fc800000006ff */
[----:B------:R-:W4:Y:S02]  /*9af0*/  SYNCS.PHASECHK.TRANS64.TRYWAIT P0, [R47+URZ+0xe098], R0 ;  /* 0x00e098002f0075a7 */ /* 0x000f2400080011ff */
[----:B----4-:R-:W-:Y:S05]  /*9b00*/  @!P0 BRA `(.L_x_212) ;  /* 0x000000f4006c8947 */ /* 0x010fea0003800000 */
.L_x_426:
[----:B------:R-:W-:-:S09]  /*9b10*/  UISETP.NE.AND UP0, UPT, UR41, URZ, UPT ;  /* 0x000000ff2900728c */ /* 0x000fd2000bf05270 */
[----:B------:R-:W-:Y:S05]  /*9b20*/  BRA.U UP0, `(.L_x_213) ;  /* 0x0000000100047547 */ /* 0x000fea000b800000 */
[----:B------:R-:W-:Y:S05]  /*9b30*/  BPT.TRAP 0x1 ;  /* 0x000000040000795c */ /* 0x000fea0000300000 */
.L_x_213:
[----:B----4-:R-:W-:Y:S01]  /*9b40*/  SHF.L.U32 R0, R43, 0x1f, RZ ;  /* 0x0000001f2b007819 */ /* 0x010fe200000006ff */
[----:B------:R4:W1:Y:S01]  /*9b50*/  MUFU.RCP R3, R22 ;  /* 0x0000001600037308 */ /* 0x0008620000001000 */
[----:B------:R-:W-:Y:S02]  /*9b60*/  BSSY B0, `(.L_x_214) ;  /* 0x0000003000007945 */ /* 0x000fe40003800000 */
[----:B------:R-:W5:Y:S02]  /*9b70*/  SYNCS.PHASECHK.TRANS64.TRYWAIT P0, [R47+URZ+0xe0c8], R0 ;  /* 0x00e0c8002f0075a7 */ /* 0x000f6400080011ff */
[----:B-1--45:R-:W-:Y:S05]  /*9b80*/  @!P0 BRA `(.L_x_215) ;  /* 0x000000f400608947 */ /* 0x032fea0003800000 */
.L_x_427:
[----:B------:R-:W-:Y:S05]  /*9b90*/  BSYNC B0 ;  /* 0x0000000000007941 */ /* 0x000fea0003800000 */
.L_x_214:
[----:B------:R-:W4:Y:S01]  /*9ba0*/  LDCU UR4, c[0x0][0x708] ;  /* 0x0000e100ff0477ac */ /* 0x000f220008000800 */
[----:B-1----:R-:W-:-:S04]  /*9bb0*/  FFMA R0, -R22, R3, 1 ;  /* 0x3f80000016007423 */ /* 0x002fc80000000103 */
[----:B------:R-:W-:Y:S01]  /*9bc0*/  FFMA R0, R3, R0, R3 ;  /* 0x0000000003007223 */ /* 0x000fe20000000003 */
[----:B----4-:R-:W-:-:S03]  /*9bd0*/  MOV R3, UR4 ;  /* 0x0000000400037c02 */ /* 0x010fc60008000f00 */
[----:B--2---:R-:W-:Y:S01]  /*9be0*/  FFMA R31, R0, UR4, RZ ;  /* 0x00000004001f7c23 */ /* 0x004fe200080000ff */
[----:B------:R-:W1:Y:S03]  /*9bf0*/  FCHK P0, R3, R22 ;  /* 0x0000001603007302 */ /* 0x000e660000000000 */
[----:B------:R-:W-:-:S04]  /*9c00*/  FFMA R4, -R22, R31, UR4 ;  /* 0x0000000416047e23 */ /* 0x000fc8000800011f */
[----:B------:R-:W-:Y:S01]  /*9c10*/  FFMA R31, R0, R4, R31 ;  /* 0x00000004001f7223 */ /* 0x000fe2000000001f */
[----:B-1----:R-:W-:Y:S06]  /*9c20*/  @!P0 BRA `(.L_x_216) ;  /* 0x00000000000c8947 */ /* 0x002fec0003800000 */
[----:B------:R-:W-:Y:S02]  /*9c30*/  MOV R4, 0x9c50 ;  /* 0x00009c5000047802 */ /* 0x000fe40000000f00 */
[----:B---3--:R-:W-:Y:S05]  /*9c40*/  CALL.REL.NOINC `($__internal_3_$__cuda_sm3x_div_rn_noftz_f32_slowpath) ;  /* 0x0000010000387944 */ /* 0x008fea0003c00000 */
[----:B------:R-:W-:-:S07]  /*9c50*/  MOV R31, R32 ;  /* 0x00000020001f7202 */ /* 0x000fce0000000f00 */
.L_x_216:
[----:B------:R-:W-:Y:S01]  /*9c60*/  LOP3.LUT R0, R27, 0x180, RZ, 0xfc, !PT ;  /* 0x000001801b007812 */ /* 0x000fe200078efcff */
[----:B------:R-:W-:Y:S05]  /*9c70*/  WARPSYNC.ALL ;  /* 0x0000000000007948 */ /* 0x000fea0003800000 */
[----:B------:R-:W-:Y:S02]  /*9c80*/  R2UR UR4, R0 ;  /* 0x00000000000472ca */ /* 0x000fe400000e0000 */
[----:B------:R-:W1:Y:S11]  /*9c90*/  S2R R0, SR_SWINHI ;  /* 0x0000000000007919 */ /* 0x000e760000002f00 */
[----:B------:R-:W2:Y:S01]  /*9ca0*/  LDTM.x16 R4, tmem[UR4] ;  /* 0x00000004000479ee */ /* 0x000ea20008240000 */
[----:B------:R-:W-:-:S02]  /*9cb0*/  MOV R32, R47 ;  /* 0x0000002f00207202 */ /* 0x000fc40000000f00 */
[----:B-1----:R-:W-:Y:S01]  /*9cc0*/  MOV R33, R0 ;  /* 0x0000000000217202 */ /* 0x002fe20000000f00 */
[----:B--2---:R-:W-:Y:S02]  /*9cd0*/  FMUL2 R6, R31.F32, R6.F32x2.HI_LO ;  /* 0x000000061f06724a */ /* 0x004fe40000040000 */
[----:B------:R-:W-:-:S04]  /*9ce0*/  IMAD.WIDE.U32 R32, R26, 0x2, R32 ;  /* 0x000000021a207825 */ /* 0x000fc800078e0020 */
[C---:B------:R-:W-:Y:S02]  /*9cf0*/  FMUL2 R20, R31.reuse.F32, R8.F32x2.HI_LO ;  /* 0x000000081f14724a */ /* 0x040fe40000040000 */
[----:B------:R-:W-:Y:S01]  /*9d00*/  FMUL2 R4, R31.F32, R4.F32x2.HI_LO ;  /* 0x000000041f04724a */ /* 0x000fe20000040000 */
[----:B------:R-:W-:Y:S01]  /*9d10*/  F2FP.F16.F32.PACK_AB R9, R7, R6 ;  /* 0x000000060709723e */ /* 0x000fe200000000ff */
[C---:B------:R-:W-:Y:S01]  /*9d20*/  FMUL2 R24, R31.reuse.F32, R10.F32x2.HI_LO ;  /* 0x0000000a1f18724a */ /* 0x040fe20000040000 */
[C---:B------:R-:W-:Y:S01]  /*9d30*/  IADD3 R0, P1, PT, R32.reuse, 0xc010, RZ ;  /* 0x0000c01020007810 */ /* 0x040fe20007f3e0ff */
[C---:B------:R-:W-:Y:S01]  /*9d40*/  FMUL2 R12, R31.reuse.F32, R12.F32x2.HI_LO ;  /* 0x0000000c1f0c724a */ /* 0x040fe20000040000 */
        /* <DEDUP_REMOVED lines=17> */
[----:B------:R-:W-:-:S02]  /*9e60*/  F2FP.F16.F32.PACK_AB R7, R19, R18 ;  /* 0x000000121307723e */ /* 0x000fc400000000ff */
[----:B------:R-:W-:-:S03]  /*9e70*/  ISETP.NE.AND P0, PT, R29, R28, PT ;  /* 0x0000001c1d00720c */ /* 0x000fc60003f05270 */
[----:B------:R1:W-:Y:S10]  /*9e80*/  ST.E.128 desc[UR44][R34.64], R4 ;  /* 0x0000000422007985 */ /* 0x0003f4000c101d2c */
[----:B------:R-:W-:Y:S05]  /*9e90*/  @!P0 BRA `(.L_x_217) ;  /* 0x0000000000408947 */ /* 0x000fea0003800000 */
[----:B------:R-:W-:Y:S01]  /*9ea0*/  MOV R14, 0x8 ;  /* 0x00000008000e7802 */ /* 0x000fe20000000f00 */
[----:B------:R-:W2:Y:S01]  /*9eb0*/  LDCU.64 UR8, c[0x4][0xb0] ;  /* 0x01001600ff0877ac */ /* 0x000ea20008000a00 */
[----:B------:R-:W-:Y:S02]  /*9ec0*/  HFMA2 R12, -RZ, RZ, 0, 5.9604644775390625e-08 ;  /* 0x00000001ff0c7431 */ /* 0x000fe400000001ff */
[----:B-1----:R-:W-:Y:S01]  /*9ed0*/  IMAD.MOV.U32 R8, RZ, RZ, 0x192 ;  /* 0x00000192ff087424 */ /* 0x002fe200078e00ff */
[----:B------:R-:W1:Y:S01]  /*9ee0*/  LDCU.64 UR6, c[0x4][0xb8] ;  /* 0x01001700ff0677ac */ /* 0x000e620008000a00 */
[----:B------:R-:W4:Y:S01]  /*9ef0*/  LDC.64 R14, c[0x4][R14] ;  /* 0x010000000e0e7b82 */ /* 0x000f220000000a00 */
[----:B------:R-:W-:Y:S01]  /*9f00*/  IMAD.MOV.U32 R13, RZ, RZ, RZ ;  /* 0x000000ffff0d7224 */ /* 0x000fe200078e00ff */
[----:B------:R-:W5:Y:S01]  /*9f10*/  LDCU.64 UR4, c[0x4][0x40] ;  /* 0x01000800ff0477ac */ /* 0x000f620008000a00 */
[----:B--2---:R-:W-:Y:S01]  /*9f20*/  IMAD.U32 R4, RZ, RZ, UR8 ;  /* 0x00000008ff047e24 */ /* 0x004fe2000f8e00ff */
[----:B------:R-:W-:Y:S01]  /*9f30*/  MOV R5, UR9 ;  /* 0x0000000900057c02 */ /* 0x000fe20008000f00 */
[----:B-1----:R-:W-:Y:S01]  /*9f40*/  IMAD.U32 R6, RZ, RZ, UR6 ;  /* 0x00000006ff067e24 */ /* 0x002fe2000f8e00ff */
[----:B------:R-:W-:Y:S01]  /*9f50*/  MOV R7, UR7 ;  /* 0x0000000700077c02 */ /* 0x000fe20008000f00 */
[----:B-----5:R-:W-:Y:S01]  /*9f60*/  IMAD.U32 R10, RZ, RZ, UR4 ;  /* 0x00000004ff0a7e24 */ /* 0x020fe2000f8e00ff */
[----:B------:R-:W-:-:S02]  /*9f70*/  MOV R11, UR5 ;  /* 0x00000005000b7c02 */ /* 0x000fc40008000f00 */
[----:B------:R-:W-:-:S07]  /*9f80*/  LEPC R20, `(.L_x_217) ;  /* 0x000000001014794e */ /* 0x000fce0000000000 */
[----:B---34-:R-:W-:Y:S05]  /*9f90*/  CALL.ABS.NOINC R14 ;  /* 0x000000000e007343 */ /* 0x018fea0003c00000 */
.L_x_217:
[----:B------:R-:W2:Y:S01]  /*9fa0*/  LDCU.64 UR4, c[0x0][0x880] ;  /* 0x00011000ff0477ac */ /* 0x000ea20008000a00 */
[----:B------:R-:W4:Y:S01]  /*9fb0*/  S2R R0, SR_SWINHI ;  /* 0x0000000000007919 */ /* 0x000f220000002f00 */
[----:B------:R-:W-:Y:S02]  /*9fc0*/  LOP3.LUT R27, R27, 0x190, RZ, 0xfc, !PT ;  /* 0x000001901b1b7812 */ /* 0x000fe400078efcff */
[----:B--2---:R-:W-:-:S04]  /*9fd0*/  ISETP.NE.U32.AND P0, PT, RZ, UR4, PT ;  /* 0x00000004ff007c0c */ /* 0x004fc8000bf05070 */
[----:B------:R-:W-:Y:S01]  /*9fe0*/  ISETP.NE.AND.EX P0, PT, RZ, UR5, PT, P0 ;  /* 0x00000005ff007c0c */ /* 0x000fe2000bf05300 */
[----:B------:R-:W-:Y:S05]  /*9ff0*/  WARPSYNC.ALL ;  /* 0x0000000000007948 */ /* 0x000fea0003800000 */
[----:B------:R-:W-:Y:S02]  /*a000*/  R2UR UR4, R27 ;  /* 0x000000001b0472ca */ /* 0x000fe400000e0000 */
[----:B------:R-:W-:Y:S02]  /*a010*/  MOV R28, R47 ;  /* 0x0000002f001c7202 */ /* 0x000fe40000000f00 */
[----:B----4-:R-:W-:-:S03]  /*a020*/  MOV R29, R0 ;  /* 0x00000000001d7202 */ /* 0x010fc60000000f00 */
[----:B------:R-:W-:-:S06]  /*a030*/  IMAD.WIDE.U32 R28, R26, 0x2, R28 ;  /* 0x000000021a1c7825 */ /* 0x000fcc00078e001c */
[----:B-1----:R-:W1:Y:S01]  /*a040*/  LDTM.x16 R4, tmem[UR4] ;  /* 0x00000004000479ee */ /* 0x002e620008240000 */
[C---:B------:R-:W-:Y:S02]  /*a050*/  IADD3 R26, P1, PT, R28.reuse, 0xc020, RZ ;  /* 0x0000c0201c1a7810 */ /* 0x040fe40007f3e0ff */
[----:B------:R-:W-:-:S03]  /*a060*/  IADD3 R3, P2, PT, R28, 0xc030, RZ ;  /* 0x0000c0301c037810 */ /* 0x000fc60007f5e0ff */
[--C-:B------:R-:W-:Y:S02]  /*a070*/  IMAD.X R27, RZ, RZ, R29.reuse, P1 ;  /* 0x000000ffff1b7224 */ /* 0x100fe400008e061d */
[----:B------:R-:W-:-:S05]  /*a080*/  IMAD.X R29, RZ, RZ, R29, P2 ;  /* 0x000000ffff1d7224 */ /* 0x000fca00010e061d */
[----:B------:R-:W-:-:S04]  /*a090*/  SHF.R.U64 R0, R3, 0x3, R29 ;  /* 0x0000000303007819 */ /* 0x000fc8000000121d */
[----:B------:R-:W-:Y:S01]  /*a0a0*/  LOP3.LUT R28, R3, 0x30, R0, 0x78, !PT ;  /* 0x00000030031c7812 */ /* 0x000fe200078e7800 */
[C---:B-1----:R-:W-:Y:S01]  /*a0b0*/  FMUL2 R20, R31.reuse.F32, R8.F32x2.HI_LO ;  /* 0x000000081f14724a */ /* 0x042fe20000040000 */
[C---:B------:R-:W-:Y:S01]  /*a0c0*/  SHF.R.U64 R9, R26.reuse, 0x3, R27 ;  /* 0x000000031a097819 */ /* 0x040fe2000000121b */
[C---:B------:R-:W-:Y:S02]  /*a0d0*/  FMUL2 R4, R31.reuse.F32, R4.F32x2.HI_LO ;  /* 0x000000041f04724a */ /* 0x040fe40000040000 */
[C---:B------:R-:W-:Y:S01]  /*a0e0*/  FMUL2 R6, R31.reuse.F32, R6.F32x2.HI_LO ;  /* 0x000000061f06724a */ /* 0x040fe20000040000 */
[----:B------:R-:W-:Y:S01]  /*a0f0*/  LOP3.LUT R26, R26, 0x30, R9, 0x78, !PT ;  /* 0x000000301a1a7812 */ /* 0x000fe200078e7809 */
[----:B------:R-:W-:Y:S01]  /*a100*/  FMUL2 R24, R31.F32, R10.F32x2.HI_LO ;  /* 0x0000000a1f18724a */ /* 0x000fe20000040000 */
[----:B------:R-:W-:Y:S01]  /*a110*/  F2FP.F16.F32.PACK_AB R8, R5, R4 ;  /* 0x000000040508723e */ /* 0x000fe200000000ff */
[----:B------:R-:W-:Y:S01]  /*a120*/  FMUL2 R12, R31.F32, R12.F32x2.HI_LO ;  /* 0x0000000c1f0c724a */ /* 0x000fe20000040000 */
[----:B------:R-:W-:Y:S01]  /*a130*/  F2FP.F16.F32.PACK_AB R9, R7, R6 ;  /* 0x000000060709723e */ /* 0x000fe200000000ff */
[----:B------:R-:W-:Y:S01]  /*a140*/  FMUL2 R14, R31.F32, R14.F32x2.HI_LO ;  /* 0x0000000e1f0e724a */ /* 0x000fe20000040000 */
[----:B------:R-:W-:Y:S01]  /*a150*/  F2FP.F16.F32.PACK_AB R10, R21, R20 ;  /* 0x00000014150a723e */ /* 0x000fe200000000ff */
[----:B------:R-:W-:Y:S01]  /*a160*/  FMUL2 R16, R31.F32, R16.F32x2.HI_LO ;  /* 0x000000101f10724a */ /* 0x000fe20000040000 */
[----:B------:R-:W-:Y:S01]  /*a170*/  F2FP.F16.F32.PACK_AB R11, R25, R24 ;  /* 0x00000018190b723e */ /* 0x000fe200000000ff */
[----:B------:R-:W-:Y:S01]  /*a180*/  FMUL2 R18, R31.F32, R18.F32x2.HI_LO ;  /* 0x000000121f12724a */ /* 0x000fe20000040000 */
[----:B------:R-:W-:-:S02]  /*a190*/  F2FP.F16.F32.PACK_AB R4, R13, R12 ;  /* 0x0000000c0d04723e */ /* 0x000fc400000000ff */
[----:B------:R-:W-:Y:S01]  /*a1a0*/  F2FP.F16.F32.PACK_AB R5, R15, R14 ;  /* 0x0000000e0f05723e */ /* 0x000fe200000000ff */
[----:B------:R1:W-:Y:S01]  /*a1b0*/  ST.E.128 desc[UR44][R26.64], R8 ;  /* 0x000000081a007985 */ /* 0x0003e2000c101d2c */
        /* <DEDUP_REMOVED lines=9> */
[----:B------:R-:W-:Y:S05]  /*a250*/  @!P0 BRA `(.L_x_218) ;  /* 0x0000000400388947 */ /* 0x000fea0003800000 */
[C---:B------:R-:W-:Y:S01]  /*a260*/  FSETP.GEU.AND P1, PT, R22.reuse, 1.175494350822287508e-38, PT ;  /* 0x008000001600780b */ /* 0x040fe20003f2e000 */
[----:B------:R-:W4:Y:S01]  /*a270*/  LDC R3, c[0x0][0x904] ;  /* 0x00024100ff037b82 */ /* 0x000f220000000800 */
[----:B------:R-:W-:Y:S01]  /*a280*/  MOV R0, 0x3e055027 ;  /* 0x3e05502700007802 */ /* 0x000fe20000000f00 */
[----:B------:R-:W5:Y:S01]  /*a290*/  LDCU.64 UR4, c[0x0][0x908] ;  /* 0x00012100ff0477ac */ /* 0x000f620008000a00 */
[----:B-1----:R-:W-:Y:S01]  /*a2a0*/  FSEL R7, RZ, -23, P1 ;  /* 0xc1b80000ff077808 */ /* 0x002fe20000800000 */
[----:B------:R-:W-:Y:S08]  /*a2b0*/  BSSY.RECONVERGENT B0, `(.L_x_218) ;  /* 0x0000048000007945 */ /* 0x000ff00003800200 */
[----:B------:R-:W-:-:S05]  /*a2c0*/  @!P1 FMUL R22, R22, 8388608 ;  /* 0x4b00000016169820 */ /* 0x000fca0000400000 */
[C---:B------:R-:W-:Y:S02]  /*a2d0*/  IADD3 R9, PT, PT, R22.reuse, -0x3f2aaaab, RZ ;  /* 0xc0d5555516097810 */ /* 0x040fe40007ffe0ff */
[C---:B------:R-:W-:Y:S02]  /*a2e0*/  FSETP.NEU.AND P1, PT, R22.reuse, RZ, PT ;  /* 0x000000ff1600720b */ /* 0x040fe40003f2d000 */
[----:B------:R-:W-:Y:S02]  /*a2f0*/  LOP3.LUT R9, R9, 0xff800000, RZ, 0xc0, !PT ;  /* 0xff80000009097812 */ /* 0x000fe400078ec0ff */
[----:B----4-:R-:W-:Y:S02]  /*a300*/  ISETP.NE.AND P0, PT, R3, 0x1, PT ;  /* 0x000000010300780c */ /* 0x010fe40003f05270 */
[-C--:B------:R-:W-:Y:S02]  /*a310*/  IADD3 R5, PT, PT, R22, -R9.reuse, RZ ;  /* 0x8000000916057210 */ /* 0x080fe40007ffe0ff */
[----:B------:R-:W-:-:S03]  /*a320*/  I2FP.F32.S32 R6, R9 ;  /* 0x0000000900067245 */ /* 0x000fc60000201400 */
[----:B------:R-:W-:Y:S02]  /*a330*/  FADD R5, R5, -1 ;  /* 0xbf80000005057421 */ /* 0x000fe40000000000 */
[----:B------:R-:W-:Y:S02]  /*a340*/  FFMA R6, R6, 1.1920928955078125e-07, R7 ;  /* 0x3400000006067823 */ /* 0x000fe40000000007 */
[----:B------:R-:W-:-:S04]  /*a350*/  FFMA R0, R5, -R0, 0.14084610342979431152 ;  /* 0x3e1039f605007423 */ /* 0x000fc80000000800 */
[----:B------:R-:W-:Y:S01]  /*a360*/  FFMA R4, R5, R0, -0.12148627638816833496 ;  /* 0xbdf8cdcc05047423 */ /* 0x000fe20000000000 */
[----:B-----5:R-:W-:Y:S01]  /*a370*/  IMAD.HI.U32 R0, R45, UR4, RZ ;  /* 0x000000042d007c27 */ /* 0x020fe2000f8e00ff */
[----:B------:R-:W1:Y:S03]  /*a380*/  LDCU UR4, c[0x0][0x380] ;  /* 0x00007000ff0477ac */ /* 0x000e660008000800 */
[C---:B------:R-:W-:Y:S01]  /*a390*/  FFMA R4, R5.reuse, R4, 0.13980610668659210205 ;  /* 0x3e0f295505047423 */ /* 0x040fe20000000004 */
[----:B------:R-:W-:Y:S01]  /*a3a0*/  SHF.R.U32.HI R0, RZ, UR5, R0 ;  /* 0x00000005ff007c19 */ /* 0x000fe20008011600 */
[----:B------:R-:W4:Y:S02]  /*a3b0*/  LDCU UR5, c[0x0][0x700] ;  /* 0x0000e000ff0577ac */ /* 0x000f240008000800 */
[----:B------:R-:W-:Y:S01]  /*a3c0*/  FFMA R4, R5, R4, -0.16684235632419586182 ;  /* 0xbe2ad8b905047423 */ /* 0x000fe20000000004 */
[----:B------:R-:W-:-:S03]  /*a3d0*/  SEL R0, R45, R0, !P0 ;  /* 0x000000002d007207 */ /* 0x000fc60004000000 */
[C---:B------:R-:W-:Y:S01]  /*a3e0*/  FFMA R4, R5.reuse, R4, 0.20012299716472625732 ;  /* 0x3e4ced0b05047423 */ /* 0x040fe20000000004 */
[----:B------:R-:W-:Y:S02]  /*a3f0*/  ISETP.GT.U32.AND P0, PT, R22, 0x7f7fffff, PT ;  /* 0x7f7fffff1600780c */ /* 0x000fe40003f04070 */
[----:B------:R-:W-:Y:S01]  /*a400*/  IADD3 R0, PT, PT, -R0, RZ, RZ ;  /* 0x000000ff00007210 */ /* 0x000fe20007ffe1ff */
[----:B------:R-:W-:-:S04]  /*a410*/  FFMA R4, R5, R4, -0.24999669194221496582 ;  /* 0xbe7fff2205047423 */ /* 0x000fc80000000004 */
[----:B------:R-:W-:Y:S01]  /*a420*/  FFMA R4, R5, R4, 0.33333182334899902344 ;  /* 0x3eaaaa7805047423 */ /* 0x000fe20000000004 */
[----:B------:R-:W-:Y:S01]  /*a430*/  IMAD R7, R3, R0, R45 ;  /* 0x0000000003077224 */ /* 0x000fe200078e022d */
[----:B------:R-:W-:Y:S02]  /*a440*/  MOV R3, 0x7f800000 ;  /* 0x7f80000000037802 */ /* 0x000fe40000000f00 */
[----:B------:R-:W-:Y:S02]  /*a450*/  FFMA R4, R5, R4, -0.5 ;  /* 0xbf00000005047423 */ /* 0x000fe40000000004 */
[----:B------:R-:W-:Y:S02]  /*a460*/  LEA R7, R7, R44, 0x8 ;  /* 0x0000002c07077211 */ /* 0x000fe400078e40ff */
[----:B------:R-:W-:-:S04]  /*a470*/  FMUL R4, R5, R4 ;  /* 0x0000000405047220 */ /* 0x000fc80000400000 */
[----:B------:R-:W-:-:S04]  /*a480*/  FFMA R5, R5, R4, R5 ;  /* 0x0000000405057223 */ /* 0x000fc80000000005 */
[----:B------:R-:W-:Y:S01]  /*a490*/  FFMA R5, R6, 0.69314718246459960938, R5 ;  /* 0x3f31721806057823 */ /* 0x000fe20000000005 */
[----:B------:R-:W-:Y:S01]  /*a4a0*/  @P0 FFMA R5, R22, R3, +INF ;  /* 0x7f80000016050423 */ /* 0x000fe20000000003 */
[----:B------:R-:W-:-:S04]  /*a4b0*/  IADD3 R3, PT, PT, R7, 0x80, RZ ;  /* 0x0000008007037810 */ /* 0x000fc80007ffe0ff */
[----:B-1----:R-:W-:Y:S02]  /*a4c0*/  ISETP.GE.AND P0, PT, R3, UR4, PT ;  /* 0x0000000403007c0c */ /* 0x002fe4000bf06270 */
[----:B------:R-:W-:-:S05]  /*a4d0*/  FSEL R0, R5, -INF , P1 ;  /* 0xff80000005007808 */ /* 0x000fca0000800000 */
[----:B----4-:R-:W-:-:S06]  /*a4e0*/  FFMA R23, R23, UR5, R0 ;  /* 0x0000000517177c23 */ /* 0x010fcc0008000000 */
[----:B------:R-:W-:Y:S05]  /*a4f0*/  @P0 BRA `(.L_x_219) ;  /* 0x00000000008c0947 */ /* 0x000fea0003800000 */
[----:B------:R-:W1:Y:S01]  /*a500*/  LDC R7, c[0x0][0x38c] ;  /* 0x0000e300ff077b82 */ /* 0x000e620000000800 */
[----:B------:R-:W4:Y:S01]  /*a510*/  LDCU UR6, c[0x0][0x890] ;  /* 0x00011200ff0677ac */ /* 0x000f220008000800 */
[----:B------:R-:W5:Y:S01]  /*a520*/  LDCU.64 UR4, c[0x0][0x888] ;  /* 0x00011100ff0477ac */ /* 0x000f620008000a00 */
[----:B----4-:R-:W-:Y:S01]  /*a530*/  IMAD R3, R40, UR6, R3 ;  /* 0x0000000628037c24 */ /* 0x010fe2000f8e0203 */
[----:B-1----:R-:W-:-:S04]  /*a540*/  IABS R5, R7 ;  /* 0x0000000700057213 */ /* 0x002fc80000000000 */
[----:B------:R-:W1:Y:S08]  /*a550*/  I2F.RP R10, R5 ;  /* 0x00000005000a7306 */ /* 0x000e700000209400 */
[----:B-1----:R-:W1:Y:S02]  /*a560*/  MUFU.RCP R8, R10 ;  /* 0x0000000a00087308 */ /* 0x002e640000001000 */
[----:B-1----:R-:W-:-:S06]  /*a570*/  IADD3 R8, PT, PT, R8, 0xffffffe, RZ ;  /* 0x0ffffffe08087810 */ /* 0x002fcc0007ffe0ff */
[----:B------:R1:W4:Y:S02]  /*a580*/  F2I.FTZ.U32.TRUNC.NTZ R9, R8 ;  /* 0x0000000800097305 */ /* 0x000324000021f000 */
[----:B-1----:R-:W-:Y:S02]  /*a590*/  HFMA2 R8, -RZ, RZ, 0, 0 ;  /* 0x00000000ff087431 */ /* 0x002fe400000001ff */
[----:B----4-:R-:W-:-:S04]  /*a5a0*/  IMAD.MOV R0, RZ, RZ, -R9 ;  /* 0x000000ffff007224 */ /* 0x010fc800078e0a09 */
        /* <DEDUP_REMOVED lines=19> */
[----:B-----5:R-:W-:-:S04]  /*a6e0*/  IMAD R3, R4, UR5, R3 ;  /* 0x0000000504037c24 */ /* 0x020fc8000f8e0203 */
[----:B------:R-:W-:-:S04]  /*a6f0*/  IMAD R0, R7, R0, R2 ;  /* 0x0000000007007224 */ /* 0x000fc800078e0202 */
[----:B------:R-:W-:-:S04]  /*a700*/  IMAD R3, R0, UR4, R3 ;  /* 0x0000000400037c24 */ /* 0x000fc8000f8e0203 */
[----:B-1----:R-:W-:-:S05]  /*a710*/  IMAD.WIDE R8, R3, 0x4, R8 ;  /* 0x0000000403087825 */ /* 0x002fca00078e0208 */
[----:B------:R1:W-:Y:S02]  /*a720*/  STG.E desc[UR44][R8.64], R23 ;  /* 0x0000001708007986 */ /* 0x0003e4000c10192c */
.L_x_219:
[----:B------:R-:W-:Y:S05]  /*a730*/  BSYNC.RECONVERGENT B0 ;  /* 0x0000000000007941 */ /* 0x000fea0003800200 */
.L_x_218:
[----:B------:R-:W-:Y:S01]  /*a740*/  UISETP.NE.AND UP0, UPT, UR41, URZ, UPT ;  /* 0x000000ff2900728c */ /* 0x000fe2000bf05270 */
[----:B------:R-:W-:-:S08]  /*a750*/  NOP ;  /* 0x0000000000007918 */ /* 0x000fd00000000000 */
[----:B------:R-:W-:Y:S05]  /*a760*/  BRA.U UP0, `(.L_x_220) ;  /* 0x0000000100087547 */ /* 0x000fea000b800000 */
[----:B------:R-:W-:Y:S05]  /*a770*/  BPT.TRAP 0x1 ;  /* 0x000000040000795c */ /* 0x000fea0000300000 */
[----:B------:R-:W-:Y:S05]  /*a780*/  BPT.TRAP 0x1 ;  /* 0x000000040000795c */ /* 0x000fea0000300000 */
.L_x_220:
[----:B------:R-:W-:Y:S01]  /*a790*/  IADD3 R3, PT, PT, R47, 0xe0a8, RZ ;  /* 0x0000e0a82f037810 */ /* 0x000fe20007ffe0ff */
[----:B------:R-:W-:-:S03]  /*a7a0*/  UISETP.NE.AND UP0, UPT, UR41, URZ, UPT ;  /* 0x000000ff2900728c */ /* 0x000fc6000bf05270 */
[----:B------:R-:W-:-:S04]  /*a7b0*/  PRMT R3, R48, 0x654, R3 ;  /* 0x0000065430037816 */ /* 0x000fc80000000003 */
[----:B--2---:R2:W-:Y:S02]  /*a7c0*/  SYNCS.ARRIVE.TRANS64.RED.A1T0 RZ, [R3+URZ], RZ ;  /* 0x000000ff03ff79a7 */ /* 0x0045e400081004ff */
[----:B------:R-:W-:Y:S05]  /*a7d0*/  BRA.U UP0, `(.L_x_221) ;  /* 0x0000000100047547 */ /* 0x000fea000b800000 */
[----:B------:R-:W-:Y:S05]  /*a7e0*/  BPT.TRAP 0x1 ;  /* 0x000000040000795c */ /* 0x000fea0000300000 */
.L_x_221:
[----:B------:R4:W-:Y:S01]  /*a7f0*/  SYNCS.ARRIVE.TRANS64.A1T0 RZ, [R47+URZ+0xe0b8], RZ ;  /* 0x00e0b8ff2fff79a7 */ /* 0x0009e200081000ff */
[----:B------:R-:W-:Y:S01]  /*a800*/  LOP3.LUT R43, R43, 0x1, RZ, 0x3c, !PT ;  /* 0x000000012b2b7812 */ /* 0x000fe200078e3cff */
[----:B------:R-:W-:Y:S01]  /*a810*/  ULOP3.LUT UR43, UR43, 0x1, URZ, 0x3c, !UPT ;  /* 0x000000012b2b7892 */ /* 0x000fe2000f8e3cff */
[----:B------:R-:W-:-:S11]  /*a820*/  IADD3 R22, PT, PT, R49, 0x2, RZ ;  /* 0x0000000231167810 */ /* 0x000fd60007ffe0ff */
.L_x_92:
[----:B------:R-:W-:Y:S05]  /*a830*/  BSYNC B7 ;  /* 0x0000000000077941 */ /* 0x000fea0003800000 */
.L_x_91:
[----:B------:R-:W5:Y:S01]  /*a840*/  LDCU UR4, c[0x0][0x900] ;  /* 0x00012000ff0477ac */ /* 0x000f620008000800 */
[----:B------:R-:W-:-:S04]  /*a850*/  IADD3 R45, PT, PT, R45, UR36, RZ ;  /* 0x000000242d2d7c10 */ /* 0x000fc8000fffe0ff */
[----:B-----5:R-:W-:-:S13]  /*a860*/  ISETP.GE.AND P0, PT, R45, UR4, PT ;  /* 0x000000042d007c0c */ /* 0x020fda000bf06270 */
[----:B------:R-:W-:Y:S05]  /*a870*/  @!P0 BRA `(.L_x_222) ;  /* 0xffffff98009c8947 */ /* 0x000fea000383ffff */
[----:B------:R-:W-:Y:S05]  /*a880*/  BSYNC B8 ;  /* 0x0000000000087941 */ /* 0x000fea0003800000 */
.L_x_90:
[----:B------:R-:W-:Y:S05]  /*a890*/  EXIT ;  /* 0x000000000000794d */ /* 0x000fea0003800000 */
.L_x_27:
[----:B------:R-:W-:-:S08]  /*a8a0*/  NOP ;  /* 0x0000000000007918 */ /* 0x000fd00000000000 */
[----:B------:R-:W1:Y:S02]  /*a8b0*/  USETMAXREG.TRY_ALLOC.CTAPOOL UP0, 0xc0 ;  /* 0x000000c0000079c8 */ /* 0x000e640008000600 */
[----:B-1----:R-:W-:Y:S05]  /*a8c0*/  BRA.U !UP0, `(.L_x_27) ;  /* 0xfffffffd08f47547 */ /* 0x002fea000b83ffff */
[----:B------:R-:W1:Y:S08]  /*a8d0*/  LDC R0, c[0x0][0x900] ;  /* 0x00024000ff007b82 */ /* 0x000e700000000800 */
[----:B------:R-:W2:Y:S01]  /*a8e0*/  S2UR UR38, SR_CgaCtaId ;  /* 0x00000000002679c3 */ /* 0x000ea20000008800 */
[----:B-1----:R-:W-:-:S13]  /*a8f0*/  ISETP.LE.AND P0, PT, R0, UR36, PT ;  /* 0x0000002400007c0c */ /* 0x002fda000bf03270 */
[----:B--2---:R-:W-:Y:S05]  /*a900*/  @P0 EXIT ;  /* 0x000000000000094d */ /* 0x004fea0003800000 */
[----:B------:R-:W-:Y:S02]  /*a910*/  UISETP.NE.AND UP0, UPT, UR50, URZ, UPT ;  /* 0x000000ff3200728c */ /* 0x000fe4000bf05270 */
[----:B------:R-:W-:Y:S01]  /*a920*/  USHF.L.U32 UR41, UR8, 0x3, URZ ;  /* 0x0000000308297899 */ /* 0x000fe200080006ff */
[----:B------:R-:W-:Y:S01]  /*a930*/  UMOV UR40, 0x400 ;  /* 0x0000040000287882 */ /* 0x000fe20000000000 */
[----:B------:R-:W-:Y:S02]  /*a940*/  USEL UR43, UR7, UR6, UP0 ;  /* 0x00000006072b7287 */ /* 0x000fe40008000000 */
[----:B------:R-:W-:Y:S02]  /*a950*/  ULEA UR40, UR38, UR40, 0x18 ;  /* 0x0000002826287291 */ /* 0x000fe4000f8ec0ff */
[----:B------:R-:W-:Y:S02]  /*a960*/  ULOP3.LUT UR9, UR41, 0x8, URZ, 0x3c, !UPT ;  /* 0x0000000829097892 */ /* 0x000fe4000f8e3cff */
[----:B------:R-:W-:-:S02]  /*a970*/  UIADD3 UR41, UPT, UPT, UR41, 0xe0d0, UR40 ;  /* 0x0000e0d029297890 */ /* 0x000fc4000fffe028 */
[----:B------:R-:W-:Y:S02]  /*a980*/  USEL UR42, UR4, UR5, UP0 ;  /* 0x00000005042a7287 */ /* 0x000fe40008000000 */
[----:B------:R-:W-:Y:S02]  /*a990*/  ULOP3.LUT UR43, UR43, 0x1, URZ, 0xc0, !UPT ;  /* 0x000000012b2b7892 */ /* 0x000fe4000f8ec0ff */
[----:B------:R-:W-:Y:S01]  /*a9a0*/  UIADD3 UR40, UPT, UPT, UR9, 0xe0d0, UR40 ;  /* 0x0000e0d009287890 */ /* 0x000fe2000fffe028 */
[----:B------:R-:W-:Y:S01]  /*a9b0*/  UMOV UR48, URZ ;  /* 0x000000ff00307c82 */ /* 0x000fe20008000000 */
[----:B------:R-:W-:Y:S01]  /*a9c0*/  UMOV UR47, 0x1 ;  /* 0x00000001002f7882 */ /* 0x000fe20000000000 */
[----:B------:R-:W-:Y:S01]  /*a9d0*/  UMOV UR46, 0x1 ;  /* 0x00000001002e7882 */ /* 0x000fe20000000000 */
[----:B------:R-:W-:-:S08]  /*a9e0*/  UMOV UR45, URZ ;  /* 0x000000ff002d7c82 */ /* 0x000fd00008000000 */
.L_x_272:
[----:B-1----:R-:W1:Y:S01]  /*a9f0*/  LDCU.64 UR6, c[0x0][0x908] ;  /* 0x00012100ff0677ac */ /* 0x002e620008000a00 */
[----:B--2---:R-:W2:Y:S01]  /*aa00*/  LDCU UR8, c[0x0][0x904] ;  /* 0x00012080ff0877ac */ /* 0x004ea20008000800 */
[----:B---3--:R-:W3:Y:S01]  /*aa10*/  LDCU.64 UR4, c[0x0][0x380] ;  /* 0x00007000ff0477ac */ /* 0x008ee20008000a00 */
[----:B-1----:R-:W-:Y:S02]  /*aa20*/  UIMAD.WIDE.U32 UR10, UR36, UR6, URZ ;  /* 0x00000006240a72a5 */ /* 0x002fe4000f8e00ff */
[----:B--2---:R-:W-:Y:S02]  /*aa30*/  UISETP.NE.AND UP0, UPT, UR8, 0x1, UPT ;  /* 0x000000010800788c */ /* 0x004fe4000bf05270 */
[----:B------:R-:W-:-:S04]  /*aa40*/  USHF.R.U32.HI UR6, URZ, UR7, UR11 ;  /* 0x00000007ff067299 */ /* 0x000fc8000801160b */
[----:B------:R-:W-:Y:S02]  /*aa50*/  USEL UR6, UR36, UR6, !UP0 ;  /* 0x0000000624067287 */ /* 0x000fe4000c000000 */
[----:B---3--:R-:W-:Y:S02]  /*aa60*/  UISETP.NE.AND UP0, UPT, UR5, URZ, UPT ;  /* 0x000000ff0500728c */ /* 0x008fe4000bf05270 */
[----:B------:R-:W-:-:S04]  /*aa70*/  UIADD3 UR6, UPT, UPT, -UR6, URZ, URZ ;  /* 0x000000ff06067290 */ /* 0x000fc8000fffe1ff */
[----:B------:R-:W-:-:S04]  /*aa80*/  UIMAD UR6, UR8, UR6, UR36 ;  /* 0x00000006080672a4 */ /* 0x000fc8000f8e0224 */
[----:B------:R-:W-:-:S04]  /*aa90*/  USHF.L.U32 UR6, UR6, 0x8, URZ ;  /* 0x0000000806067899 */ /* 0x000fc800080006ff */
[----:B------:R-:W-:-:S09]  /*aaa0*/  UISETP.GE.OR UP0, UPT, UR6, UR4, !UP0 ;  /* 0x000000040600728c */ /* 0x000fd2000c706670 */
[----:B------:R-:W-:Y:S05]  /*aab0*/  BRA.U UP0, `(.L_x_223) ;  /* 0x000000a500ac7547 */ /* 0x000fea000b800000 */
[----:B------:R-:W-:Y:S02]  /*aac0*/  UIADD3 UR4, UPT, UPT, UR5, 0x7f, URZ ;  /* 0x0000007f05047890 */ /* 0x000fe4000fffe0ff */
[----:B------:R-:W-:Y:S02]  /*aad0*/  ULOP3.LUT UP0, URZ, UR5, 0x7f, URZ, 0xc0, !UPT ;  /* 0x0000007f05ff7892 */ /* 0x000fe4000f80c0ff */
[----:B------:R-:W-:-:S04]  /*aae0*/  USHF.R.S32.HI UR5, URZ, 0x1f, UR4 ;  /* 0x0000001fff057899 */ /* 0x000fc80008011404 */
[----:B------:R-:W-:-:S05]  /*aaf0*/  ULEA.HI UR4, UR5, UR4, URZ, 0x7 ;  /* 0x0000000405047291 */ /* 0x000fca000f8f38ff */
[----:B------:R-:W-:Y:S02]  /*ab00*/  @UP0 ULEA.HI.SX32 UR53, UR4, 0xffffffff, 0x19 ;  /* 0xffffffff04350891 */ /* 0x000fe4000f8fcaff */
[----:B------:R-:W-:Y:S02]  /*ab10*/  @!UP0 USHF.R.S32.HI UR53, URZ, 0x7, UR4 ;  /* 0x00000007ff358899 */ /* 0x000fe40008011404 */
[----:B------:R-:W-:-:S09]  /*ab20*/  UISETP.NE.AND UP0, UPT, UR43, URZ, UPT ;  /* 0x000000ff2b00728c */ /* 0x000fd2000bf05270 */
[----:B------:R-:W-:Y:S05]  /*ab30*/  BRA.U UP0, `(.L_x_224) ;  /* 0x0000000100047547 */ /* 0x000fea000b800000 */
[----:B------:R-:W-:Y:S05]  /*ab40*/  BPT.TRAP 0x1 ;  /* 0x000000040000795c */ /* 0x000fea0000300000 */
.L_x_224:
[----:B------:R-:W1:Y:S01]  /*ab50*/  S2UR UR4, SR_CgaCtaId ;  /* 0x00000000000479c3 */ /* 0x000e620000008800 */
[----:B------:R-:W-:Y:S01]  /*ab60*/  UISETP.NE.AND UP0, UPT, UR50, URZ, UPT ;  /* 0x000000ff3200728c */ /* 0x000fe2000bf05270 */
[----:B------:R-:W-:Y:S02]  /*ab70*/  UMOV UR5, 0x400 ;  /* 0x0000040000057882 */ /* 0x000fe40000000000 */
[----:B-1----:R-:W-:Y:S02]  /*ab80*/  ULEA UR4, UR4, UR5, 0x18 ;  /* 0x0000000504047291 */ /* 0x002fe4000f8ec0ff */
[----:B------:R-:W-:Y:S02]  /*ab90*/  USEL UR5, UR46, UR47, UP0 ;  /* 0x0000002f2e057287 */ /* 0x000fe40008000000 */
[----:B------:R-:W-:-:S04]  /*aba0*/  UIADD3 UR6, UPT, UPT, UR4, 0xe088, URZ ;  /* 0x0000e08804067890 */ /* 0x000fc8000fffe0ff */
[----:B------:R-:W-:Y:S01]  /*abb0*/  @UP0 UIADD3 UR6, UPT, UPT, UR4, 0xe078, URZ ;  /* 0x0000e07804060890 */ /* 0x000fe2000fffe0ff */
[----:B------:R-:W-:-:S04]  /*abc0*/  MOV R3, UR5 ;  /* 0x0000000500037c02 */ /* 0x000fc80008000f00 */
[----:B------:R-:W-:-:S04]  /*abd0*/  SHF.L.U32 R3, R3, 0x1f, RZ ;  /* 0x0000001f03037819 */ /* 0x000fc800000006ff */
[----:B------:R-:W1:Y:S02]  /*abe0*/  SYNCS.PHASECHK.TRANS64.TRYWAIT P0, [UR6], R3 ;  /* 0x00000003ff0075a7 */ /* 0x000e640008001106 */
[----:B-1----:R-:W-:Y:S05]  /*abf0*/  @!P0 BRA `(.L_x_225) ;  /* 0x000000e400588947 */ /* 0x002fea0003800000 */
.L_x_429:
[----:B------:R-:W-:Y:S01]  /*ac00*/  UISETP.GE.AND UP0, UPT, UR53, 0x1, UPT ;  /* 0x000000013500788c */ /* 0x000fe2000bf06270 */
[----:B------:R-:W-:Y:S01]  /*ac10*/  HFMA2 R16, -RZ, RZ, 0, 0 ;  /* 0x00000000ff107431 */ /* 0x000fe200000001ff */
[----:B------:R-:W-:Y:S01]  /*ac20*/  MOV R17, 0xff800000 ;  /* 0xff80000000117802 */ /* 0x000fe20000000f00 */
[----:B------:R-:W-:-:S06]  /*ac30*/  UMOV UR44, URZ ;  /* 0x000000ff002c7c82 */ /* 0x000fcc0008000000 */
[----:B------:R-:W-:Y:S05]  /*ac40*/  BRA.U !UP0, `(.L_x_226) ;  /* 0x0000004508687547 */ /* 0x000fea000b800000 */
[----:B------:R-:W-:Y:S01]  /*ac50*/  MOV R16, RZ ;  /* 0x000000ff00107202 */ /* 0x000fe20000000f00 */
[----:B------:R-:W-:Y:S01]  /*ac60*/  USHF.L.U32 UR44, UR53, 0x7, URZ ;  /* 0x00000007352c7899 */ /* 0x000fe200080006ff */
[----:B------:R-:W-:Y:S01]  /*ac70*/  MOV R156, 0xff800000 ;  /* 0xff800000009c7802 */ /* 0x000fe20000000f00 */
[----:B------:R-:W2:Y:S01]  /*ac80*/  LDCU UR39, c[0x0][0x704] ;  /* 0x0000e080ff2777ac */ /* 0x000ea20008000800 */
[----:B------:R-:W3:Y:S01]  /*ac90*/  LDCU UR37, c[0x0][0x384] ;  /* 0x00007080ff2577ac */ /* 0x000ee20008000800 */
[----:B------:R-:W-:-:S08]  /*aca0*/  UIADD3 UR53, UPT, UPT, UR53, -0x1, URZ ;  /* 0xffffffff35357890 */ /* 0x000fd0000fffe0ff */
.L_x_247:
[----:B------:R-:W4:Y:S01]  /*acb0*/  S2R R2, SR_TID.X ;  /* 0x0000000000027919 */ /* 0x000f220000002100 */
[----:B------:R-:W-:Y:S01]  /*acc0*/  UISETP.NE.AND UP0, UPT, UR50, URZ, UPT ;  /* 0x000000ff3200728c */ /* 0x000fe2000bf05270 */
[----:B------:R-:W-:-:S03]  /*acd0*/  UMOV UR4, 0x20 ;  /* 0x0000002000047882 */ /* 0x000fc60000000000 */
[----:B------:R-:W-:Y:S01]  /*ace0*/  USEL UR4, UR4, 0xa0, UP0 ;  /* 0x000000a004047887 */ /* 0x000fe20008000000 */
[----:B----4-:R-:W-:-:S05]  /*acf0*/  IMAD.U32 R18, R2, 0x10000, RZ ;  /* 0x0001000002127824 */ /* 0x010fca00078e00ff */
[----:B------:R-:W-:-:S05]  /*ad00*/  LOP3.LUT R18, R18, 0x600000, RZ, 0xc0, !PT ;  /* 0x0060000012127812 */ /* 0x000fca00078ec0ff */
[----:B-1----:R-:W-:Y:S01]  /*ad10*/  VIADD R0, R18, UR4 ;  /* 0x0000000412007c36 */ /* 0x002fe20008000000 */
[----:B------:R-:W-:Y:S02]  /*ad20*/  USEL UR4, UR45, UR48, UP0 ;  /* 0x000000302d047287 */ /* 0x000fe40008000000 */
[----:B------:R-:W-:-:S03]  /*ad30*/  UISETP.GT.U32.AND UP0, UPT, UR42, 0x1, UPT ;  /* 0x000000012a00788c */ /* 0x000fc6000bf04070 */
[----:B------:R-:W1:Y:S02]  /*ad40*/  SHFL.IDX PT, R0, R0, RZ, 0x1f ;  /* 0x00001fff00007589 */ /* 0x000e6400000e0000 */
[----:B-1----:R-:W-:-:S04]  /*ad50*/  R2UR UR52, R0 ;  /* 0x00000000003472ca */ /* 0x002fc800000e0000 */
[----:B--2---:R-:W-:Y:S11]  /*ad60*/  BRA.U UP0, `(.L_x_227) ;  /* 0x0000000100047547 */ /* 0x004ff6000b800000 */
[----:B--23--:R-:W-:Y:S05]  /*ad70*/  BPT.TRAP 0x1 ;  /* 0x000000040000795c */ /* 0x00cfea0000300000 */
.L_x_227:
[----:B------:R-:W1:Y:S01]  /*ad80*/  S2UR UR51, SR_CgaCtaId ;  /* 0x00000000003379c3 */ /* 0x000e620000008800 */
[----:B------:R-:W-:Y:S01]  /*ad90*/  UISETP.NE.AND UP0, UPT, UR50, URZ, UPT ;  /* 0x000000ff3200728c */ /* 0x000fe2000bf05270 */
[----:B------:R-:W-:Y:S01]  /*ada0*/  IMAD.U32 R3, RZ, RZ, UR4 ;  /* 0x00000004ff037e24 */ /* 0x000fe2000f8e00ff */
[----:B------:R-:W-:Y:S01]  /*adb0*/  UMOV UR5, 0x400 ;  /* 0x0000040000057882 */ /* 0x000fe20000000000 */
[----:B------:R-:W-:Y:S01]  /*adc0*/  SHF.R.U32.HI R2, RZ, 0x5, R2 ;  /* 0x00000005ff027819 */ /* 0x000fe20000011602 */
[----:B------:R-:W-:Y:S01]  /*add0*/  USEL UR4, URZ, 0x80, UP0 ;  /* 0x00000080ff047887 */ /* 0x000fe20008000000 */
[----:B------:R-:W-:Y:S02]  /*ade0*/  SHF.R.U32.HI R22, RZ, 0x15, R18 ;  /* 0x00000015ff167819 */ /* 0x000fe40000011612 */
[----:B------:R-:W-:Y:S02]  /*adf0*/  SHF.L.U32 R3, R3, 0x1f, RZ ;  /* 0x0000001f03037819 */ /* 0x000fe400000006ff */
[----:B------:R-:W-:-:S02]  /*ae00*/  LOP3.LUT R19, R2, 0x3, RZ, 0xc0, !PT ;  /* 0x0000000302137812 */ /* 0x000fc400078ec0ff */
[----:B------:R-:W-:Y:S02]  /*ae10*/  LOP3.LUT R18, R18, UR4, RZ, 0xfc, !PT ;  /* 0x0000000412127c12 */ /* 0x000fe4000f8efcff */
[----:B------:R-:W-:Y:S01]  /*ae20*/  ISETP.NE.AND P0, PT, R19, R22, PT ;  /* 0x000000161300720c */ /* 0x000fe20003f05270 */
[----:B-1----:R-:W-:-:S04]  /*ae30*/  ULEA UR51, UR51, UR5, 0x18 ;  /* 0x0000000533337291 */ /* 0x002fc8000f8ec0ff */
[----:B------:R-:W-:Y:S02]  /*ae40*/  UIADD3 UR5, UPT, UPT, UR51, 0xe060, URZ ;  /* 0x0000e06033057890 */ /* 0x000fe4000fffe0ff */
[----:B------:R-:W-:-:S09]  /*ae50*/  @UP0 UIADD3 UR5, UPT, UPT, UR51, 0xe050, URZ ;  /* 0x0000e05033050890 */ /* 0x000fd2000fffe0ff */
[----:B------:R-:W1:Y:S02]  /*ae60*/  SYNCS.PHASECHK.TRANS64.TRYWAIT P1, [UR5], R3 ;  /* 0x00000003ff0075a7 */ /* 0x000e640008021105 */
[----:B-1----:R-:W-:Y:S05]  /*ae70*/  @!P1 BRA `(.L_x_228) ;  /* 0x000000e000d09947 */ /* 0x002fea0003800000 */
.L_x_431:
[----:B------:R-:W-:Y:S05]  /*ae80*/  @!P0 BRA `(.L_x_229) ;  /* 0x0000000000408947 */ /* 0x000fea0003800000 */
[----:B------:R-:W-:Y:S01]  /*ae90*/  MOV R14, 0x8 ;  /* 0x00000008000e7802 */ /* 0x000fe20000000f00 */
[----:B------:R-:W4:Y:S01]  /*aea0*/  LDCU.64 UR6, c[0x4][0xb0] ;  /* 0x01001600ff0677ac */ /* 0x000f220008000a00 */
[----:B------:R-:W-:Y:S02]  /*aeb0*/  HFMA2 R12, -RZ, RZ, 0, 5.9604644775390625e-08 ;  /* 0x00000001ff0c7431 */ /* 0x000fe400000001ff */
[----:B------:R-:W-:Y:S01]  /*aec0*/  IMAD.MOV.U32 R8, RZ, RZ, 0x192 ;  /* 0x00000192ff087424 */ /* 0x000fe200078e00ff */
[----:B------:R-:W5:Y:S01]  /*aed0*/  LDCU.64 UR4, c[0x4][0xb8] ;  /* 0x01001700ff0477ac */ /* 0x000f620008000a00 */
[----:B------:R-:W1:Y:S01]  /*aee0*/  LDC.64 R14, c[0x4][R14] ;  /* 0x010000000e0e7b82 */ /* 0x000e620000000a00 */
[----:B------:R-:W-:Y:S01]  /*aef0*/  IMAD.MOV.U32 R13, RZ, RZ, RZ ;  /* 0x000000ffff0d7224 */ /* 0x000fe200078e00ff */
[----:B------:R-:W2:Y:S01]  /*af00*/  LDCU.64 UR8, c[0x4][0x10] ;  /* 0x01000200ff0877ac */ /* 0x000ea20008000a00 */
[----:B----4-:R-:W-:Y:S01]  /*af10*/  IMAD.U32 R4, RZ, RZ, UR6 ;  /* 0x00000006ff047e24 */ /* 0x010fe2000f8e00ff */
[----:B------:R-:W-:Y:S01]  /*af20*/  MOV R5, UR7 ;  /* 0x0000000700057c02 */ /* 0x000fe20008000f00 */
[----:B-----5:R-:W-:Y:S01]  /*af30*/  IMAD.U32 R6, RZ, RZ, UR4 ;  /* 0x00000004ff067e24 */ /* 0x020fe2000f8e00ff */
[----:B------:R-:W-:Y:S01]  /*af40*/  MOV R7, UR5 ;  /* 0x0000000500077c02 */ /* 0x000fe20008000f00 */
[----:B--2---:R-:W-:Y:S01]  /*af50*/  IMAD.U32 R10, RZ, RZ, UR8 ;  /* 0x00000008ff0a7e24 */ /* 0x004fe2000f8e00ff */
[----:B------:R-:W-:-:S02]  /*af60*/  MOV R11, UR9 ;  /* 0x00000009000b7c02 */ /* 0x000fc40008000f00 */
[----:B------:R-:W-:-:S07]  /*af70*/  LEPC R20, `(.L_x_229) ;  /* 0x000000001014794e */ /* 0x000fce0000000000 */
[----:B-1-3--:R-:W-:Y:S05]  /*af80*/  CALL.ABS.NOINC R14 ;  /* 0x000000000e007343 */ /* 0x00afea0003c00000 */
.L_x_229:
[C---:B-1----:R-:W-:Y:S01]  /*af90*/  VIADD R0, R18.reuse, 0x20 ;  /* 0x0000002012007836 */ /* 0x042fe20000000000 */
[----:B------:R-:W-:Y:S05]  /*afa0*/  WARPSYNC.ALL ;  /* 0x0000000000007948 */ /* 0x000fea0003800000 */
[----:B------:R-:W-:Y:S02]  /*afb0*/  SHF.R.U32.HI R0, RZ, 0x15, R0 ;  /* 0x00000015ff007819 */ /* 0x000fe40000011600 */
[----:B------:R-:W-:Y:S02]  /*afc0*/  R2UR UR4, R18 ;  /* 0x00000000120472ca */ /* 0x000fe400000e0000 */
[----:B------:R-:W-:-:S11]  /*afd0*/  ISETP.NE.AND P0, PT, R19, R0, PT ;  /* 0x000000001300720c */ /* 0x000fd60003f05270 */
[----:B------:R-:W1:Y:S02]  /*afe0*/  LDTM.x32 R124, tmem[UR4] ;  /* 0x00000004007c79ee */ /* 0x000e6400082c0000 */
[----:B-1----:R-:W-:Y:S05]  /*aff0*/  @!P0 BRA `(.L_x_230) ;  /* 0x0000000000408947 */ /* 0x002fea0003800000 */
[----:B------:R-:W-:Y:S01]  /*b000*/  MOV R14, 0x8 ;  /* 0x00000008000e7802 */ /* 0x000fe20000000f00 */
[----:B------:R-:W1:Y:S01]  /*b010*/  LDCU.64 UR8, c[0x4][0xb0] ;  /* 0x01001600ff0877ac */ /* 0x000e620008000a00 */
[----:B------:R-:W-:Y:S02]  /*b020*/  HFMA2 R12, -RZ, RZ, 0, 5.9604644775390625e-08 ;  /* 0x00000001ff0c7431 */ /* 0x000fe400000001ff */
[----:B------:R-:W-:Y:S01]  /*b030*/  IMAD.MOV.U32 R8, RZ, RZ, 0x192 ;  /* 0x00000192ff087424 */ /* 0x000fe200078e00ff */
[----:B------:R-:W4:Y:S01]  /*b040*/  LDCU.64 UR6, c[0x4][0xb8] ;  /* 0x01001700ff0677ac */ /* 0x000f220008000a00 */
[----:B------:R-:W2:Y:S01]  /*b050*/  LDC.64 R14, c[0x4][R14] ;  /* 0x010000000e0e7b82 */ /* 0x000ea20000000a00 */
[----:B------:R-:W-:Y:S01]  /*b060*/  IMAD.MOV.U32 R13, RZ, RZ, RZ ;  /* 0x000000ffff0d7224 */ /* 0x000fe200078e00ff */
[----:B------:R-:W5:Y:S01]  /*b070*/  LDCU.64 UR4, c[0x4][0x10] ;  /* 0x01000200ff0477ac */ /* 0x000f620008000a00 */
[----:B-1----:R-:W-:Y:S01]  /*b080*/  IMAD.U32 R4, RZ, RZ, UR8 ;  /* 0x00000008ff047e24 */ /* 0x002fe2000f8e00ff */
[----:B------:R-:W-:Y:S01]  /*b090*/  MOV R5, UR9 ;  /* 0x0000000900057c02 */ /* 0x000fe20008000f00 */
[----:B----4-:R-:W-:Y:S01]  /*b0a0*/  IMAD.U32 R6, RZ, RZ, UR6 ;  /* 0x00000006ff067e24 */ /* 0x010fe2000f8e00ff */
[----:B------:R-:W-:Y:S01]  /*b0b0*/  MOV R7, UR7 ;  /* 0x0000000700077c02 */ /* 0x000fe20008000f00 */
[----:B-----5:R-:W-:Y:S01]  /*b0c0*/  IMAD.U32 R10, RZ, RZ, UR4 ;  /* 0x00000004ff0a7e24 */ /* 0x020fe2000f8e00ff */
[----:B------:R-:W-:-:S02]  /*b0d0*/  MOV R11, UR5 ;  /* 0x00000005000b7c02 */ /* 0x000fc40008000f00 */
[----:B------:R-:W-:-:S07]  /*b0e0*/  LEPC R20, `(.L_x_230) ;  /* 0x000000001014794e */ /* 0x000fce0000000000 */
[----:B--23--:R-:W-:Y:S05]  /*b0f0*/  CALL.ABS.NOINC R14 ;  /* 0x000000000e007343 */ /* 0x00cfea0003c00000 */
.L_x_230:
[C---:B------:R-:W-:Y:S01]  /*b100*/  VIADD R0, R18.reuse, 0x40 ;  /* 0x0000004012007836 */ /* 0x040fe20000000000 */
[----:B------:R-:W-:Y:S05]  /*b110*/  WARPSYNC.ALL ;  /* 0x0000000000007948 */ /* 0x000fea0003800000 */
[----:B------:R-:W-:Y:S02]  /*b120*/  SHF.R.U32.HI R0, RZ, 0x15, R0 ;  /* 0x00000015ff007819 */ /* 0x000fe40000011600 */
[----:B------:R-:W-:Y:S02]  /*b130*/  R2UR UR4, R18 ;  /* 0x00000000120472ca */ /* 0x000fe400000e0000 */
[----:B------:R-:W-:-:S11]  /*b140*/  ISETP.NE.AND P0, PT, R19, R0, PT ;  /* 0x000000001300720c */ /* 0x000fd60003f05270 */
[----:B------:R-:W1:Y:S02]  /*b150*/  LDTM.x32 R92, tmem[UR4+0x20] ;  /* 0x00002004005c79ee */ /* 0x000e6400082c0000 */
        /* <DEDUP_REMOVED lines=17> */
.L_x_231:
        /* <DEDUP_REMOVED lines=23> */
.L_x_232:
[C---:B------:R-:W-:Y:S01]  /*b3e0*/  FMNMX3 R3, R156.reuse, R124, R128, !PT ;  /* 0x0000007c9c037276 */ /* 0x040fe20007800080 */
[----:B------:R-:W-:Y:S05]  /*b3f0*/  WARPSYNC.ALL ;  /* 0x0000000000007948 */ /* 0x000fea0003800000 */
[C---:B------:R-:W-:Y:S02]  /*b400*/  FMNMX3 R0, R156.reuse, R125, R129, !PT ;  /* 0x0000007d9c007276 */ /* 0x040fe40007800081 */
[----:B------:R-:W-:Y:S02]  /*b410*/  FMNMX3 R5, R156, R126, R130, !PT ;  /* 0x0000007e9c057276 */ /* 0x000fe40007800082 */
[----:B------:R-:W-:-:S02]  /*b420*/  FMNMX3 R3, R3, R132, R136, !PT ;  /* 0x0000008403037276 */ /* 0x000fc40007800088 */
[----:B------:R-:W-:Y:S02]  /*b430*/  FMNMX3 R0, R0, R133, R137, !PT ;  /* 0x0000008500007276 */ /* 0x000fe40007800089 */
[----:B------:R-:W-:Y:S02]  /*b440*/  FMNMX3 R6, R156, R127, R131, !PT ;  /* 0x0000007f9c067276 */ /* 0x000fe40007800083 */
[----:B------:R-:W-:Y:S02]  /*b450*/  FMNMX3 R5, R5, R134, R138, !PT ;  /* 0x0000008605057276 */ /* 0x000fe4000780008a */
[----:B------:R-:W-:Y:S02]  /*b460*/  FMNMX3 R3, R3, R140, R144, !PT ;  /* 0x0000008c03037276 */ /* 0x000fe40007800090 */
[----:B------:R-:W-:Y:S02]  /*b470*/  FMNMX3 R0, R0, R141, R145, !PT ;  /* 0x0000008d00007276 */ /* 0x000fe40007800091 */
[----:B------:R-:W-:-:S02]  /*b480*/  FMNMX3 R6, R6, R135, R139, !PT ;  /* 0x0000008706067276 */ /* 0x000fc4000780008b */
[----:B------:R-:W-:Y:S02]  /*b490*/  FMNMX3 R5, R5, R142, R146, !PT ;  /* 0x0000008e05057276 */ /* 0x000fe40007800092 */
[----:B------:R-:W-:Y:S02]  /*b4a0*/  R2UR UR4, R18 ;  /* 0x00000000120472ca */ /* 0x000fe400000e0000 */
[----:B------:R-:W-:Y:S02]  /*b4b0*/  FMNMX3 R3, R3, R148, R152, !PT ;  /* 0x0000009403037276 */ /* 0x000fe40007800098 */
[----:B------:R-:W-:Y:S02]  /*b4c0*/  FMNMX3 R0, R0, R149, R153, !PT ;  /* 0x0000009500007276 */ /* 0x000fe40007800099 */
[----:B------:R-:W-:Y:S02]  /*b4d0*/  FMNMX3 R6, R6, R143, R147, !PT ;  /* 0x0000008f06067276 */ /* 0x000fe40007800093 */
[----:B------:R-:W-:-:S02]  /*b4e0*/  FMNMX3 R5, R5, R150, R154, !PT ;  /* 0x0000009605057276 */ /* 0x000fc4000780009a */
[----:B------:R-:W-:Y:S02]  /*b4f0*/  FMNMX3 R3, R3, R92, R96, !PT ;  /* 0x0000005c03037276 */ /* 0x000fe40007800060 */
[----:B------:R-:W-:Y:S01]  /*b500*/  FMNMX3 R0, R0, R93, R97, !PT ;  /* 0x0000005d00007276 */ /* 0x000fe20007800061 */
[----:B------:R-:W1:Y:S01]  /*b510*/  LDTM.x32 R60, tmem[UR4+0x60] ;  /* 0x00006004003c79ee */ /* 0x000e6200082c0000 */
[----:B------:R-:W-:Y:S02]  /*b520*/  FMNMX3 R6, R6, R151, R155, !PT ;  /* 0x0000009706067276 */ /* 0x000fe4000780009b */
[----:B------:R-:W-:Y:S02]  /*b530*/  FMNMX3 R5, R5, R94, R98, !PT ;  /* 0x0000005e05057276 */ /* 0x000fe40007800062 */
        /* <DEDUP_REMOVED lines=28> */
[----:B-1----:R-:W-:Y:S02]  /*b700*/  FMNMX3 R3, R3, R60, R64, !PT ;  /* 0x0000003c03037276 */ /* 0x002fe40007800040 */
        /* <DEDUP_REMOVED lines=15> */
[----:B------:R-:W-:Y:S02]  /*b800*/  ISETP.NE.AND P0, PT, R19, R22, PT ;  /* 0x000000161300720c */ /* 0x000fe40003f05270 */
[----:B------:R-:W-:Y:S02]  /*b810*/  FMNMX3 R17, R6, R87, R91, !PT ;  /* 0x0000005706117276 */ /* 0x000fe4000780005b */
[----:B------:R-:W-:-:S04]  /*b820*/  FMNMX3 R0, R4, R3, R0, !PT ;  /* 0x0000000304007276 */ /* 0x000fc80007800000 */
[----:B------:R-:W-:-:S04]  /*b830*/  FMNMX R17, R17, R0, !PT ;  /* 0x0000000011117209 */ /* 0x000fc80007800000 */
[----:B------:R-:W-:-:S04]  /*b840*/  FSETP.NEU.AND P1, PT, R17, -INF , PT ;  /* 0xff8000001100780b */ /* 0x000fc80003f2d000 */
[----:B------:R-:W-:Y:S01]  /*b850*/  FSEL R157, R17, RZ, P1 ;  /* 0x000000ff119d7208 */ /* 0x000fe20000800000 */
[----:B------:R-:W-:Y:S08]  /*b860*/  @!P0 BRA `(.L_x_233) ;  /* 0x0000000000408947 */ /* 0x000ff00003800000 */
        /* <DEDUP_REMOVED lines=16> */
.L_x_233:
[----:B------:R-:W-:Y:S05]  /*b970*/  WARPSYNC.ALL ;  /* 0x0000000000007948 */ /* 0x000fea0003800000 */
[----:B------:R-:W-:Y:S02]  /*b980*/  R2UR UR4, R18 ;  /* 0x00000000120472ca */ /* 0x000fe400000e0000 */
[----:B------:R-:W-:-:S11]  /*b990*/  ISETP.NE.AND P0, PT, RZ, UR43, PT ;  /* 0x0000002bff007c0c */ /* 0x000fd6000bf05270 */
[----:B------:R1:W-:Y:S02]  /*b9a0*/  STTM.x2 tmem[UR4], R156 ;  /* 0x0000009c000079ed */ /* 0x0003e400080c0004 */
[----:B------:R-:W-:Y:S05]  /*b9b0*/  @P0 BRA `(.L_x_234) ;  /* 0x0000000000040947 */ /* 0x000fea0003800000 */
[----:B--23--:R-:W-:Y:S05]  /*b9c0*/  BPT.TRAP 0x1 ;  /* 0x000000040000795c */ /* 0x00cfea0000300000 */
.L_x_234:
[----:B------:R-:W-:Y:S01]  /*b9d0*/  UISETP.NE.AND UP0, UPT, UR50, URZ, UPT ;  /* 0x000000ff3200728c */ /* 0x000fe2000bf05270 */
[----:B------:R-:W-:Y:S01]  /*b9e0*/  MOV R3, UR49 ;  /* 0x0000003100037c02 */ /* 0x000fe20008000f00 */
[----:B------:R-:W-:Y:S01]  /*b9f0*/  UIADD3 UR4, UPT, UPT, UR51, 0xe080, URZ ;  /* 0x0000e08033047890 */ /* 0x000fe2000fffe0ff */
[----:B------:R-:W-:Y:S02]  /*ba00*/  FSETP.NEU.AND P0, PT, R17, -INF , PT ;  /* 0xff8000001100780b */ /* 0x000fe40003f0d000 */
[----:B------:R-:W-:Y:S02]  /*ba10*/  SHF.L.U32 R3, R3, 0x1f, RZ ;  /* 0x0000001f03037819 */ /* 0x000fe400000006ff */
[----:B------:R-:W-:-:S04]  /*ba20*/  FSEL R0, R17, RZ, P0 ;  /* 0x000000ff11007208 */ /* 0x000fc80000000000 */
[----:B------:R-:W-:Y:S01]  /*ba30*/  @UP0 UIADD3 UR4, UPT, UPT, UR51, 0xe070, URZ ;  /* 0x0000e07033040890 */ /* 0x000fe2000fffe0ff */
[----:B--2---:R-:W-:Y:S01]  /*ba40*/  FMUL R0, R0, -UR39 ;  /* 0x8000002700007c20 */ /* 0x004fe20008400000 */
[----:B------:R-:W-:-:S03]  /*ba50*/  USEL UR51, UR46, UR47, UP0 ;  /* 0x0000002f2e337287 */ /* 0x000fc60008000000 */
[--C-:B------:R-:W-:Y:S01]  /*ba60*/  FFMA2 R18, R124.F32x2.HI_LO, UR39.F32, R0.reuse.F32 ;  /* 0x000000277c127c49 */ /* 0x100fe20009200000 */
[----:B------:R-:W-:Y:S01]  /*ba70*/  ULOP3.LUT UR51, UR51, 0x1, URZ, 0x3c, !UPT ;  /* 0x0000000133337892 */ /* 0x000fe2000f8e3cff */
[--C-:B------:R-:W-:Y:S02]  /*ba80*/  FFMA2 R22, R126.F32x2.HI_LO, UR39.F32, R0.reuse.F32 ;  /* 0x000000277e167c49 */ /* 0x100fe40009200000 */
[----:B------:R-:W-:Y:S01]  /*ba90*/  SYNCS.ARRIVE.TRANS64.A1T0 RZ, [UR4], RZ ;  /* 0x000000ffffff79a7 */ /* 0x000fe20008100004 */
[----:B------:R-:W-:Y:S01]  /*baa0*/  FSETP.GEU.AND P4, PT, R18, -126, PT ;  /* 0xc2fc00001200780b */ /* 0x000fe20003f8e000 */
[--C-:B------:R-:W-:Y:S01]  /*bab0*/  FFMA2 R124, R128.F32x2.HI_LO, UR39.F32, R0.reuse.F32 ;  /* 0x00000027807c7c49 */ /* 0x100fe20009200000 */
[----:B------:R-:W-:Y:S01]  /*bac0*/  FSETP.GEU.AND P3, PT, R19, -126, PT ;  /* 0xc2fc00001300780b */ /* 0x000fe20003f6e000 */
[----:B------:R-:W-:Y:S01]  /*bad0*/  FFMA2 R126, R130.F32x2.HI_LO, UR39.F32, R0.F32 ;  /* 0x00000027827e7c49 */ /* 0x000fe20009200000 */
[----:B------:R-:W-:Y:S02]  /*bae0*/  FSETP.GEU.AND P2, PT, R22, -126, PT ;  /* 0xc2fc00001600780b */ /* 0x000fe40003f4e000 */
[----:B------:R-:W-:Y:S01]  /*baf0*/  FSETP.GEU.AND P1, PT, R23, -126, PT ;  /* 0xc2fc00001700780b */ /* 0x000fe20003f2e000 */
[----:B------:R-:W2:Y:S01]  /*bb00*/  SYNCS.PHASECHK.TRANS64.TRYWAIT P5, [UR41], R3 ;  /* 0x00000003ff0075a7 */ /* 0x000ea200080a1129 */
[----:B------:R-:W-:-:S02]  /*bb10*/  FSETP.GEU.AND P0, PT, R124, -126, PT ;  /* 0xc2fc00007c00780b */ /* 0x000fc40003f0e000 */
[----:B------:R-:W-:-:S03]  /*bb20*/  FSETP.GEU.AND P6, PT, R125, -126, PT ;  /* 0xc2fc00007d00780b */ /* 0x000fc60003fce000 */
[----:B------:R-:W-:Y:S02]  /*bb30*/  @!P4 FMUL R18, R18, 0.5 ;  /* 0x3f0000001212c820 */ /* 0x000fe40000400000 */
[----:B------:R-:W-:Y:S02]  /*bb40*/  @!P3 FMUL R19, R19, 0.5 ;  /* 0x3f0000001313b820 */ /* 0x000fe40000400000 */
[----:B------:R-:W-:Y:S02]  /*bb50*/  @!P2 FMUL R22, R22, 0.5 ;  /* 0x3f0000001616a820 */ /* 0x000fe40000400000 */
[----:B------:R-:W-:Y:S01]  /*bb60*/  @!P1 FMUL R23, R23, 0.5 ;  /* 0x3f00000017179820 */ /* 0x000fe20000400000 */
[----:B------:R-:W4:Y:S08]  /*bb70*/  MUFU.EX2 R18, R18 ;  /* 0x0000001200127308 */ /* 0x000f300000000800 */
[----:B------:R-:W1:Y:S08]  /*bb80*/  MUFU.EX2 R19, R19 ;  /* 0x0000001300137308 */ /* 0x000e700000000800 */
[----:B------:R-:W1:Y:S08]  /*bb90*/  MUFU.EX2 R22, R22 ;  /* 0x0000001600167308 */ /* 0x000e700000000800 */
[----:B------:R-:W1:Y:S02]  /*bba0*/  MUFU.EX2 R23, R23 ;  /* 0x0000001700177308 */ /* 0x000e640000000800 */
[----:B-12-4-:R-:W-:Y:S05]  /*bbb0*/  @!P5 BRA `(.L_x_235) ;  /* 0x000000d40098d947 */ /* 0x016fea0003800000 */
.L_x_432:
[----:B------:R-:W-:Y:S01]  /*bbc0*/  @!P0 FMUL R124, R124, 0.5 ;  /* 0x3f0000007c7c8820 */ /* 0x000fe20000400000 */
[--C-:B------:R-:W-:Y:S01]  /*bbd0*/  FFMA2 R128, R132.F32x2.HI_LO, UR39.F32, R0.reuse.F32 ;  /* 0x0000002784807c49 */ /* 0x100fe20009200000 */
[----:B------:R-:W-:Y:S01]  /*bbe0*/  FSETP.GEU.AND P5, PT, R126, -126, PT ;  /* 0xc2fc00007e00780b */ /* 0x000fe20003fae000 */
[----:B------:R-:W-:Y:S01]  /*bbf0*/  @!P4 FMUL R18, R18, R18 ;  /* 0x000000121212c220 */ /* 0x000fe20000400000 */
[--C-:B------:R-:W-:Y:S01]  /*bc00*/  FFMA2 R130, R134.F32x2.HI_LO, UR39.F32, R0.reuse.F32 ;  /* 0x0000002786827c49 */ /* 0x100fe20009200000 */
[----:B------:R-:W-:Y:S01]  /*bc10*/  FSETP.GEU.AND P4, PT, R127, -126, PT ;  /* 0xc2fc00007f00780b */ /* 0x000fe20003f8e000 */
[----:B------:R-:W2:Y:S01]  /*bc20*/  MUFU.EX2 R124, R124 ;  /* 0x0000007c007c7308 */ /* 0x000ea20000000800 */
[----:B------:R-:W-:Y:S01]  /*bc30*/  @!P3 FMUL R19, R19, R19 ;  /* 0x000000131313b220 */ /* 0x000fe20000400000 */
[----:B------:R-:W-:Y:S01]  /*bc40*/  FSETP.GEU.AND P3, PT, R128, -126, PT ;  /* 0xc2fc00008000780b */ /* 0x000fe20003f6e000 */
[----:B------:R-:W-:Y:S01]  /*bc50*/  @!P2 FMUL R22, R22, R22 ;  /* 0x000000161616a220 */ /* 0x000fe20000400000 */
[----:B------:R-:W-:Y:S01]  /*bc60*/  @!P1 FMUL R23, R23, R23 ;  /* 0x0000001717179220 */ /* 0x000fe20000400000 */
[----:B------:R-:W-:Y:S01]  /*bc70*/  FSETP.GEU.AND P2, PT, R129, -126, PT ;  /* 0xc2fc00008100780b */ /* 0x000fe20003f4e000 */
[----:B------:R-:W-:Y:S01]  /*bc80*/  @!P6 FMUL R125, R125, 0.5 ;  /* 0x3f0000007d7de820 */ /* 0x000fe20000400000 */
[----:B------:R-:W-:Y:S01]  /*bc90*/  FSETP.GEU.AND P1, PT, R130, -126, PT ;  /* 0xc2fc00008200780b */ /* 0x000fe20003f2e000 */
[--C-:B------:R-:W-:Y:S01]  /*bca0*/  FFMA2 R132, R136.F32x2.HI_LO, UR39.F32, R0.reuse.F32 ;  /* 0x0000002788847c49 */ /* 0x100fe20009200000 */
[----:B------:R-:W-:Y:S01]  /*bcb0*/  USHF.R.U32.HI UR4, URZ, 0x15, UR52 ;  /* 0x00000015ff047899 */ /* 0x000fe20008011634 */
[----:B------:R-:W-:Y:S01]  /*bcc0*/  @!P5 FMUL R126, R126, 0.5 ;  /* 0x3f0000007e7ed820 */ /* 0x000fe20000400000 */
[--C-:B------:R-:W-:Y:S01]  /*bcd0*/  FFMA2 R134, R138.F32x2.HI_LO, UR39.F32, R0.reuse.F32 ;  /* 0x000000278a867c49 */ /* 0x100fe20009200000 */
[----:B------:R-:W4:Y:S01]  /*bce0*/  MUFU.EX2 R125, R125 ;  /* 0x0000007d007d7308 */ /* 0x000f220000000800 */
[----:B------:R-:W-:Y:S01]  /*bcf0*/  @!P4 FMUL R127, R127, 0.5 ;  /* 0x3f0000007f7fc820 */ /* 0x000fe20000400000 */
[--C-:B------:R-:W-:Y:S01]  /*bd00*/  FFMA2 R136, R140.F32x2.HI_LO, UR39.F32, R0.reuse.F32 ;  /* 0x000000278c887c49 */ /* 0x100fe20009200000 */
[----:B-1----:R-:W-:Y:S01]  /*bd10*/  MOV R3, UR4 ;  /* 0x0000000400037c02 */ /* 0x002fe20008000f00 */
[----:B------:R-:W-:Y:S01]  /*bd20*/  @!P3 FMUL R128, R128, 0.5 ;  /* 0x3f0000008080b820 */ /* 0x000fe20000400000 */
[----:B--2---:R-:W-:Y:S01]  /*bd30*/  @!P0 FMUL R124, R124, R124 ;  /* 0x0000007c7c7c8220 */ /* 0x004fe20000400000 */
[----:B------:R-:W-:Y:S01]  /*bd40*/  FSETP.GEU.AND P0, PT, R131, -126, PT ;  /* 0xc2fc00008300780b */ /* 0x000fe20003f0e000 */
[----:B------:R-:W-:Y:S01]  /*bd50*/  @!P2 FMUL R129, R129, 0.5 ;  /* 0x3f0000008181a820 */ /* 0x000fe20000400000 */
[----:B------:R-:W-:Y:S01]  /*bd60*/  @!P1 FMUL R130, R130, 0.5 ;  /* 0x3f00000082829820 */ /* 0x000fe20000400000 */
[----:B------:R-:W1:Y:S01]  /*bd70*/  MUFU.EX2 R126, R126 ;  /* 0x0000007e007e7308 */ /* 0x000e620000000800 */
[--C-:B------:R-:W-:Y:S01]  /*bd80*/  FFMA2 R138, R142.F32x2.HI_LO, UR39.F32, R0.reuse.F32 ;  /* 0x000000278e8a7c49 */ /* 0x100fe20009200000 */
[----:B------:R-:W-:Y:S01]  /*bd90*/  UISETP.NE.AND UP0, UPT, UR50, URZ, UPT ;  /* 0x000000ff3200728c */ /* 0x000fe2000bf05270 */
[--C-:B------:R-:W-:Y:S01]  /*bda0*/  FFMA2 R140, R144.F32x2.HI_LO, UR39.F32, R0.reuse.F32 ;  /* 0x00000027908c7c49 */ /* 0x100fe20009200000 */
[----:B------:R-:W-:Y:S01]  /*bdb0*/  ULOP3.LUT UR49, UR49, 0x1, URZ, 0x3c, !UPT ;  /* 0x0000000131317892 */ /* 0x000fe2000f8e3cff */
[--C-:B------:R-:W-:Y:S01]  /*bdc0*/  FFMA2 R142, R146.F32x2.HI_LO, UR39.F32, R0.reuse.F32 ;  /* 0x00000027928e7c49 */ /* 0x100fe20009200000 */
[----:B------:R-:W-:Y:S01]  /*bdd0*/  USEL UR46, UR51, UR46, UP0 ;  /* 0x0000002e332e7287 */ /* 0x000fe20008000000 */
[--C-:B------:R-:W-:Y:S01]  /*bde0*/  FFMA2 R144, R148.F32x2.HI_LO, UR39.F32, R0.reuse.F32 ;  /* 0x0000002794907c49 */ /* 0x100fe20009200000 */
[----:B------:R-:W2:Y:S01]  /*bdf0*/  MUFU.EX2 R127, R127 ;  /* 0x0000007f007f7308 */ /* 0x000ea20000000800 */
[----:B----4-:R-:W-:Y:S01]  /*be00*/  @!P6 FMUL R125, R125, R125 ;  /* 0x0000007d7d7de220 */ /* 0x010fe20000400000 */
[----:B------:R-:W-:Y:S01]  /*be10*/  @!P0 FMUL R131, R131, 0.5 ;  /* 0x3f00000083838820 */ /* 0x000fe20000400000 */
[----:B------:R-:W-:Y:S01]  /*be20*/  FSETP.GEU.AND P6, PT, R132, -126, PT ;  /* 0xc2fc00008400780b */ /* 0x000fe20003fce000 */
[--C-:B------:R-:W-:Y:S01]  /*be30*/  FFMA2 R146, R150.F32x2.HI_LO, UR39.F32, R0.reuse.F32 ;  /* 0x0000002796927c49 */ /* 0x100fe20009200000 */
[----:B------:R-:W-:Y:S01]  /*be40*/  USEL UR47, UR47, UR51, UP0 ;  /* 0x000000332f2f7287 */ /* 0x000fe20008000000 */
[--C-:B------:R-:W-:Y:S01]  /*be50*/  FFMA2 R148, R152.F32x2.HI_LO, UR39.F32, R0.reuse.F32 ;  /* 0x0000002798947c49 */ /* 0x100fe20009200000 */
[----:B------:R-:W-:Y:S01]  /*be60*/  SYNCS.ARRIVE.TRANS64.A1T0 RZ, [UR40], RZ ;  /* 0x000000ffffff79a7 */ /* 0x000fe20008100028 */
[----:B------:R-:W4:Y:S01]  /*be70*/  MUFU.EX2 R128, R128 ;  /* 0x0000008000807308 */ /* 0x000f220000000800 */
[----:B-1----:R-:W-:Y:S01]  /*be80*/  @!P5 FMUL R126, R126, R126 ;  /* 0x0000007e7e7ed220 */ /* 0x002fe20000400000 */
[----:B------:R-:W-:Y:S01]  /*be90*/  FSETP.GEU.AND P5, PT, R133, -126, PT ;  /* 0xc2fc00008500780b */ /* 0x000fe20003fae000 */
[--C-:B------:R-:W-:Y:S01]  /*bea0*/  FFMA2 R154, R154.F32x2.HI_LO, UR39.F32, R0.reuse.F32 ;  /* 0x000000279a9a7c49 */ /* 0x100fe20009200000 */
[----:B------:R-:W-:Y:S01]  /*beb0*/  F2FP.BF16.F32.PACK_AB R56, R19, R18 ;  /* 0x000000121338723e */ /* 0x000fe200000010ff */
[--C-:B------:R-:W-:Y:S01]  /*bec0*/  FFMA2 R8, R92.F32x2.HI_LO, UR39.F32, R0.reuse.F32 ;  /* 0x000000275c087c49 */ /* 0x100fe20009200000 */
[----:B------:R-:W-:Y:S01]  /*bed0*/  F2FP.BF16.F32.PACK_AB R57, R23, R22 ;  /* 0x000000161739723e */ /* 0x000fe200000010ff */
[--C-:B------:R-:W-:Y:S01]  /*bee0*/  FFMA2 R6, R94.F32x2.HI_LO, UR39.F32, R0.reuse.F32 ;  /* 0x000000275e067c49 */ /* 0x100fe20009200000 */
[----:B------:R-:W1:Y:S01]  /*bef0*/  MUFU.EX2 R129, R129 ;  /* 0x0000008100817308 */ /* 0x000e620000000800 */
[----:B--2---:R-:W-:Y:S01]  /*bf00*/  @!P4 FMUL R127, R127, R127 ;  /* 0x0000007f7f7fc220 */ /* 0x004fe20000400000 */
[----:B------:R-:W-:Y:S01]  /*bf10*/  FSETP.GEU.AND P4, PT, R134, -126, PT ;  /* 0xc2fc00008600780b */ /* 0x000fe20003f8e000 */
[----:B------:R-:W-:Y:S01]  /*bf20*/  @!P6 FMUL R132, R132, 0.5 ;  /* 0x3f0000008484e820 */ /* 0x000fe20000400000 */
[--C-:B------:R-:W-:Y:S01]  /*bf30*/  FFMA2 R4, R96.F32x2.HI_LO, UR39.F32, R0.reuse.F32 ;  /* 0x0000002760047c49 */ /* 0x100fe20009200000 */
[----:B------:R-:W-:Y:S01]  /*bf40*/  F2FP.BF16.F32.PACK_AB R58, R125, R124 ;  /* 0x0000007c7d3a723e */ /* 0x000fe200000010ff */
[--C-:B------:R-:W-:Y:S01]  /*bf50*/  FFMA2 R10, R98.F32x2.HI_LO, UR39.F32, R0.reuse.F32 ;  /* 0x00000027620a7c49 */ /* 0x100fe20009200000 */
[----:B------:R-:W-:Y:S01]  /*bf60*/  F2FP.BF16.F32.PACK_AB R59, R127, R126 ;  /* 0x0000007e7f3b723e */ /* 0x000fe200000010ff */
[----:B------:R-:W2:Y:S01]  /*bf70*/  MUFU.EX2 R130, R130 ;  /* 0x0000008200827308 */ /* 0x000ea20000000800 */
[----:B----4-:R-:W-:Y:S01]  /*bf80*/  @!P3 FMUL R128, R128, R128 ;  /* 0x000000808080b220 */ /* 0x010fe20000400000 */
[----:B------:R-:W-:Y:S01]  /*bf90*/  FSETP.GEU.AND P3, PT, R135, -126, PT ;  /* 0xc2fc00008700780b */ /* 0x000fe20003f6e000 */
[----:B------:R-:W-:Y:S01]  /*bfa0*/  @!P5 FMUL R133, R133, 0.5 ;  /* 0x3f0000008585d820 */ /* 0x000fe20000400000 */
[----:B------:R-:W-:-:S02]  /*bfb0*/  FFMA2 R150, R122.F32x2.HI_LO, UR39.F32, R0.F32 ;  /* 0x000000277a967c49 */ /* 0x000fc40009200000 */
[--C-:B------:R-:W-:Y:S02]  /*bfc0*/  FFMA2 R24, R24.F32x2.HI_LO, UR39.F32, R0.reuse.F32 ;  /* 0x0000002718187c49 */ /* 0x100fe40009200000 */
[----:B------:R-:W4:Y:S01]  /*bfd0*/  MUFU.EX2 R131, R131 ;  /* 0x0000008300837308 */ /* 0x000f220000000800 */
[----:B-1----:R-:W-:Y:S01]  /*bfe0*/  @!P2 FMUL R129, R129, R129 ;  /* 0x000000818181a220 */ /* 0x002fe20000400000 */
[----:B------:R-:W-:Y:S01]  /*bff0*/  FSETP.GEU.AND P2, PT, R136, -126, PT ;  /* 0xc2fc00008800780b */ /* 0x000fe20003f4e000 */
[----:B------:R-:W-:Y:S01]  /*c000*/  @!P4 FMUL R134, R134, 0.5 ;  /* 0x3f0000008686c820 */ /* 0x000fe20000400000 */
[--C-:B------:R-:W-:Y:S02]  /*c010*/  FFMA2 R26, R26.F32x2.HI_LO, UR39.F32, R0.reuse.F32 ;  /* 0x000000271a1a7c49 */ /* 0x100fe40009200000 */
[--C-:B------:R-:W-:Y:S02]  /*c020*/  FFMA2 R28, R28.F32x2.HI_LO, UR39.F32, R0.reuse.F32 ;  /* 0x000000271c1c7c49 */ /* 0x100fe40009200000 */
[----:B------:R-:W-:Y:S01]  /*c030*/  @!P3 FMUL R135, R135, 0.5 ;  /* 0x3f0000008787b820 */ /* 0x000fe20000400000 */
[----:B--2---:R-:W-:Y:S01]  /*c040*/  @!P1 FMUL R130, R130, R130 ;  /* 0x0000008282829220 */ /* 0x004fe20000400000 */
[----:B------:R-:W-:Y:S01]  /*c050*/  FSETP.GEU.AND P1, PT, R137, -126, PT ;  /* 0xc2fc00008900780b */ /* 0x000fe20003f2e000 */
[----:B------:R-:W1:Y:S01]  /*c060*/  MUFU.EX2 R132, R132 ;  /* 0x0000008400847308 */ /* 0x000e620000000800 */
[----:B------:R-:W-:-:S02]  /*c070*/  FFMA2 R30, R30.F32x2.HI_LO, UR39.F32, R0.F32 ;  /* 0x000000271e1e7c49 */ /* 0x000fc40009200000 */
[--C-:B------:R-:W-:Y:S02]  /*c080*/  FFMA2 R32, R32.F32x2.HI_LO, UR39.F32, R0.reuse.F32 ;  /* 0x0000002720207c49 */ /* 0x100fe40009200000 */
[----:B------:R-:W-:Y:S01]  /*c090*/  @!P2 FMUL R136, R136, 0.5 ;  /* 0x3f0000008888a820 */ /* 0x000fe20000400000 */
[----:B----4-:R-:W-:Y:S01]  /*c0a0*/  @!P0 FMUL R131, R131, R131 ;  /* 0x0000008383838220 */ /* 0x010fe20000400000 */
[----:B------:R-:W-:Y:S01]  /*c0b0*/  FSETP.GEU.AND P0, PT, R138, -126, PT ;  /* 0xc2fc00008a00780b */ /* 0x000fe20003f0e000 */
[----:B------:R-:W2:Y:S01]  /*c0c0*/  MUFU.EX2 R133, R133 ;  /* 0x0000008500857308 */ /* 0x000ea20000000800 */
[--C-:B------:R-:W-:Y:S02]  /*c0d0*/  FFMA2 R34, R34.F32x2.HI_LO, UR39.F32, R0.reuse.F32 ;  /* 0x0000002722227c49 */ /* 0x100fe40009200000 */
[--C-:B------:R-:W-:Y:S02]  /*c0e0*/  FFMA2 R36, R36.F32x2.HI_LO, UR39.F32, R0.reuse.F32 ;  /* 0x0000002724247c49 */ /* 0x100fe40009200000 */
[----:B------:R-:W-:Y:S01]  /*c0f0*/  @!P1 FMUL R137, R137, 0.5 ;  /* 0x3f00000089899820 */ /* 0x000fe20000400000 */
[----:B------:R-:W-:-:S02]  /*c100*/  FFMA2 R38, R38.F32x2.HI_LO, UR39.F32, R0.F32 ;  /* 0x0000002726267c49 */ /* 0x000fc40009200000 */
[----:B------:R-:W4:Y:S01]  /*c110*/  MUFU.EX2 R134, R134 ;  /* 0x0000008600867308 */ /* 0x000f220000000800 */
[----:B-1----:R-:W-:Y:S01]  /*c120*/  @!P6 FMUL R132, R132, R132 ;  /* 0x000000848484e220 */ /* 0x002fe20000400000 */
[----:B------:R-:W-:Y:S01]  /*c130*/  FSETP.GEU.AND P6, PT, R139, -126, PT ;  /* 0xc2fc00008b00780b */ /* 0x000fe20003fce000 */
[--C-:B------:R-:W-:Y:S02]  /*c140*/  FFMA2 R40, R40.F32x2.HI_LO, UR39.F32, R0.reuse.F32 ;  /* 0x0000002728287c49 */ /* 0x100fe40009200000 */
[----:B------:R-:W-:Y:S01]  /*c150*/  @!P0 FMUL R138, R138, 0.5 ;  /* 0x3f0000008a8a8820 */ /* 0x000fe20000400000 */
[--C-:B------:R-:W-:Y:S02]  /*c160*/  FFMA2 R42, R42.F32x2.HI_LO, UR39.F32, R0.reuse.F32 ;  /* 0x000000272a2a7c49 */ /* 0x100fe40009200000 */
[----:B------:R-:W1:Y:S01]  /*c170*/  MUFU.EX2 R135, R135 ;  /* 0x0000008700877308 */ /* 0x000e620000000800 */
[----:B--2---:R-:W-:Y:S01]  /*c180*/  @!P5 FMUL R133, R133, R133 ;  /* 0x000000858585d220 */ /* 0x004fe20000400000 */
[----:B------:R-:W-:Y:S01]  /*c190*/  FSETP.GEU.AND P5, PT, R140, -126, PT ;  /* 0xc2fc00008c00780b */ /* 0x000fe20003fae000 */
[----:B------:R-:W-:-:S02]  /*c1a0*/  FFMA2 R44, R44.F32x2.HI_LO, UR39.F32, R0.F32 ;  /* 0x000000272c2c7c49 */ /* 0x000fc40009200000 */
[--C-:B------:R-:W-:Y:S02]  /*c1b0*/  FFMA2 R46, R46.F32x2.HI_LO, UR39.F32, R0.reuse.F32 ;  /* 0x000000272e2e7c49 */ /* 0x100fe40009200000 */
[----:B------:R-:W-:Y:S01]  /*c1c0*/  @!P6 FMUL R139, R139, 0.5 ;  /* 0x3f0000008b8be820 */ /* 0x000fe20000400000 */
[----:B------:R-:W2:Y:S01]  /*c1d0*/  MUFU.EX2 R136, R136 ;  /* 0x0000008800887308 */ /* 0x000ea20000000800 */
[----:B----4-:R-:W-:Y:S01]  /*c1e0*/  @!P4 FMUL R134, R134, R134 ;  /* 0x000000868686c220 */ /* 0x010fe20000400000 */
[----:B------:R-:W-:Y:S01]  /*c1f0*/  FSETP.GEU.AND P4, PT, R141, -126, PT ;  /* 0xc2fc00008d00780b */ /* 0x000fe20003f8e000 */
[--C-:B------:R-:W-:Y:S02]  /*c200*/  FFMA2 R48, R48.F32x2.HI_LO, UR39.F32, R0.reuse.F32 ;  /* 0x0000002730307c49 */ /* 0x100fe40009200000 */
[--C-:B------:R-:W-:Y:S02]  /*c210*/  FFMA2 R50, R50.F32x2.HI_LO, UR39.F32, R0.reuse.F32 ;  /* 0x0000002732327c49 */ /* 0x100fe40009200000 */
[----:B------:R-:W-:Y:S01]  /*c220*/  @!P5 FMUL R140, R140, 0.5 ;  /* 0x3f0000008c8cd820 */ /* 0x000fe20000400000 */
[----:B------:R-:W4:Y:S01]  /*c230*/  MUFU.EX2 R137, R137 ;  /* 0x0000008900897308 */ /* 0x000f220000000800 */
[----:B-1----:R-:W-:Y:S01]  /*c240*/  @!P3 FMUL R135, R135, R135 ;  /* 0x000000878787b220 */ /* 0x002fe20000400000 */
[----:B------:R-:W-:Y:S01]  /*c250*/  FSETP.GEU.AND P3, PT, R142, -126, PT ;  /* 0xc2fc00008e00780b */ /* 0x000fe20003f6e000 */
[----:B------:R-:W-:-:S02]  /*c260*/  FFMA2 R52, R52.F32x2.HI_LO, UR39.F32, R0.F32 ;  /* 0x0000002734347c49 */ /* 0x000fc40009200000 */
[--C-:B------:R-:W-:Y:S02]  /*c270*/  FFMA2 R54, R54.F32x2.HI_LO, UR39.F32, R0.reuse.F32 ;  /* 0x0000002736367c49 */ /* 0x100fe40009200000 */
[----:B------:R-:W-:Y:S01]  /*c280*/  @!P4 FMUL R141, R141, 0.5 ;  /* 0x3f0000008d8dc820 */ /* 0x000fe20000400000 */
[----:B------:R-:W1:Y:S01]  /*c290*/  MUFU.EX2 R138, R138 ;  /* 0x0000008a008a7308 */ /* 0x000e620000000800 */
[----:B--2---:R-:W-:Y:S01]  /*c2a0*/  @!P2 FMUL R136, R136, R136 ;  /* 0x000000888888a220 */ /* 0x004fe20000400000 */
[----:B------:R-:W-:Y:S01]  /*c2b0*/  FSETP.GEU.AND P2, PT, R143, -126, PT ;  /* 0xc2fc00008f00780b */ /* 0x000fe20003f4e000 */
[--C-:B------:R-:W-:Y:S02]  /*c2c0*/  FFMA2 R60, R60.F32x2.HI_LO, UR39.F32, R0.reuse.F32 ;  /* 0x000000273c3c7c49 */ /* 0x100fe40009200000 */
[--C-:B------:R-:W-:Y:S02]  /*c2d0*/  FFMA2 R62, R62.F32x2.HI_LO, UR39.F32, R0.reuse.F32 ;  /* 0x000000273e3e7c49 */ /* 0x100fe40009200000 */
[----:B------:R-:W-:Y:S01]  /*c2e0*/  @!P3 FMUL R142, R142, 0.5 ;  /* 0x3f0000008e8eb820 */ /* 0x000fe20000400000 */
[----:B------:R-:W2:Y:S01]  /*c2f0*/  MUFU.EX2 R139, R139 ;  /* 0x0000008b008b7308 */ /* 0x000ea20000000800 */
[----:B----4-:R-:W-:Y:S01]  /*c300*/  @!P1 FMUL R137, R137, R137 ;  /* 0x0000008989899220 */ /* 0x010fe20000400000 */
[----:B------:R-:W-:Y:S01]  /*c310*/  FSETP.GEU.AND P1, PT, R144, -126, PT ;  /* 0xc2fc00009000780b */ /* 0x000fe20003f2e000 */
[----:B------:R-:W-:-:S02]  /*c320*/  FFMA2 R64, R64.F32x2.HI_LO, UR39.F32, R0.F32 ;  /* 0x0000002740407c49 */ /* 0x000fc40009200000 */
[--C-:B------:R-:W-:Y:S02]  /*c330*/  FFMA2 R66, R66.F32x2.HI_LO, UR39.F32, R0.reuse.F32 ;  /* 0x0000002742427c49 */ /* 0x100fe40009200000 */
[----:B------:R-:W-:Y:S01]  /*c340*/  @!P2 FMUL R143, R143, 0.5 ;  /* 0x3f0000008f8fa820 */ /* 0x000fe20000400000 */
[----:B------:R-:W4:Y:S01]  /*c350*/  MUFU.EX2 R140, R140 ;  /* 0x0000008c008c7308 */ /* 0x000f220000000800 */
[----:B-1----:R-:W-:Y:S01]  /*c360*/  @!P0 FMUL R138, R138, R138 ;  /* 0x0000008a8a8a8220 */ /* 0x002fe20000400000 */
[----:B------:R-:W-:Y:S01]  /*c370*/  FSETP.GEU.AND P0, PT, R145, -126, PT ;  /* 0xc2fc00009100780b */ /* 0x000fe20003f0e000 */
[--C-:B------:R-:W-:Y:S02]  /*c380*/  FFMA2 R68, R68.F32x2.HI_LO, UR39.F32, R0.reuse.F32 ;  /* 0x0000002744447c49 */ /* 0x100fe40009200000 */
[--C-:B------:R-:W-:Y:S02]  /*c390*/  FFMA2 R70, R70.F32x2.HI_LO, UR39.F32, R0.reuse.F32 ;  /* 0x0000002746467c49 */ /* 0x100fe40009200000 */
[----:B------:R-:W-:Y:S01]  /*c3a0*/  @!P1 FMUL R144, R144, 0.5 ;  /* 0x3f00000090909820 */ /* 0x000fe20000400000 */
        /* <DEDUP_REMOVED lines=22> */
[----:B------:R-:W-:Y:S02]  /*c510*/  FFMA2 R86, R86.F32x2.HI_LO, UR39.F32, R0.F32 ;  /* 0x0000002756567c49 */ /* 0x000fe40009200000 */
[----:B------:R-:W-:Y:S01]  /*c520*/  @!P4 FMUL R148, R148, 0.5 ;  /* 0x3f0000009494c820 */ /* 0x000fe20000400000 */
[----:B------:R-:W2:Y:S01]  /*c530*/  MUFU.EX2 R145, R145 ;  /* 0x0000009100917308 */ /* 0x000ea20000000800 */
[----:B----4-:R-:W-:Y:S01]  /*c540*/  @!P2 FMUL R143, R143, R143 ;  /* 0x0000008f8f8fa220 */ /* 0x010fe20000400000 */
[----:B------:R-:W-:-:S05]  /*c550*/  FSETP.GEU.AND P2, PT, R154, -126, PT ;  /* 0xc2fc00009a00780b */ /* 0x000fca0003f4e000 */
[----:B------:R-:W-:Y:S01]  /*c560*/  @!P3 FMUL R149, R149, 0.5 ;  /* 0x3f0000009595b820 */ /* 0x000fe20000400000 */
[----:B------:R-:W4:Y:S01]  /*c570*/  MUFU.EX2 R146, R146 ;  /* 0x0000009200927308 */ /* 0x000f220000000800 */
[----:B-1----:R-:W-:Y:S01]  /*c580*/  @!P1 FMUL R144, R144, R144 ;  /* 0x0000009090909220 */ /* 0x002fe20000400000 */
[----:B------:R-:W-:-:S05]  /*c590*/  FSETP.GEU.AND P1, PT, R155, -126, PT ;  /* 0xc2fc00009b00780b */ /* 0x000fca0003f2e000 */
[----:B------:R-:W-:Y:S01]  /*c5a0*/  @!P2 FMUL R154, R154, 0.5 ;  /* 0x3f0000009a9aa820 */ /* 0x000fe20000400000 */
[----:B------:R-:W1:Y:S01]  /*c5b0*/  MUFU.EX2 R147, R147 ;  /* 0x0000009300937308 */ /* 0x000e620000000800 */
[----:B--2---:R-:W-:Y:S01]  /*c5c0*/  @!P0 FMUL R145, R145, R145 ;  /* 0x0000009191918220 */ /* 0x004fe20000400000 */
[----:B------:R-:W-:-:S05]  /*c5d0*/  FSETP.GEU.AND P0, PT, R8, -126, PT ;  /* 0xc2fc00000800780b */ /* 0x000fca0003f0e000 */
        /* <DEDUP_REMOVED lines=21> */
[----:B------:R1:W5:Y:S01]  /*c730*/  MUFU.EX2 R95, R9 ;  /* 0x00000009005f7308 */ /* 0x0003620000000800 */
[----:B--2---:R-:W-:Y:S01]  /*c740*/  @!P1 FMUL R93, R93, R93 ;  /* 0x0000005d5d5d9220 */ /* 0x004fe20000400000 */
[----:B------:R-:W-:-:S05]  /*c750*/  FSETP.GEU.AND P1, PT, R10, -126, PT ;  /* 0xc2fc00000a00780b */ /* 0x000fca0003f2e000 */
[----:B------:R-:W-:Y:S01]  /*c760*/  @!P2 FMUL R5, R5, 0.5 ;  /* 0x3f0000000505a820 */ /* 0x000fe20000400000 */
[----:B------:R-:W2:Y:S01]  /*c770*/  MUFU.EX2 R96, R6 ;  /* 0x0000000600607308 */ /* 0x000ea20000000800 */
[----:B----4-:R-:W-:Y:S01]  /*c780*/  @!P0 FMUL R94, R94, R94 ;  /* 0x0000005e5e5e8220 */ /* 0x010fe20000400000 */
[----:B------:R-:W-:-:S05]  /*c790*/  FSETP.GEU.AND P0, PT, R11, -126, PT ;  /* 0xc2fc00000b00780b */ /* 0x000fca0003f0e000 */
[----:B------:R-:W-:Y:S01]  /*c7a0*/  @!P1 FMUL R10, R10, 0.5 ;  /* 0x3f0000000a0a9820 */ /* 0x000fe20000400000 */
[----:B------:R4:W3:Y:S01]  /*c7b0*/  MUFU.EX2 R97, R7 ;  /* 0x0000000700617308 */ /* 0x0008e20000000800 */
[----:B-1----:R-:W-:Y:S02]  /*c7c0*/  FFMA2 R8, R100.F32x2.HI_LO, UR39.F32, R0.F32 ;  /* 0x0000002764087c49 */ /* 0x002fe40009200000 */
[----:B-----5:R-:W-:-:S03]  /*c7d0*/  @!P6 FMUL R95, R95, R95 ;  /* 0x0000005f5f5fe220 */ /* 0x020fc60000400000 */
[----:B------:R-:W-:Y:S01]  /*c7e0*/  FSETP.GEU.AND P6, PT, R8, -126, PT ;  /* 0xc2fc00000800780b */ /* 0x000fe20003fce000 */
[----:B------:R-:W-:Y:S01]  /*c7f0*/  @!P0 FMUL R11, R11, 0.5 ;  /* 0x3f0000000b0b8820 */ /* 0x000fe20000400000 */
[----:B------:R-:W1:Y:S01]  /*c800*/  MUFU.EX2 R98, R4 ;  /* 0x0000000400627308 */ /* 0x000e620000000800 */
[----:B--2---:R-:W-:Y:S01]  /*c810*/  @!P5 FMUL R96, R96, R96 ;  /* 0x000000606060d220 */ /* 0x004fe20000400000 */
[----:B------:R-:W-:-:S06]  /*c820*/  FSETP.GEU.AND P5, PT, R9, -126, PT ;  /* 0xc2fc00000900780b */ /* 0x000fcc0003fae000 */
[----:B------:R2:W5:Y:S01]  /*c830*/  MUFU.EX2 R99, R5 ;  /* 0x0000000500637308 */ /* 0x0005620000000800 */
[----:B----4-:R-:W-:Y:S02]  /*c840*/  FFMA2 R6, R102.F32x2.HI_LO, UR39.F32, R0.F32 ;  /* 0x0000002766067c49 */ /* 0x010fe40009200000 */
[----:B---3--:R-:W-:Y:S01]  /*c850*/  @!P4 FMUL R97, R97, R97 ;  /* 0x000000616161c220 */ /* 0x008fe20000400000 */
[----:B------:R-:W-:Y:S02]  /*c860*/  @!P6 FMUL R8, R8, 0.5 ;  /* 0x3f0000000808e820 */ /* 0x000fe40000400000 */
[----:B------:R-:W-:Y:S01]  /*c870*/  FSETP.GEU.AND P4, PT, R6, -126, PT ;  /* 0xc2fc00000600780b */ /* 0x000fe20003f8e000 */
[----:B------:R-:W-:Y:S01]  /*c880*/  @!P5 FMUL R9, R9, 0.5 ;  /* 0x3f0000000909d820 */ /* 0x000fe20000400000 */
[----:B------:R-:W3:Y:S01]  /*c890*/  MUFU.EX2 R100, R10 ;  /* 0x0000000a00647308 */ /* 0x000ee20000000800 */
[----:B-1----:R-:W-:Y:S01]  /*c8a0*/  @!P3 FMUL R98, R98, R98 ;  /* 0x000000626262b220 */ /* 0x002fe20000400000 */
[----:B------:R-:W-:-:S06]  /*c8b0*/  FSETP.GEU.AND P3, PT, R7, -126, PT ;  /* 0xc2fc00000700780b */ /* 0x000fcc0003f6e000 */
[----:B------:R1:W4:Y:S01]  /*c8c0*/  MUFU.EX2 R101, R11 ;  /* 0x0000000b00657308 */ /* 0x0003220000000800 */
[----:B--2---:R-:W-:Y:S02]  /*c8d0*/  FFMA2 R4, R104.F32x2.HI_LO, UR39.F32, R0.F32 ;  /* 0x0000002768047c49 */ /* 0x004fe40009200000 */
[----:B-----5:R-:W-:Y:S01]  /*c8e0*/  @!P2 FMUL R99, R99, R99 ;  /* 0x000000636363a220 */ /* 0x020fe20000400000 */
[----:B------:R-:W-:Y:S02]  /*c8f0*/  @!P4 FMUL R6, R6, 0.5 ;  /* 0x3f0000000606c820 */ /* 0x000fe40000400000 */
[----:B------:R-:W-:Y:S01]  /*c900*/  FSETP.GEU.AND P2, PT, R4, -126, PT ;  /* 0xc2fc00000400780b */ /* 0x000fe20003f4e000 */
[----:B------:R-:W-:Y:S01]  /*c910*/  @!P3 FMUL R7, R7, 0.5 ;  /* 0x3f0000000707b820 */ /* 0x000fe20000400000 */
[----:B------:R-:W2:Y:S01]  /*c920*/  MUFU.EX2 R102, R8 ;  /* 0x0000000800667308 */ /* 0x000ea20000000800 */
[----:B---3--:R-:W-:Y:S01]  /*c930*/  @!P1 FMUL R100, R100, R100 ;  /* 0x0000006464649220 */ /* 0x008fe20000400000 */
[----:B------:R-:W-:-:S06]  /*c940*/  FSETP.GEU.AND P1, PT, R5, -126, PT ;  /* 0xc2fc00000500780b */ /* 0x000fcc0003f2e000 */
[----:B------:R3:W5:Y:S01]  /*c950*/  MUFU.EX2 R103, R9 ;  /* 0x0000000900677308 */ /* 0x0007620000000800 */
[----:B-1----:R-:W-:Y:S02]  /*c960*/  FFMA2 R10, R106.F32x2.HI_LO, UR39.F32, R0.F32 ;  /* 0x000000276a0a7c49 */ /* 0x002fe40009200000 */
[----:B----4-:R-:W-:Y:S01]  /*c970*/  @!P0 FMUL R101, R101, R101 ;  /* 0x0000006565658220 */ /* 0x010fe20000400000 */
[----:B------:R-:W-:Y:S02]  /*c980*/  @!P2 FMUL R4, R4, 0.5 ;  /* 0x3f0000000404a820 */ /* 0x000fe40000400000 */
[----:B------:R-:W-:Y:S01]  /*c990*/  FSETP.GEU.AND P0, PT, R10, -126, PT ;  /* 0xc2fc00000a00780b */ /* 0x000fe20003f0e000 */
[----:B------:R-:W-:Y:S01]  /*c9a0*/  @!P1 FMUL R5, R5, 0.5 ;  /* 0x3f00000005059820 */ /* 0x000fe20000400000 */
[----:B------:R-:W1:Y:S01]  /*c9b0*/  MUFU.EX2 R104, R6 ;  /* 0x0000000600687308 */ /* 0x000e620000000800 */
[----:B--2---:R-:W-:Y:S01]  /*c9c0*/  @!P6 FMUL R102, R102, R102 ;  /* 0x000000666666e220 */ /* 0x004fe20000400000 */
[----:B------:R-:W-:-:S06]  /*c9d0*/  FSETP.GEU.AND P6, PT, R11, -126, PT ;  /* 0xc2fc00000b00780b */ /* 0x000fcc0003fce000 */
[----:B------:R2:W4:Y:S01]  /*c9e0*/  MUFU.EX2 R105, R7 ;  /* 0x0000000700697308 */ /* 0x0005220000000800 */
[----:B---3--:R-:W-:Y:S02]  /*c9f0*/  FFMA2 R8, R108.F32x2.HI_LO, UR39.F32, R0.F32 ;  /* 0x000000276c087c49 */ /* 0x008fe40009200000 */
[----:B------:R-:W-:Y:S01]  /*ca00*/  @!P0 FMUL R10, R10, 0.5 ;  /* 0x3f0000000a0a8820 */ /* 0x000fe20000400000 */
[----:B-----5:R-:W-:Y:S02]  /*ca10*/  @!P5 FMUL R103, R103, R103 ;  /* 0x000000676767d220 */ /* 0x020fe40000400000 */
[----:B------:R-:W-:Y:S01]  /*ca20*/  FSETP.GEU.AND P5, PT, R8, -126, PT ;  /* 0xc2fc00000800780b */ /* 0x000fe20003fae000 */
[----:B------:R-:W-:Y:S01]  /*ca30*/  @!P6 FMUL R11, R11, 0.5 ;  /* 0x3f0000000b0be820 */ /* 0x000fe20000400000 */
[----:B------:R-:W3:Y:S01]  /*ca40*/  MUFU.EX2 R106, R4 ;  /* 0x00000004006a7308 */ /* 0x000ee20000000800 */
[----:B-1----:R-:W-:Y:S01]  /*ca50*/  @!P4 FMUL R104, R104, R104 ;  /* 0x000000686868c220 */ /* 0x002fe20000400000 */
[----:B------:R-:W-:-:S06]  /*ca60*/  FSETP.GEU.AND P4, PT, R9, -126, PT ;  /* 0xc2fc00000900780b */ /* 0x000fcc0003f8e000 */
[----:B------:R1:W5:Y:S01]  /*ca70*/  MUFU.EX2 R107, R5 ;  /* 0x00000005006b7308 */ /* 0x0003620000000800 */
[----:B--2---:R-:W-:Y:S02]  /*ca80*/  FFMA2 R6, R110.F32x2.HI_LO, UR39.F32, R0.F32 ;  /* 0x000000276e067c49 */ /* 0x004fe40009200000 */
[----:B----4-:R-:W-:Y:S01]  /*ca90*/  @!P3 FMUL R105, R105, R105 ;  /* 0x000000696969b220 */ /* 0x010fe20000400000 */
[----:B------:R-:W-:Y:S02]  /*caa0*/  @!P5 FMUL R8, R8, 0.5 ;  /* 0x3f0000000808d820 */ /* 0x000fe40000400000 */
[----:B------:R-:W-:Y:S01]  /*cab0*/  FSETP.GEU.AND P3, PT, R6, -126, PT ;  /* 0xc2fc00000600780b */ /* 0x000fe20003f6e000 */
[----:B------:R-:W-:Y:S01]  /*cac0*/  @!P4 FMUL R9, R9, 0.5 ;  /* 0x3f0000000909c820 */ /* 0x000fe20000400000 */
[----:B------:R-:W2:Y:S01]  /*cad0*/  MUFU.EX2 R108, R10 ;  /* 0x0000000a006c7308 */ /* 0x000ea20000000800 */
[----:B---3--:R-:W-:Y:S01]  /*cae0*/  @!P2 FMUL R106, R106, R106 ;  /* 0x0000006a6a6aa220 */ /* 0x008fe20000400000 */
[----:B------:R-:W-:-:S06]  /*caf0*/  FSETP.GEU.AND P2, PT, R7, -126, PT ;  /* 0xc2fc00000700780b */ /* 0x000fcc0003f4e000 */
[----:B------:R3:W4:Y:S01]  /*cb00*/  MUFU.EX2 R109, R11 ;  /* 0x0000000b006d7308 */ /* 0x0007220000000800 */
[----:B-1----:R-:W-:Y:S02]  /*cb10*/  FFMA2 R4, R112.F32x2.HI_LO, UR39.F32, R0.F32 ;  /* 0x0000002770047c49 */ /* 0x002fe40009200000 */
[----:B-----5:R-:W-:Y:S01]  /*cb20*/  @!P1 FMUL R107, R107, R107 ;  /* 0x0000006b6b6b9220 */ /* 0x020fe20000400000 */
[----:B------:R-:W-:Y:S02]  /*cb30*/  @!P3 FMUL R6, R6, 0.5 ;  /* 0x3f0000000606b820 */ /* 0x000fe40000400000 */
[----:B------:R-:W-:Y:S01]  /*cb40*/  FSETP.GEU.AND P1, PT, R4, -126, PT ;  /* 0xc2fc00000400780b */ /* 0x000fe20003f2e000 */
[----:B------:R-:W-:Y:S01]  /*cb50*/  @!P2 FMUL R7, R7, 0.5 ;  /* 0x3f0000000707a820 */ /* 0x000fe20000400000 */
[----:B------:R-:W1:Y:S01]  /*cb60*/  MUFU.EX2 R110, R8 ;  /* 0x00000008006e7308 */ /* 0x000e620000000800 */
[----:B--2---:R-:W-:Y:S01]  /*cb70*/  @!P0 FMUL R108, R108, R108 ;  /* 0x0000006c6c6c8220 */ /* 0x004fe20000400000 */
[----:B------:R-:W-:-:S06]  /*cb80*/  FSETP.GEU.AND P0, PT, R5, -126, PT ;  /* 0xc2fc00000500780b */ /* 0x000fcc0003f0e000 */
[----:B------:R2:W5:Y:S01]  /*cb90*/  MUFU.EX2 R111, R9 ;  /* 0x00000009006f7308 */ /* 0x0005620000000800 */
[----:B---3--:R-:W-:Y:S02]  /*cba0*/  FFMA2 R10, R114.F32x2.HI_LO, UR39.F32, R0.F32 ;  /* 0x00000027720a7c49 */ /* 0x008fe40009200000 */
[----:B------:R-:W-:Y:S01]  /*cbb0*/  @!P1 FMUL R4, R4, 0.5 ;  /* 0x3f00000004049820 */ /* 0x000fe20000400000 */
[----:B----4-:R-:W-:Y:S02]  /*cbc0*/  @!P6 FMUL R109, R109, R109 ;  /* 0x0000006d6d6de220 */ /* 0x010fe40000400000 */
        /* <DEDUP_REMOVED lines=23> */
[----:B------:R-:W2:Y:S01]  /*cd40*/  MUFU.EX2 R118, R8 ;  /* 0x0000000800767308 */ /* 0x000ea20000000800 */
[----:B---3--:R-:W-:Y:S02]  /*cd50*/  FFMA2 R4, R120.F32x2.HI_LO, UR39.F32, R0.F32 ;  /* 0x0000002778047c49 */ /* 0x008fe40009200000 */
[----:B-----5:R-:W-:Y:S01]  /*cd60*/  @!P0 FMUL R115, R115, R115 ;  /* 0x0000007373738220 */ /* 0x020fe20000400000 */
[----:B------:R-:W-:Y:S02]  /*cd70*/  @!P2 FMUL R6, R6, 0.5 ;  /* 0x3f0000000606a820 */ /* 0x000fe40000400000 */
[----:B------:R-:W-:Y:S01]  /*cd80*/  FSETP.GEU.AND P0, PT, R4, -126, PT ;  /* 0xc2fc00000400780b */ /* 0x000fe20003f0e000 */
[----:B------:R-:W-:Y:S01]  /*cd90*/  @!P1 FMUL R7, R7, 0.5 ;  /* 0x3f00000007079820 */ /* 0x000fe20000400000 */
[----:B------:R-:W3:Y:S01]  /*cda0*/  MUFU.EX2 R116, R10 ;  /* 0x0000000a00747308 */ /* 0x000ee20000000800 */
[----:B-1----:R-:W-:Y:S01]  /*cdb0*/  @!P5 FMUL R117, R117, R117 ;  /* 0x000000757575d220 */ /* 0x002fe20000400000 */
[----:B------:R-:W-:-:S06]  /*cdc0*/  FSETP.GEU.AND P5, PT, R150, -126, PT ;  /* 0xc2fc00009600780b */ /* 0x000fcc0003fae000 */
[----:B------:R-:W1:Y:S01]  /*cdd0*/  MUFU.EX2 R119, R9 ;  /* 0x0000000900777308 */ /* 0x000e620000000800 */
[----:B--2---:R-:W-:Y:S01]  /*cde0*/  @!P4 FMUL R118, R118, R118 ;  /* 0x000000767676c220 */ /* 0x004fe20000400000 */
[----:B------:R-:W-:Y:S01]  /*cdf0*/  FSETP.GEU.AND P4, PT, R151, -126, PT ;  /* 0xc2fc00009700780b */ /* 0x000fe20003f8e000 */
[----:B------:R-:W-:-:S04]  /*ce00*/  @!P0 FMUL R4, R4, 0.5 ;  /* 0x3f00000004048820 */ /* 0x000fc80000400000 */
[----:B------:R-:W-:Y:S01]  /*ce10*/  @!P5 FMUL R150, R150, 0.5 ;  /* 0x3f0000009696d820 */ /* 0x000fe20000400000 */
[----:B------:R-:W2:Y:S01]  /*ce20*/  MUFU.EX2 R120, R6 ;  /* 0x0000000600787308 */ /* 0x000ea20000000800 */
[----:B---3--:R-:W-:Y:S01]  /*ce30*/  @!P6 FMUL R116, R116, R116 ;  /* 0x000000747474e220 */ /* 0x008fe20000400000 */
[----:B------:R-:W-:-:S05]  /*ce40*/  FSETP.GEU.AND P6, PT, R5, -126, PT ;  /* 0xc2fc00000500780b */ /* 0x000fca0003fce000 */
[----:B------:R-:W-:Y:S01]  /*ce50*/  @!P4 FMUL R151, R151, 0.5 ;  /* 0x3f0000009797c820 */ /* 0x000fe20000400000 */
[----:B------:R-:W3:Y:S01]  /*ce60*/  MUFU.EX2 R121, R7 ;  /* 0x0000000700797308 */ /* 0x000ee20000000800 */
        /* <DEDUP_REMOVED lines=33> */
[----:B------:R-:W-:-:S04]  /*d080*/  FSETP.GEU.AND P2, PT, R32, -126, PT ;  /* 0xc2fc00002000780b */ /* 0x000fc80003f4e000 */
[----:B------:R-:W-:Y:S01]  /*d090*/  F2FP.BF16.F32.PACK_AB R24, R153, R152 ;  /* 0x000000989918723e */ /* 0x000fe200000010ff */
[----:B------:R-:W-:Y:S01]  /*d0a0*/  @!P3 FMUL R31, R31, 0.5 ;  /* 0x3f0000001f1fb820 */ /* 0x000fe20000400000 */
[----:B------:R-:W3:Y:S01]  /*d0b0*/  MUFU.EX2 R158, R28 ;  /* 0x0000001c009e7308 */ /* 0x000ee20000000800 */
[----:B-1----:R-:W-:Y:S01]  /*d0c0*/  @!P1 FMUL R154, R154, R154 ;  /* 0x0000009a9a9a9220 */ /* 0x002fe20000400000 */
[----:B------:R-:W-:-:S05]  /*d0d0*/  FSETP.GEU.AND P1, PT, R33, -126, PT ;  /* 0xc2fc00002100780b */ /* 0x000fca0003f2e000 */
[----:B------:R-:W-:Y:S01]  /*d0e0*/  @!P2 FMUL R32, R32, 0.5 ;  /* 0x3f0000002020a820 */ /* 0x000fe20000400000 */
[----:B------:R-:W1:Y:S01]  /*d0f0*/  MUFU.EX2 R159, R29 ;  /* 0x0000001d009f7308 */ /* 0x000e620000000800 */
[----:B--2---:R-:W-:Y:S01]  /*d100*/  @!P0 FMUL R155, R155, R155 ;  /* 0x0000009b9b9b8220 */ /* 0x004fe20000400000 */
[----:B------:R-:W-:-:S04]  /*d110*/  FSETP.GEU.AND P0, PT, R34, -126, PT ;  /* 0xc2fc00002200780b */ /* 0x000fc80003f0e000 */
[----:B------:R-:W-:Y:S01]  /*d120*/  F2FP.BF16.F32.PACK_AB R25, R155, R154 ;  /* 0x0000009a9b19723e */ /* 0x000fe200000010ff */
[----:B------:R-:W-:Y:S01]  /*d130*/  @!P1 FMUL R33, R33, 0.5 ;  /* 0x3f00000021219820 */ /* 0x000fe20000400000 */
[----:B------:R-:W2:Y:S01]  /*d140*/  MUFU.EX2 R160, R30 ;  /* 0x0000001e00a07308 */ /* 0x000ea20000000800 */
[----:B---3--:R-:W-:Y:S01]  /*d150*/  @!P6 FMUL R158, R158, R158 ;  /* 0x0000009e9e9ee220 */ /* 0x008fe20000400000 */
[----:B------:R-:W-:-:S05]  /*d160*/  FSETP.GEU.AND P6, PT, R35, -126, PT ;  /* 0xc2fc00002300780b */ /* 0x000fca0003fce000 */
[----:B------:R-:W-:Y:S01]  /*d170*/  @!P0 FMUL R34, R34, 0.5 ;  /* 0x3f00000022228820 */ /* 0x000fe20000400000 */
[----:B------:R-:W3:Y:S01]  /*d180*/  MUFU.EX2 R161, R31 ;  /* 0x0000001f00a17308 */ /* 0x000ee20000000800 */
[----:B-1----:R-:W-:Y:S01]  /*d190*/  @!P5 FMUL R159, R159, R159 ;  /* 0x0000009f9f9fd220 */ /* 0x002fe20000400000 */
[----:B------:R-:W-:-:S04]  /*d1a0*/  FSETP.GEU.AND P5, PT, R36, -126, PT ;  /* 0xc2fc00002400780b */ /* 0x000fc80003fae000 */
[----:B------:R-:W-:Y:S01]  /*d1b0*/  F2FP.BF16.F32.PACK_AB R26, R159, R158 ;  /* 0x0000009e9f1a723e */ /* 0x000fe200000010ff */
        /* <DEDUP_REMOVED lines=120> */
[----:B------:R-:W-:Y:S02]  /*d940*/  FSETP.GEU.AND P6, PT, R67, -126, PT ;  /* 0xc2fc00004300780b */ /* 0x000fe40003fce000 */
[----:B------:R-:W-:-:S03]  /*d950*/  F2FP.BF16.F32.PACK_AB R60, R129, R128 ;  /* 0x00000080813c723e */ /* 0x000fc600000010ff */
[----:B------:R-:W-:Y:S01]  /*d960*/  @!P0 FMUL R66, R66, 0.5 ;  /* 0x3f00000042428820 */ /* 0x000fe20000400000 */
[----:B------:R-:W1:Y:S01]  /*d970*/  MUFU.EX2 R189, R63 ;  /* 0x0000003f00bd7308 */ /* 0x000e620000000800 */
[----:B--2---:R-:W-:Y:S01]  /*d980*/  @!P5 FMUL R187, R187, R187 ;  /* 0x000000bbbbbbd220 */ /* 0x004fe20000400000 */
[----:B------:R-:W-:Y:S02]  /*d990*/  FSETP.GEU.AND P5, PT, R68, -126, PT ;  /* 0xc2fc00004400780b */ /* 0x000fe40003fae000 */
[----:B------:R-:W-:Y:S02]  /*d9a0*/  F2FP.BF16.F32.PACK_AB R61, R131, R130 ;  /* 0x00000082833d723e */ /* 0x000fe400000010ff */
[----:B------:R-:W-:Y:S01]  /*d9b0*/  F2FP.BF16.F32.PACK_AB R40, R187, R186 ;  /* 0x000000babb28723e */ /* 0x000fe200000010ff */
[----:B------:R-:W-:Y:S01]  /*d9c0*/  @!P6 FMUL R67, R67, 0.5 ;  /* 0x3f0000004343e820 */ /* 0x000fe20000400000 */
[----:B------:R-:W2:Y:S01]  /*d9d0*/  MUFU.EX2 R42, R64 ;  /* 0x00000040002a7308 */ /* 0x000ea20000000800 */
[----:B---3--:R-:W-:Y:S01]  /*d9e0*/  @!P4 FMUL R188, R188, R188 ;  /* 0x000000bcbcbcc220 */ /* 0x008fe20000400000 */
[----:B------:R-:W-:-:S02]  /*d9f0*/  FSETP.GEU.AND P4, PT, R69, -126, PT ;  /* 0xc2fc00004500780b */ /* 0x000fc40003f8e000 */
[----:B------:R-:W-:-:S03]  /*da00*/  F2FP.BF16.F32.PACK_AB R62, R133, R132 ;  /* 0x00000084853e723e */ /* 0x000fc600000010ff */
[----:B------:R-:W-:Y:S01]  /*da10*/  @!P5 FMUL R68, R68, 0.5 ;  /* 0x3f0000004444d820 */ /* 0x000fe20000400000 */
[----:B------:R-:W3:Y:S01]  /*da20*/  MUFU.EX2 R50, R65 ;  /* 0x0000004100327308 */ /* 0x000ee20000000800 */
[----:B-1----:R-:W-:Y:S01]  /*da30*/  @!P3 FMUL R189, R189, R189 ;  /* 0x000000bdbdbdb220 */ /* 0x002fe20000400000 */
[----:B------:R-:W-:Y:S02]  /*da40*/  FSETP.GEU.AND P3, PT, R70, -126, PT ;  /* 0xc2fc00004600780b */ /* 0x000fe40003f6e000 */
[----:B------:R-:W-:Y:S02]  /*da50*/  F2FP.BF16.F32.PACK_AB R63, R135, R134 ;  /* 0x00000086873f723e */ /* 0x000fe400000010ff */
[----:B------:R-:W-:Y:S01]  /*da60*/  F2FP.BF16.F32.PACK_AB R41, R189, R188 ;  /* 0x000000bcbd29723e */ /* 0x000fe200000010ff */
[----:B------:R-:W-:Y:S01]  /*da70*/  @!P4 FMUL R69, R69, 0.5 ;  /* 0x3f0000004545c820 */ /* 0x000fe20000400000 */
[----:B------:R-:W1:Y:S01]  /*da80*/  MUFU.EX2 R43, R66 ;  /* 0x00000042002b7308 */ /* 0x000e620000000800 */
[----:B--2---:R-:W-:Y:S01]  /*da90*/  @!P2 FMUL R42, R42, R42 ;  /* 0x0000002a2a2aa220 */ /* 0x004fe20000400000 */
[----:B------:R-:W-:-:S02]  /*daa0*/  FSETP.GEU.AND P2, PT, R71, -126, PT ;  /* 0xc2fc00004700780b */ /* 0x000fc40003f4e000 */
[----:B------:R-:W-:Y:S02]  /*dab0*/  F2FP.BF16.F32.PACK_AB R64, R137, R136 ;  /* 0x000000888940723e */ /* 0x000fe400000010ff */
[----:B------:R2:W-:Y:S01]  /*dac0*/  STL [R1+0x10], R42 ;  /* 0x0000102a01007387 */ /* 0x0005e20000100800 */
[----:B------:R-:W-:Y:S01]  /*dad0*/  @!P3 FMUL R70, R70, 0.5 ;  /* 0x3f0000004646b820 */ /* 0x000fe20000400000 */
[----:B------:R-:W4:Y:S01]  /*dae0*/  MUFU.EX2 R49, R67 ;  /* 0x0000004300317308 */ /* 0x000f220000000800 */
[----:B---3--:R-:W-:Y:S01]  /*daf0*/  @!P1 FMUL R50, R50, R50 ;  /* 0x0000003232329220 */ /* 0x008fe20000400000 */
[----:B------:R-:W-:Y:S02]  /*db00*/  FSETP.GEU.AND P1, PT, R72, -126, PT ;  /* 0xc2fc00004800780b */ /* 0x000fe40003f2e000 */
[----:B------:R-:W-:Y:S02]  /*db10*/  F2FP.BF16.F32.PACK_AB R65, R139, R138 ;  /* 0x0000008a8b41723e */ /* 0x000fe400000010ff */
[----:B------:R-:W-:Y:S01]  /*db20*/  STL [R1+0x14], R50 ;  /* 0x0000143201007387 */ /* 0x000fe20000100800 */
[----:B------:R-:W-:Y:S01]  /*db30*/  @!P2 FMUL R71, R71, 0.5 ;  /* 0x3f0000004747a820 */ /* 0x000fe20000400000 */
[----:B------:R-:W3:Y:S01]  /*db40*/  MUFU.EX2 R44, R68 ;  /* 0x00000044002c7308 */ /* 0x000ee20000000800 */
[----:B-1----:R-:W-:Y:S01]  /*db50*/  @!P0 FMUL R43, R43, R43 ;  /* 0x0000002b2b2b8220 */ /* 0x002fe20000400000 */
[----:B------:R-:W-:-:S02]  /*db60*/  FSETP.GEU.AND P0, PT, R73, -126, PT ;  /* 0xc2fc00004900780b */ /* 0x000fc40003f0e000 */
[----:B------:R-:W-:Y:S02]  /*db70*/  F2FP.BF16.F32.PACK_AB R66, R141, R140 ;  /* 0x0000008c8d42723e */ /* 0x000fe400000010ff */
[----:B------:R1:W-:Y:S01]  /*db80*/  STL [R1+0x18], R43 ;  /* 0x0000182b01007387 */ /* 0x0003e20000100800 */
[----:B------:R-:W-:Y:S01]  /*db90*/  @!P1 FMUL R72, R72, 0.5 ;  /* 0x3f00000048489820 */ /* 0x000fe20000400000 */
[----:B------:R-:W5:Y:S01]  /*dba0*/  MUFU.EX2 R48, R69 ;  /* 0x0000004500307308 */ /* 0x000f620000000800 */
[----:B----4-:R-:W-:Y:S01]  /*dbb0*/  @!P6 FMUL R49, R49, R49 ;  /* 0x000000313131e220 */ /* 0x010fe20000400000 */
[----:B------:R-:W-:Y:S02]  /*dbc0*/  FSETP.GEU.AND P6, PT, R74, -126, PT ;  /* 0xc2fc00004a00780b */ /* 0x000fe40003fce000 */
[----:B------:R-:W-:Y:S02]  /*dbd0*/  F2FP.BF16.F32.PACK_AB R67, R143, R142 ;  /* 0x0000008e8f43723e */ /* 0x000fe400000010ff */
[----:B------:R-:W-:Y:S01]  /*dbe0*/  STL [R1+0x1c], R49 ;  /* 0x00001c3101007387 */ /* 0x000fe20000100800 */
[----:B------:R-:W-:Y:S01]  /*dbf0*/  @!P0 FMUL R73, R73, 0.5 ;  /* 0x3f00000049498820 */ /* 0x000fe20000400000 */
[----:B------:R-:W4:Y:S01]  /*dc00*/  MUFU.EX2 R45, R70 ;  /* 0x00000046002d7308 */ /* 0x000f220000000800 */
[----:B---3--:R-:W-:Y:S01]  /*dc10*/  @!P5 FMUL R44, R44, R44 ;  /* 0x0000002c2c2cd220 */ /* 0x008fe20000400000 */
[----:B------:R-:W-:-:S02]  /*dc20*/  FSETP.GEU.AND P5, PT, R75, -126, PT ;  /* 0xc2fc00004b00780b */ /* 0x000fc40003fae000 */
[----:B--2---:R-:W-:Y:S02]  /*dc30*/  F2FP.BF16.F32.PACK_AB R42, R50, R42 ;  /* 0x0000002a322a723e */ /* 0x004fe400000010ff */
[----:B------:R2:W-:Y:S01]  /*dc40*/  STL [R1+0x20], R44 ;  /* 0x0000202c01007387 */ /* 0x0005e20000100800 */
[----:B------:R-:W-:Y:S01]  /*dc50*/  @!P6 FMUL R74, R74, 0.5 ;  /* 0x3f0000004a4ae820 */ /* 0x000fe20000400000 */
[----:B------:R-:W3:Y:S01]  /*dc60*/  MUFU.EX2 R47, R71 ;  /* 0x00000047002f7308 */ /* 0x000ee20000000800 */
[----:B-----5:R-:W-:Y:S01]  /*dc70*/  @!P4 FMUL R48, R48, R48 ;  /* 0x000000303030c220 */ /* 0x020fe20000400000 */
[----:B------:R-:W-:Y:S02]  /*dc80*/  FSETP.GEU.AND P4, PT, R76, -126, PT ;  /* 0xc2fc00004c00780b */ /* 0x000fe40003f8e000 */
[----:B------:R-:W-:Y:S02]  /*dc90*/  F2FP.BF16.F32.PACK_AB R68, R145, R144 ;  /* 0x000000909144723e */ /* 0x000fe400000010ff */
[----:B------:R-:W-:Y:S01]  /*dca0*/  STL [R1+0x24], R48 ;  /* 0x0000243001007387 */ /* 0x000fe20000100800 */
[----:B------:R-:W-:Y:S01]  /*dcb0*/  @!P5 FMUL R75, R75, 0.5 ;  /* 0x3f0000004b4bd820 */ /* 0x000fe20000400000 */
[----:B------:R-:W5:Y:S01]  /*dcc0*/  MUFU.EX2 R5, R72 ;  /* 0x0000004800057308 */ /* 0x000f620000000800 */
[----:B----4-:R-:W-:Y:S01]  /*dcd0*/  @!P3 FMUL R45, R45, R45 ;  /* 0x0000002d2d2db220 */ /* 0x010fe20000400000 */
[----:B------:R-:W-:-:S02]  /*dce0*/  FSETP.GEU.AND P3, PT, R77, -126, PT ;  /* 0xc2fc00004d00780b */ /* 0x000fc40003f6e000 */
[----:B-1----:R-:W-:Y:S02]  /*dcf0*/  F2FP.BF16.F32.PACK_AB R43, R49, R43 ;  /* 0x0000002b312b723e */ /* 0x002fe400000010ff */
        /* <DEDUP_REMOVED lines=9> */
[----:B-----5:R-:W-:Y:S01]  /*dd90*/  @!P1 FMUL R5, R5, R5 ;  /* 0x0000000505059220 */ /* 0x020fe20000400000 */
[----:B------:R-:W-:-:S02]  /*dda0*/  FSETP.GEU.AND P1, PT, R79, -126, PT ;  /* 0xc2fc00004f00780b */ /* 0x000fc40003f2e000 */
[----:B--2---:R-:W-:Y:S02]  /*ddb0*/  F2FP.BF16.F32.PACK_AB R44, R48, R44 ;  /* 0x0000002c302c723e */ /* 0x004fe400000010ff */
[----:B------:R-:W-:Y:S01]  /*ddc0*/  STL [R1+0x30], R5 ;  /* 0x0000300501007387 */ /* 0x000fe20000100800 */
[----:B------:R-:W-:Y:S01]  /*ddd0*/  @!P2 FMUL R78, R78, 0.5 ;  /* 0x3f0000004e4ea820 */ /* 0x000fe20000400000 */
[----:B------:R-:W2:Y:S01]  /*dde0*/  MUFU.EX2 R4, R75 ;  /* 0x0000004b00047308 */ /* 0x000ea20000000800 */
[----:B----4-:R-:W-:Y:S01]  /*ddf0*/  @!P0 FMUL R46, R46, R46 ;  /* 0x0000002e2e2e8220 */ /* 0x010fe20000400000 */
[----:B------:R-:W-:Y:S02]  /*de00*/  FSETP.GEU.AND P0, PT, R80, -126, PT ;  /* 0xc2fc00005000780b */ /* 0x000fe40003f0e000 */
[----:B------:R-:W-:Y:S02]  /*de10*/  F2FP.BF16.F32.PACK_AB R70, R149, R148 ;  /* 0x000000949546723e */ /* 0x000fe400000010ff */
[----:B------:R4:W-:Y:S01]  /*de20*/  STL [R1+0x34], R46 ;  /* 0x0000342e01007387 */ /* 0x0009e20000100800 */
[----:B------:R-:W-:Y:S01]  /*de30*/  @!P1 FMUL R79, R79, 0.5 ;  /* 0x3f0000004f4f9820 */ /* 0x000fe20000400000 */
[----:B------:R-:W5:Y:S01]  /*de40*/  MUFU.EX2 R9, R76 ;  /* 0x0000004c00097308 */ /* 0x000f620000000800 */
[----:B---3--:R-:W-:Y:S01]  /*de50*/  @!P6 FMUL R7, R7, R7 ;  /* 0x000000070707e220 */ /* 0x008fe20000400000 */
[----:B------:R-:W-:-:S02]  /*de60*/  FSETP.GEU.AND P6, PT, R81, -126, PT ;  /* 0xc2fc00005100780b */ /* 0x000fc40003fce000 */
[----:B-1----:R-:W-:Y:S02]  /*de70*/  F2FP.BF16.F32.PACK_AB R45, R47, R45 ;  /* 0x0000002d2f2d723e */ /* 0x002fe400000010ff */
[----:B------:R1:W-:Y:S01]  /*de80*/  STL [R1+0x38], R7 ;  /* 0x0000380701007387 */ /* 0x0003e20000100800 */
[----:B------:R-:W-:Y:S01]  /*de90*/  @!P0 FMUL R80, R80, 0.5 ;  /* 0x3f00000050508820 */ /* 0x000fe20000400000 */
[----:B------:R-:W3:Y:S01]  /*dea0*/  MUFU.EX2 R6, R77 ;  /* 0x0000004d00067308 */ /* 0x000ee20000000800 */
[----:B--2---:R-:W-:Y:S01]  /*deb0*/  @!P5 FMUL R4, R4, R4 ;  /* 0x000000040404d220 */ /* 0x004fe20000400000 */
[----:B------:R-:W-:Y:S02]  /*dec0*/  FSETP.GEU.AND P5, PT, R82, -126, PT ;  /* 0xc2fc00005200780b */ /* 0x000fe40003fae000 */
[----:B------:R-:W-:Y:S02]  /*ded0*/  F2FP.BF16.F32.PACK_AB R71, R93, R92 ;  /* 0x0000005c5d47723e */ /* 0x000fe400000010ff */
[----:B------:R1:W-:Y:S01]  /*dee0*/  STL [R1+0x3c], R4 ;  /* 0x00003c0401007387 */ /* 0x0003e20000100800 */
[----:B------:R-:W-:Y:S01]  /*def0*/  @!P6 FMUL R81, R81, 0.5 ;  /* 0x3f0000005151e820 */ /* 0x000fe20000400000 */
[----:B------:R-:W2:Y:S01]  /*df00*/  MUFU.EX2 R11, R78 ;  /* 0x0000004e000b7308 */ /* 0x000ea20000000800 */
[----:B-----5:R-:W-:Y:S01]  /*df10*/  @!P4 FMUL R9, R9, R9 ;  /* 0x000000090909c220 */ /* 0x020fe20000400000 */
[----:B------:R-:W-:-:S02]  /*df20*/  FSETP.GEU.AND P4, PT, R83, -126, PT ;  /* 0xc2fc00005300780b */ /* 0x000fc40003f8e000 */
[----:B------:R-:W-:Y:S02]  /*df30*/  F2FP.BF16.F32.PACK_AB R72, R95, R94 ;  /* 0x0000005e5f48723e */ /* 0x000fe400000010ff */
[----:B------:R1:W-:Y:S01]  /*df40*/  STL [R1+0x40], R9 ;  /* 0x0000400901007387 */ /* 0x0003e20000100800 */
[----:B------:R-:W-:Y:S01]  /*df50*/  @!P5 FMUL R82, R82, 0.5 ;  /* 0x3f0000005252d820 */ /* 0x000fe20000400000 */
[----:B------:R-:W5:Y:S01]  /*df60*/  MUFU.EX2 R8, R79 ;  /* 0x0000004f00087308 */ /* 0x000f620000000800 */
[----:B---3--:R-:W-:Y:S01]  /*df70*/  @!P3 FMUL R6, R6, R6 ;  /* 0x000000060606b220 */ /* 0x008fe20000400000 */
[----:B------:R-:W-:Y:S02]  /*df80*/  FSETP.GEU.AND P3, PT, R84, -126, PT ;  /* 0xc2fc00005400780b */ /* 0x000fe40003f6e000 */
[----:B------:R-:W-:Y:S02]  /*df90*/  F2FP.BF16.F32.PACK_AB R73, R97, R96 ;  /* 0x000000606149723e */ /* 0x000fe400000010ff */
[----:B------:R1:W-:Y:S01]  /*dfa0*/  STL [R1+0x44], R6 ;  /* 0x0000440601007387 */ /* 0x0003e20000100800 */
[----:B------:R-:W-:Y:S01]  /*dfb0*/  @!P4 FMUL R83, R83, 0.5 ;  /* 0x3f0000005353c820 */ /* 0x000fe20000400000 */
[----:B------:R-:W3:Y:S01]  /*dfc0*/  MUFU.EX2 R157, R80 ;  /* 0x00000050009d7308 */ /* 0x000ee20000000800 */
[----:B--2---:R-:W-:Y:S01]  /*dfd0*/  @!P2 FMUL R11, R11, R11 ;  /* 0x0000000b0b0ba220 */ /* 0x004fe20000400000 */
[----:B------:R-:W-:-:S02]  /*dfe0*/  FSETP.GEU.AND P2, PT, R85, -126, PT ;  /* 0xc2fc00005500780b */ /* 0x000fc40003f4e000 */
[----:B------:R-:W-:Y:S02]  /*dff0*/  F2FP.BF16.F32.PACK_AB R74, R99, R98 ;  /* 0x00000062634a723e */ /* 0x000fe400000010ff */
[----:B------:R1:W-:Y:S01]  /*e000*/  STL [R1+0x48], R11 ;  /* 0x0000480b01007387 */ /* 0x0003e20000100800 */
[----:B------:R-:W-:Y:S01]  /*e010*/  @!P3 FMUL R84, R84, 0.5 ;  /* 0x3f0000005454b820 */ /* 0x000fe20000400000 */
[----:B------:R-:W2:Y:S01]  /*e020*/  MUFU.EX2 R10, R81 ;  /* 0x00000051000a7308 */ /* 0x000ea20000000800 */
[----:B-----5:R-:W-:Y:S01]  /*e030*/  @!P1 FMUL R8, R8, R8 ;  /* 0x0000000808089220 */ /* 0x020fe20000400000 */
[----:B------:R-:W-:Y:S02]  /*e040*/  FSETP.GEU.AND P1, PT, R86, -126, PT ;  /* 0xc2fc00005600780b */ /* 0x000fe40003f2e000 */
[----:B------:R-:W-:Y:S02]  /*e050*/  F2FP.BF16.F32.PACK_AB R75, R101, R100 ;  /* 0x00000064654b723e */ /* 0x000fe400000010ff */
[----:B------:R1:W-:Y:S01]  /*e060*/  STL [R1+0x4c], R8 ;  /* 0x00004c0801007387 */ /* 0x0003e20000100800 */
[----:B------:R-:W-:Y:S01]  /*e070*/  @!P2 FMUL R85, R85, 0.5 ;  /* 0x3f0000005555a820 */ /* 0x000fe20000400000 */
[----:B------:R-:W5:Y:S01]  /*e080*/  MUFU.EX2 R20, R82 ;  /* 0x0000005200147308 */ /* 0x000f620000000800 */
[----:B---3--:R-:W-:Y:S01]  /*e090*/  @!P0 FMUL R157, R157, R157 ;  /* 0x0000009d9d9d8220 */ /* 0x008fe20000400000 */
[----:B------:R-:W-:-:S02]  /*e0a0*/  FSETP.GEU.AND P0, PT, R87, -126, PT ;  /* 0xc2fc00005700780b */ /* 0x000fc40003f0e000 */
[----:B------:R-:W-:Y:S02]  /*e0b0*/  F2FP.BF16.F32.PACK_AB R76, R103, R102 ;  /* 0x00000066674c723e */ /* 0x000fe400000010ff */
[----:B------:R1:W-:Y:S01]  /*e0c0*/  STL [R1+0x50], R157 ;  /* 0x0000509d01007387 */ /* 0x0003e20000100800 */
[----:B------:R-:W-:Y:S01]  /*e0d0*/  @!P1 FMUL R86, R86, 0.5 ;  /* 0x3f00000056569820 */ /* 0x000fe20000400000 */
[----:B------:R-:W3:Y:S01]  /*e0e0*/  MUFU.EX2 R21, R83 ;  /* 0x0000005300157308 */ /* 0x000ee20000000800 */
[----:B--2---:R-:W-:Y:S01]  /*e0f0*/  @!P6 FMUL R10, R10, R10 ;  /* 0x0000000a0a0ae220 */ /* 0x004fe20000400000 */
[----:B------:R-:W-:Y:S02]  /*e100*/  LOP3.LUT P6, RZ, R3, 0x3, R2, 0x48, !PT ;  /* 0x0000000303ff7812 */ /* 0x000fe400078c4802 */
[----:B------:R-:W-:Y:S02]  /*e110*/  F2FP.BF16.F32.PACK_AB R77, R105, R104 ;  /* 0x00000068694d723e */ /* 0x000fe400000010ff */
[----:B------:R1:W-:Y:S01]  /*e120*/  STL [R1+0x54], R10 ;  /* 0x0000540a01007387 */ /* 0x0003e20000100800 */
[----:B------:R-:W-:Y:S01]  /*e130*/  @!P0 FMUL R87, R87, 0.5 ;  /* 0x3f00000057578820 */ /* 0x000fe20000400000 */
[----:B------:R-:W2:Y:S01]  /*e140*/  MUFU.EX2 R14, R84 ;  /* 0x00000054000e7308 */ /* 0x000ea20000000800 */
[----:B-----5:R-:W-:Y:S01]  /*e150*/  @!P5 FMUL R20, R20, R20 ;  /* 0x000000141414d220 */ /* 0x020fe20000400000 */
[----:B------:R-:W-:-:S02]  /*e160*/  F2FP.BF16.F32.PACK_AB R78, R107, R106 ;  /* 0x0000006a6b4e723e */ /* 0x000fc400000010ff */
[----:B------:R-:W-:Y:S02]  /*e170*/  F2FP.BF16.F32.PACK_AB R79, R109, R108 ;  /* 0x0000006c6d4f723e */ /* 0x000fe400000010ff */
[----:B------:R1:W-:Y:S01]  /*e180*/  STL [R1+0x58], R20 ;  /* 0x0000581401007387 */ /* 0x0003e20000100800 */
[----:B------:R-:W-:Y:S01]  /*e190*/  F2FP.BF16.F32.PACK_AB R80, R111, R110 ;  /* 0x0000006e6f50723e */ /* 0x000fe200000010ff */
[----:B------:R-:W5:Y:S01]  /*e1a0*/  MUFU.EX2 R15, R85 ;  /* 0x00000055000f7308 */ /* 0x000f620000000800 */
[----:B---3--:R-:W-:Y:S01]  /*e1b0*/  @!P4 FMUL R21, R21, R21 ;  /* 0x000000151515c220 */ /* 0x008fe20000400000 */
[----:B------:R-:W-:Y:S02]  /*e1c0*/  F2FP.BF16.F32.PACK_AB R81, R113, R112 ;  /* 0x000000707151723e */ /* 0x000fe400000010ff */
[----:B------:R-:W-:Y:S02]  /*e1d0*/  F2FP.BF16.F32.PACK_AB R82, R115, R114 ;  /* 0x000000727352723e */ /* 0x000fe400000010ff */
[----:B------:R1:W-:Y:S01]  /*e1e0*/  STL [R1+0x5c], R21 ;  /* 0x00005c1501007387 */ /* 0x0003e20000100800 */
[----:B------:R-:W-:Y:S01]  /*e1f0*/  F2FP.BF16.F32.PACK_AB R83, R117, R116 ;  /* 0x000000747553723e */ /* 0x000fe200000010ff */
[----:B------:R-:W3:Y:S01]  /*e200*/  MUFU.EX2 R12, R86 ;  /* 0x00000056000c7308 */ /* 0x000ee20000000800 */
[----:B--2---:R-:W-:Y:S01]  /*e210*/  @!P3 FMUL R14, R14, R14 ;  /* 0x0000000e0e0eb220 */ /* 0x004fe20000400000 */
[----:B------:R-:W-:-:S02]  /*e220*/  F2FP.BF16.F32.PACK_AB R84, R119, R118 ;  /* 0x000000767754723e */ /* 0x000fc400000010ff */
[----:B----4-:R-:W-:Y:S02]  /*e230*/  F2FP.BF16.F32.PACK_AB R46, R46, R5 ;  /* 0x000000052e2e723e */ /* 0x010fe400000010ff */
[----:B------:R1:W-:Y:S01]  /*e240*/  STL [R1+0x68], R14 ;  /* 0x0000680e01007387 */ /* 0x0003e20000100800 */
[----:B------:R-:W-:Y:S01]  /*e250*/  F2FP.BF16.F32.PACK_AB R47, R4, R7 ;  /* 0x00000007042f723e */ /* 0x000fe200000010ff */
[----:B------:R-:W2:Y:S01]  /*e260*/  MUFU.EX2 R13, R87 ;  /* 0x00000057000d7308 */ /* 0x000ea20000000800 */
[----:B-----5:R-:W-:Y:S01]  /*e270*/  @!P2 FMUL R15, R15, R15 ;  /* 0x0000000f0f0fa220 */ /* 0x020fe20000400000 */
[----:B------:R-:W-:Y:S02]  /*e280*/  F2FP.BF16.F32.PACK_AB R85, R121, R120 ;  /* 0x000000787955723e */ /* 0x000fe400000010ff */
[----:B------:R-:W-:Y:S02]  /*e290*/  F2FP.BF16.F32.PACK_AB R48, R6, R9 ;  /* 0x000000090630723e */ /* 0x000fe400000010ff */
[----:B------:R1:W-:Y:S01]  /*e2a0*/  STL [R1+0x6c], R15 ;  /* 0x00006c0f01007387 */ /* 0x0003e20000100800 */
[----:B------:R-:W-:Y:S01]  /*e2b0*/  F2FP.BF16.F32.PACK_AB R49, R8, R11 ;  /* 0x0000000b0831723e */ /* 0x000fe200000010ff */
[----:B---3--:R-:W-:Y:S01]  /*e2c0*/  @!P1 FMUL R12, R12, R12 ;  /* 0x0000000c0c0c9220 */ /* 0x008fe20000400000 */
[----:B------:R-:W-:-:S02]  /*e2d0*/  F2FP.BF16.F32.PACK_AB R86, R123, R122 ;  /* 0x0000007a7b56723e */ /* 0x000fc400000010ff */
[----:B------:R-:W-:Y:S02]  /*e2e0*/  F2FP.BF16.F32.PACK_AB R50, R10, R157 ;  /* 0x0000009d0a32723e */ /* 0x000fe400000010ff */
[----:B------:R1:W-:Y:S01]  /*e2f0*/  STL [R1+0x60], R12 ;  /* 0x0000600c01007387 */ /* 0x0003e20000100800 */
[----:B------:R-:W-:Y:S01]  /*e300*/  F2FP.BF16.F32.PACK_AB R51, R21, R20 ;  /* 0x000000141533723e */ /* 0x000fe200000010ff */
[----:B--2---:R-:W-:Y:S01]  /*e310*/  @!P0 FMUL R13, R13, R13 ;  /* 0x0000000d0d0d8220 */ /* 0x004fe20000400000 */
[----:B------:R-:W-:Y:S02]  /*e320*/  F2FP.BF16.F32.PACK_AB R87, R151, R150 ;  /* 0x000000969757723e */ /* 0x000fe400000010ff */
[----:B------:R-:W-:Y:S02]  /*e330*/  F2FP.BF16.F32.PACK_AB R52, R15, R14 ;  /* 0x0000000e0f34723e */ /* 0x000fe400000010ff */
[----:B------:R1:W-:Y:S01]  /*e340*/  STL [R1+0x64], R13 ;  /* 0x0000640d01007387 */ /* 0x0003e20000100800 */
[----:B------:R-:W-:Y:S01]  /*e350*/  F2FP.BF16.F32.PACK_AB R53, R13, R12 ;  /* 0x0000000c0d35723e */ /* 0x000fe200000010ff */
[----:B------:R-:W-:Y:S06]  /*e360*/  @!P6 BRA `(.L_x_236) ;  /* 0x000000000040e947 */ /* 0x000fec0003800000 */
[----:B------:R-:W-:Y:S01]  /*e370*/  MOV R2, 0x8 ;  /* 0x0000000800027802 */ /* 0x000fe20000000f00 */
[----:B------:R-:W2:Y:S01]  /*e380*/  LDCU.64 UR6, c[0x4][0xb0] ;  /* 0x01001600ff0677ac */ /* 0x000ea20008000a00 */
[----:B-1----:R-:W-:Y:S02]  /*e390*/  HFMA2 R12, -RZ, RZ, 0, 5.9604644775390625e-08 ;  /* 0x00000001ff0c7431 */ /* 0x002fe400000001ff */
[----:B------:R-:W-:Y:S01]  /*e3a0*/  IMAD.MOV.U32 R8, RZ, RZ, 0x1be ;  /* 0x000001beff087424 */ /* 0x000fe200078e00ff */
        /* <DEDUP_REMOVED lines=12> */
.L_x_236:
[C---:B------:R-:W-:Y:S01]  /*e470*/  FSETP.NEU.AND P0, PT, R17.reuse, -INF , PT ;  /* 0xff8000001100780b */ /* 0x040fe20003f0d000 */
[----:B------:R-:W2:Y:S01]  /*e480*/  S2R R2, SR_TID.X ;  /* 0x0000000000027919 */ /* 0x000ea20000002100 */
[----:B------:R-:W-:Y:S05]  /*e490*/  WARPSYNC.ALL ;  /* 0x0000000000007948 */ /* 0x000fea0003800000 */
[----:B------:R-:W-:Y:S01]  /*e4a0*/  FSEL R0, R17, RZ, P0 ;  /* 0x000000ff11007208 */ /* 0x000fe20000000000 */
[----:B------:R-:W-:Y:S01]  /*e4b0*/  UIADD3 UR4, UPT, UPT, UR52, 0x20, URZ ;  /* 0x0000002034047890 */ /* 0x000fe2000fffe0ff */
[----:B------:R3:W-:Y:S03]  /*e4c0*/  STTM.x32 tmem[UR52], R56 ;  /* 0x00000038000079ed */ /* 0x0007e600082c0034 */
[----:B------:R-:W-:Y:S01]  /*e4d0*/  FMUL R0, R0, -UR39 ;  /* 0x8000002700007c20 */ /* 0x000fe20008400000 */
[----:B------:R-:W-:-:S03]  /*e4e0*/  USHF.R.U32.HI UR4, URZ, 0x15, UR4 ;  /* 0x00000015ff047899 */ /* 0x000fc60008011604 */
[--C-:B------:R-:W-:Y:S02]  /*e4f0*/  FFMA2 R88, R88.F32x2.HI_LO, UR39.F32, R0.reuse.F32 ;  /* 0x0000002758587c49 */ /* 0x100fe40009200000 */
[----:B------:R-:W-:Y:S01]  /*e500*/  FFMA2 R90, R90.F32x2.HI_LO, UR39.F32, R0.F32 ;  /* 0x000000275a5a7c49 */ /* 0x000fe20009200000 */
[----:B------:R-:W-:Y:S02]  /*e510*/  MOV R3, UR4 ;  /* 0x0000000400037c02 */ /* 0x000fe40008000f00 */
[----:B------:R-:W-:Y:S02]  /*e520*/  FSETP.GEU.AND P4, PT, R88, -126, PT ;  /* 0xc2fc00005800780b */ /* 0x000fe40003f8e000 */
[----:B------:R-:W-:Y:S02]  /*e530*/  FSETP.GEU.AND P3, PT, R89, -126, PT ;  /* 0xc2fc00005900780b */ /* 0x000fe40003f6e000 */
[----:B------:R-:W-:Y:S02]  /*e540*/  FSETP.GEU.AND P2, PT, R90, -126, PT ;  /* 0xc2fc00005a00780b */ /* 0x000fe40003f4e000 */
[----:B------:R-:W-:-:S07]  /*e550*/  FSETP.GEU.AND P1, PT, R91, -126, PT ;  /* 0xc2fc00005b00780b */ /* 0x000fce0003f2e000 */
[----:B------:R-:W-:Y:S02]  /*e560*/  @!P4 FMUL R88, R88, 0.5 ;  /* 0x3f0000005858c820 */ /* 0x000fe40000400000 */
[----:B------:R-:W-:Y:S02]  /*e570*/  @!P3 FMUL R89, R89, 0.5 ;  /* 0x3f0000005959b820 */ /* 0x000fe40000400000 */
[----:B------:R-:W-:Y:S02]  /*e580*/  @!P2 FMUL R90, R90, 0.5 ;  /* 0x3f0000005a5aa820 */ /* 0x000fe40000400000 */
[----:B------:R-:W-:Y:S01]  /*e590*/  @!P1 FMUL R91, R91, 0.5 ;  /* 0x3f0000005b5b9820 */ /* 0x000fe20000400000 */
[----:B---3--:R-:W3:Y:S01]  /*e5a0*/  MUFU.EX2 R58, R88 ;  /* 0x00000058003a7308 */ /* 0x008ee20000000800 */
[----:B--2---:R-:W-:-:S04]  /*e5b0*/  SHF.R.U32.HI R60, RZ, 0x5, R2 ;  /* 0x00000005ff3c7819 */ /* 0x004fc80000011602 */
[----:B------:R-:W-:-:S03]  /*e5c0*/  LOP3.LUT P0, RZ, R3, 0x3, R60, 0x48, !PT ;  /* 0x0000000303ff7812 */ /* 0x000fc6000780483c */
[----:B------:R-:W2:Y:S08]  /*e5d0*/  MUFU.EX2 R59, R89 ;  /* 0x00000059003b7308 */ /* 0x000eb00000000800 */
[----:B------:R-:W4:Y:S01]  /*e5e0*/  MUFU.EX2 R56, R90 ;  /* 0x0000005a00387308 */ /* 0x000f220000000800 */
[----:B---3--:R-:W-:-:S07]  /*e5f0*/  @!P4 FMUL R58, R58, R58 ;  /* 0x0000003a3a3ac220 */ /* 0x008fce0000400000 */
[----:B------:R-:W3:Y:S01]  /*e600*/  MUFU.EX2 R57, R91 ;  /* 0x0000005b00397308 */ /* 0x000ee20000000800 */
[----:B--2---:R-:W-:-:S05]  /*e610*/  @!P3 FMUL R59, R59, R59 ;  /* 0x0000003b3b3bb220 */ /* 0x004fca0000400000 */
[----:B------:R-:W-:Y:S01]  /*e620*/  F2FP.BF16.F32.PACK_AB R54, R59, R58 ;  /* 0x0000003a3b36723e */ /* 0x000fe200000010ff */
[----:B----4-:R-:W-:Y:S01]  /*e630*/  @!P2 FMUL R56, R56, R56 ;  /* 0x000000383838a220 */ /* 0x010fe20000400000 */
[----:B---3--:R-:W-:-:S05]  /*e640*/  @!P1 FMUL R57, R57, R57 ;  /* 0x0000003939399220 */ /* 0x008fca0000400000 */
[----:B------:R-:W-:Y:S01]  /*e650*/  F2FP.BF16.F32.PACK_AB R55, R57, R56 ;  /* 0x000000383937723e */ /* 0x000fe200000010ff */
[----:B------:R-:W-:Y:S06]  /*e660*/  @!P0 BRA `(.L_x_237) ;  /* 0x0000000000408947 */ /* 0x000fec0003800000 */
[----:B-1----:R-:W-:Y:S01]  /*e670*/  MOV R14, 0x8 ;  /* 0x00000008000e7802 */ /* 0x002fe20000000f00 */
        /* <DEDUP_REMOVED lines=15> */
.L_x_237:
[----:B------:R-:W-:Y:S01]  /*e770*/  MOV R0, UR42 ;  /* 0x0000002a00007c02 */ /* 0x000fe20008000f00 */
[----:B------:R-:W-:Y:S05]  /*e780*/  WARPSYNC.ALL ;  /* 0x0000000000007948 */ /* 0x000fea0003800000 */
[----:B------:R-:W-:Y:S01]  /*e790*/  ISETP.GT.U32.AND P1, PT, R0, 0x1, PT ;  /* 0x000000010000780c */ /* 0x000fe20003f24070 */
[----:B------:R2:W-:Y:S01]  /*e7a0*/  STTM.x32 tmem[UR52+0x20], R24 ;  /* 0x00002018000079ed */ /* 0x0005e200082c0034 */
[----:B------:R-:W3:Y:S11]  /*e7b0*/  FENCE.VIEW.ASYNC.T ;  /* 0x00000000000073c6 */ /* 0x000ef60000000200 */
[----:B------:R-:W-:Y:S05]  /*e7c0*/  @P1 BRA `(.L_x_238) ;  /* 0x0000000000081947 */ /* 0x000fea0003800000 */
[----:B------:R-:W-:Y:S05]  /*e7d0*/  BPT.TRAP 0x1 ;  /* 0x000000040000795c */ /* 0x000fea0000300000 */
[----:B------:R-:W-:Y:S05]  /*e7e0*/  BPT.TRAP 0x1 ;  /* 0x000000040000795c */ /* 0x000fea0000300000 */
.L_x_238:
[----:B------:R-:W4:Y:S01]  /*e7f0*/  S2UR UR4, SR_CgaCtaId ;  /* 0x00000000000479c3 */ /* 0x000f220000008800 */
[----:B------:R-:W-:Y:S01]  /*e800*/  UISETP.NE.AND UP0, UPT, UR50, URZ, UPT ;  /* 0x000000ff3200728c */ /* 0x000fe2000bf05270 */
[----:B------:R-:W-:Y:S02]  /*e810*/  UMOV UR5, 0x400 ;  /* 0x0000040000057882 */ /* 0x000fe40000000000 */
[----:B----4-:R-:W-:-:S04]  /*e820*/  ULEA UR4, UR4, UR5, 0x18 ;  /* 0x0000000504047291 */ /* 0x010fc8000f8ec0ff */
[----:B------:R-:W-:-:S04]  /*e830*/  UIADD3 UR5, UPT, UPT, UR4, 0xe068, URZ ;  /* 0x0000e06804057890 */ /* 0x000fc8000fffe0ff */
[----:B------:R-:W-:-:S04]  /*e840*/  @UP0 UIADD3 UR5, UPT, UPT, UR4, 0xe058, URZ ;  /* 0x0000e05804050890 */ /* 0x000fc8000fffe0ff */
[----:B------:R-:W-:-:S09]  /*e850*/  UPRMT UR5, UR38, 0x654, UR5 ;  /* 0x0000065426057896 */ /* 0x000fd20008000005 */
[----:B---3--:R-:W-:Y:S01]  /*e860*/  SYNCS.ARRIVE.TRANS64.RED.A1T0 RZ, [UR5], RZ ;  /* 0x000000ffffff79a7 */ /* 0x008fe20008100405 */
[----:B------:R-:W-:-:S04]  /*e870*/  USEL UR5, UR45, UR48, UP0 ;  /* 0x000000302d057287 */ /* 0x000fc80008000000 */
[----:B------:R-:W-:-:S04]  /*e880*/  ULOP3.LUT UR5, UR5, 0x1, URZ, 0x3c, !UPT ;  /* 0x0000000105057892 */ /* 0x000fc8000f8e3cff */
[----:B------:R-:W-:Y:S02]  /*e890*/  USEL UR45, UR5, UR45, UP0 ;  /* 0x0000002d052d7287 */ /* 0x000fe40008000000 */
[----:B------:R-:W-:Y:S02]  /*e8a0*/  USEL UR48, UR48, UR5, UP0 ;  /* 0x0000000530307287 */ /* 0x000fe40008000000 */
[----:B------:R-:W-:-:S09]  /*e8b0*/  UISETP.NE.AND UP0, UPT, UR43, URZ, UPT ;  /* 0x000000ff2b00728c */ /* 0x000fd2000bf05270 */
[----:B------:R-:W-:Y:S05]  /*e8c0*/  BRA.U UP0, `(.L_x_239) ;  /* 0x0000000100047547 */ /* 0x000fea000b800000 */
[----:B------:R-:W-:Y:S05]  /*e8d0*/  BPT.TRAP 0x1 ;  /* 0x000000040000795c */ /* 0x000fea0000300000 */
.L_x_239:
[----:B------:R-:W-:Y:S01]  /*e8e0*/  UISETP.NE.AND UP0, UPT, UR50, URZ, UPT ;  /* 0x000000ff3200728c */ /* 0x000fe2000bf05270 */
[----:B------:R-:W-:Y:S01]  /*e8f0*/  MOV R0, UR51 ;  /* 0x0000003300007c02 */ /* 0x000fe20008000f00 */
[----:B------:R-:W-:Y:S01]  /*e900*/  UIADD3 UR6, UPT, UPT, UR4, 0xe078, URZ ;  /* 0x0000e07804067890 */ /* 0x000fe2000fffe0ff */
[----:B------:R-:W-:Y:S01]  /*e910*/  FADD2 R22, R22.F32x2.HI_LO, RZ.F32 ;  /* 0x000000ff1616724b */ /* 0x000fe20000200000 */
[----:B------:R-:W-:Y:S01]  /*e920*/  FSETP.NEU.AND P0, PT, R17, -INF , PT ;  /* 0xff8000001100780b */ /* 0x000fe20003f0d000 */
[----:B------:R-:W-:Y:S01]  /*e930*/  FADD2 R124, R124.F32x2.HI_LO, RZ.F32 ;  /* 0x000000ff7c7c724b */ /* 0x000fe20000200000 */
[----:B------:R-:W-:Y:S01]  /*e940*/  SHF.L.U32 R0, R0, 0x1f, RZ ;  /* 0x0000001f00007819 */ /* 0x000fe200000006ff */
[----:B------:R-:W-:Y:S01]  /*e950*/  FADD2 R22, R22.F32x2.HI_LO, R130.F32x2.HI_LO ;  /* 0x000000821616724b */ /* 0x000fe20000000000 */
[----:B------:R-:W-:Y:S01]  /*e960*/  FSEL R3, R17, RZ, P0 ;  /* 0x000000ff11037208 */ /* 0x000fe20000000000 */
[----:B------:R-:W-:Y:S02]  /*e970*/  FADD2 R126, R126.F32x2.HI_LO, RZ.F32 ;  /* 0x000000ff7e7e724b */ /* 0x000fe40000200000 */
[----:B------:R-:W-:Y:S01]  /*e980*/  @!UP0 UIADD3 UR6, UPT, UPT, UR4, 0xe088, URZ ;  /* 0x0000e08804068890 */ /* 0x000fe2000fffe0ff */
[----:B------:R-:W-:Y:S01]  /*e990*/  FADD2 R124, R124.F32x2.HI_LO, R132.F32x2.HI_LO ;  /* 0x000000847c7c724b */ /* 0x000fe20000000000 */
[----:B------:R-:W-:Y:S01]  /*e9a0*/  FSETP.NEU.AND P0, PT, R156, R3, PT ;  /* 0x000000039c00720b */ /* 0x000fe20003f0d000 */
[----:B------:R-:W-:-:S02]  /*e9b0*/  FADD2 R126, R126.F32x2.HI_LO, R134.F32x2.HI_LO ;  /* 0x000000867e7e724b */ /* 0x000fc40000000000 */
[----:B------:R-:W-:Y:S02]  /*e9c0*/  FADD2 R22, R22.F32x2.HI_LO, R138.F32x2.HI_LO ;  /* 0x0000008a1616724b */ /* 0x000fe40000000000 */
[----:B------:R-:W-:Y:S02]  /*e9d0*/  FADD2 R124, R124.F32x2.HI_LO, R140.F32x2.HI_LO ;  /* 0x0000008c7c7c724b */ /* 0x000fe40000000000 */
[----:B------:R-:W3:Y:S01]  /*e9e0*/  SYNCS.PHASECHK.TRANS64.TRYWAIT P2, [UR6], R0 ;  /* 0x00000000ff0075a7 */ /* 0x000ee20008041106 */
[----:B------:R-:W-:Y:S02]  /*e9f0*/  FADD2 R126, R126.F32x2.HI_LO, R142.F32x2.HI_LO ;  /* 0x0000008e7e7e724b */ /* 0x000fe40000000000 */
[----:B------:R-:W-:Y:S02]  /*ea00*/  FADD2 R22, R22.F32x2.HI_LO, R146.F32x2.HI_LO ;  /* 0x000000921616724b */ /* 0x000fe40000000000 */
[----:B------:R-:W-:Y:S02]  /*ea10*/  FADD2 R124, R124.F32x2.HI_LO, R148.F32x2.HI_LO ;  /* 0x000000947c7c724b */ /* 0x000fe40000000000 */
[----:B------:R-:W-:-:S02]  /*ea20*/  FADD2 R126, R126.F32x2.HI_LO, R92.F32x2.HI_LO ;  /* 0x0000005c7e7e724b */ /* 0x000fc40000000000 */
[----:B------:R-:W-:Y:S02]  /*ea30*/  FADD2 R22, R22.F32x2.HI_LO, R96.F32x2.HI_LO ;  /* 0x000000601616724b */ /* 0x000fe40000000000 */
[----:B------:R-:W-:Y:S02]  /*ea40*/  FADD2 R124, R124.F32x2.HI_LO, R98.F32x2.HI_LO ;  /* 0x000000627c7c724b */ /* 0x000fe40000000000 */
[----:B------:R-:W-:Y:S02]  /*ea50*/  FADD2 R126, R126.F32x2.HI_LO, R100.F32x2.HI_LO ;  /* 0x000000647e7e724b */ /* 0x000fe40000000000 */
[----:B------:R-:W-:Y:S01]  /*ea60*/  FADD2 R22, R22.F32x2.HI_LO, R104.F32x2.HI_LO ;  /* 0x000000681616724b */ /* 0x000fe20000000000 */
[----:B---3--:R-:W-:Y:S06]  /*ea70*/  @!P2 BRA `(.L_x_240) ;  /* 0x000000a80000a947 */ /* 0x008fec0003800000 */
.L_x_434:
[----:B------:R-:W-:Y:S01]  /*ea80*/  BSSY.RECONVERGENT B0, `(.L_x_241) ;  /* 0x000000a000007945 */ /* 0x000fe20003800200 */
[----:B---3--:R-:W-:-:S03]  /*ea90*/  MOV R5, 0x3f000000 ;  /* 0x3f00000000057802 */ /* 0x008fc60000000f00 */
[----:B------:R-:W-:Y:S05]  /*eaa0*/  @!P0 BRA `(.L_x_242) ;  /* 0x00000000001c8947 */ /* 0x000fea0003800000 */
[----:B------:R-:W-:-:S04]  /*eab0*/  FADD R0, -R3, R156 ;  /* 0x0000009c03007221 */ /* 0x000fc80000000100 */
[----:B------:R-:W-:-:S05]  /*eac0*/  FMUL R0, R0, UR39 ;  /* 0x0000002700007c20 */ /* 0x000fca0008400000 */
[----:B------:R-:W-:-:S13]  /*ead0*/  FSETP.GEU.AND P0, PT, R0, -126, PT ;  /* 0xc2fc00000000780b */ /* 0x000fda0003f0e000 */
[----:B------:R-:W-:-:S04]  /*eae0*/  @!P0 FMUL R0, R0, 0.5 ;  /* 0x3f00000000008820 */ /* 0x000fc80000400000 */
[----:B------:R-:W3:Y:S02]  /*eaf0*/  MUFU.EX2 R5, R0 ;  /* 0x0000000000057308 */ /* 0x000ee40000000800 */
[----:B---3--:R-:W-:-:S04]  /*eb00*/  @!P0 FMUL R5, R5, R5 ;  /* 0x0000000505058220 */ /* 0x008fc80000400000 */
[----:B------:R-:W-:Y:S02]  /*eb10*/  FMUL R5, R5, 0.5 ;  /* 0x3f00000005057820 */ /* 0x000fe40000400000 */
.L_x_242:
[----:B------:R-:W-:Y:S05]  /*eb20*/  BSYNC.RECONVERGENT B0 ;  /* 0x0000000000007941 */ /* 0x000fea0003800200 */
.L_x_241:
[----:B--2---:R-:W2:Y:S04]  /*eb30*/  LDL.LU.64 R34, [R1+0x10] ;  /* 0x0000100001227983 */ /* 0x004ea80000300a00 */
[----:B------:R-:W3:Y:S04]  /*eb40*/  LDL.LU.64 R32, [R1+0x18] ;  /* 0x0000180001207983 */ /* 0x000ee80000300a00 */
[----:B------:R-:W4:Y:S04]  /*eb50*/  LDL.LU.64 R30, [R1+0x28] ;  /* 0x00002800011e7983 */ /* 0x000f280000300a00 */
[----:B------:R-:W5:Y:S04]  /*eb60*/  LDL.LU.64 R28, [R1+0x30] ;  /* 0x00003000011c7983 */ /* 0x000f680000300a00 */
[----:B------:R-:W5:Y:S04]  /*eb70*/  LDL.LU.64 R26, [R1+0x38] ;  /* 0x00003800011a7983 */ /* 0x000f680000300a00 */
[----:B-1----:R-:W5:Y:S04]  /*eb80*/  LDL.LU.64 R14, [R1+0x20] ;  /* 0x00002000010e7983 */ /* 0x002f680000300a00 */
[----:B------:R-:W5:Y:S04]  /*eb90*/  LDL.LU.64 R24, [R1+0x48] ;  /* 0x0000480001187983 */ /* 0x000f680000300a00 */
[----:B------:R-:W5:Y:S04]  /*eba0*/  LDL.LU.64 R20, [R1+0x50] ;  /* 0x0000500001147983 */ /* 0x000f680000300a00 */
[----:B------:R-:W5:Y:S04]  /*ebb0*/  LDL.LU.64 R12, [R1+0x58] ;  /* 0x00005800010c7983 */ /* 0x000f680000300a00 */
[----:B------:R-:W5:Y:S04]  /*ebc0*/  LDL.LU.64 R8, [R1+0x40] ;  /* 0x0000400001087983 */ /* 0x000f680000300a00 */
[----:B------:R-:W5:Y:S04]  /*ebd0*/  LDL.LU.64 R10, [R1+0x60] ;  /* 0x00006000010a7983 */ /* 0x000f680000300a00 */
[----:B------:R-:W5:Y:S01]  /*ebe0*/  LDL.LU.64 R6, [R1+0x68] ;  /* 0x0000680001067983 */ /* 0x000f620000300a00 */
[----:B------:R-:W-:-:S04]  /*ebf0*/  FMUL R16, R5, R16 ;  /* 0x0000001005107220 */ /* 0x000fc80000400000 */
[----:B------:R-:W-:-:S04]  /*ec00*/  FADD2 R18, R16.F32, R18.F32x2.HI_LO ;  /* 0x000000121012724b */ /* 0x000fc80000040000 */
[----:B------:R-:W-:-:S04]  /*ec10*/  FADD2 R18, R18.F32x2.HI_LO, R128.F32x2.HI_LO ;  /* 0x000000801212724b */ /* 0x000fc80000000000 */
[----:B------:R-:W-:-:S04]  /*ec20*/  FADD2 R18, R18.F32x2.HI_LO, R136.F32x2.HI_LO ;  /* 0x000000881212724b */ /* 0x000fc80000000000 */
[----:B------:R-:W-:-:S04]  /*ec30*/  FADD2 R18, R18.F32x2.HI_LO, R144.F32x2.HI_LO ;  /* 0x000000901212724b */ /* 0x000fc80000000000 */
[----:B------:R-:W-:Y:S02]  /*ec40*/  FADD2 R18, R18.F32x2.HI_LO, R94.F32x2.HI_LO ;  /* 0x0000005e1212724b */ /* 0x000fe40000000000 */
[----:B------:R-:W-:Y:S02]  /*ec50*/  FADD2 R124, R124.F32x2.HI_LO, R106.F32x2.HI_LO ;  /* 0x0000006a7c7c724b */ /* 0x000fe40000000000 */
[----:B------:R-:W-:Y:S02]  /*ec60*/  FADD2 R126, R126.F32x2.HI_LO, R108.F32x2.HI_LO ;  /* 0x0000006c7e7e724b */ /* 0x000fe40000000000 */
[----:B------:R-:W-:Y:S02]  /*ec70*/  FADD2 R18, R18.F32x2.HI_LO, R102.F32x2.HI_LO ;  /* 0x000000661212724b */ /* 0x000fe40000000000 */
[----:B------:R-:W-:Y:S02]  /*ec80*/  FADD2 R22, R22.F32x2.HI_LO, R112.F32x2.HI_LO ;  /* 0x000000701616724b */ /* 0x000fe40000000000 */
[----:B------:R-:W-:-:S02]  /*ec90*/  FADD2 R124, R124.F32x2.HI_LO, R114.F32x2.HI_LO ;  /* 0x000000727c7c724b */ /* 0x000fc40000000000 */
        /* <DEDUP_REMOVED lines=23> */
[----:B------:R-:W-:Y:S01]  /*ee10*/  FADD2 R18, R18.F32x2.HI_LO, R186.F32x2.HI_LO ;  /* 0x000000ba1212724b */ /* 0x000fe20000000000 */
[----:B------:R-:W-:Y:S01]  /*ee20*/  ULOP3.LUT UP0, URZ, UR53, 0x7f, UR37, 0xf8, !UPT ;  /* 0x0000007f35ff7892 */ /* 0x000fe2000f80f825 */
[----:B--2---:R-:W-:-:S02]  /*ee30*/  FADD2 R124, R124.F32x2.HI_LO, R34.F32x2.HI_LO ;  /* 0x000000227c7c724b */ /* 0x004fc40000000000 */
[----:B---3--:R-:W-:Y:S02]  /*ee40*/  FADD2 R126, R126.F32x2.HI_LO, R32.F32x2.HI_LO ;  /* 0x000000207e7e724b */ /* 0x008fe40000000000 */
[----:B----4-:R-:W-:Y:S02]  /*ee50*/  FADD2 R22, R22.F32x2.HI_LO, R30.F32x2.HI_LO ;  /* 0x0000001e1616724b */ /* 0x010fe40000000000 */
[----:B-----5:R-:W-:Y:S02]  /*ee60*/  FADD2 R124, R124.F32x2.HI_LO, R28.F32x2.HI_LO ;  /* 0x0000001c7c7c724b */ /* 0x020fe40000000000 */
        /* <DEDUP_REMOVED lines=11> */
[----:B------:R-:W-:-:S04]  /*ef20*/  FADD2 R18, R18.F32x2.HI_LO, R22.F32x2.HI_LO ;  /* 0x000000161212724b */ /* 0x000fc80000000000 */
[----:B------:R-:W-:-:S04]  /*ef30*/  FADD2 R18, R18.F32x2.HI_LO, R124.F32x2.HI_LO ;  /* 0x0000007c1212724b */ /* 0x000fc80000000000 */
[----:B------:R-:W-:Y:S01]  /*ef40*/  FADD R16, R18, R19 ;  /* 0x0000001312107221 */ /* 0x000fe20000000000 */
[----:B------:R-:W-:Y:S06]  /*ef50*/  BRA.U UP0, `(.L_x_243) ;  /* 0x0000000100907547 */ /* 0x000fec000b800000 */
[----:B------:R-:W-:Y:S05]  /*ef60*/  @P1 BRA `(.L_x_244) ;  /* 0x0000000000041947 */ /* 0x000fea0003800000 */
[----:B------:R-:W-:Y:S05]  /*ef70*/  BPT.TRAP 0x1 ;  /* 0x000000040000795c */ /* 0x000fea0000300000 */
.L_x_244:
[----:B------:R-:W-:Y:S01]  /*ef80*/  UISETP.NE.AND UP0, UPT, UR50, URZ, UPT ;  /* 0x000000ff3200728c */ /* 0x000fe2000bf05270 */
[----:B------:R-:W-:Y:S01]  /*ef90*/  IMAD.U32 R0, RZ, RZ, UR5 ;  /* 0x00000005ff007e24 */ /* 0x000fe2000f8e00ff */
[----:B------:R-:W-:Y:S01]  /*efa0*/  UIADD3 UR6, UPT, UPT, UR4, 0xe060, URZ ;  /* 0x0000e06004067890 */ /* 0x000fe2000fffe0ff */
[----:B------:R-:W-:Y:S01]  /*efb0*/  IMAD.U32 R2, R2, 0x10000, RZ ;  /* 0x0001000002027824 */ /* 0x000fe200078e00ff */
[----:B------:R-:W-:Y:S02]  /*efc0*/  LOP3.LUT R60, R60, 0x3, RZ, 0xc0, !PT ;  /* 0x000000033c3c7812 */ /* 0x000fe400078ec0ff */
[----:B------:R-:W-:Y:S02]  /*efd0*/  SHF.L.U32 R0, R0, 0x1f, RZ ;  /* 0x0000001f00007819 */ /* 0x000fe400000006ff */
[----:B------:R-:W-:-:S03]  /*efe0*/  LOP3.LUT R2, R2, 0x600000, RZ, 0xc0, !PT ;  /* 0x0060000002027812 */ /* 0x000fc600078ec0ff */
[----:B------:R-:W-:Y:S01]  /*eff0*/  @UP0 UIADD3 UR6, UPT, UPT, UR4, 0xe050, URZ ;  /* 0x0000e05004060890 */ /* 0x000fe2000fffe0ff */
[----:B------:R-:W-:Y:S01]  /*f000*/  SHF.R.U32.HI R3, RZ, 0x15, R2 ;  /* 0x00000015ff037819 */ /* 0x000fe20000011602 */
[----:B------:R-:W-:-:S03]  /*f010*/  USEL UR4, URZ, 0x80, UP0 ;  /* 0x00000080ff047887 */ /* 0x000fc60008000000 */
[----:B------:R-:W-:-:S03]  /*f020*/  ISETP.NE.AND P0, PT, R60, R3, PT ;  /* 0x000000033c00720c */ /* 0x000fc60003f05270 */
[----:B------:R-:W-:Y:S01]  /*f030*/  LOP3.LUT R2, R2, UR4, RZ, 0xfc, !PT ;  /* 0x0000000402027c12 */ /* 0x000fe2000f8efcff */
[----:B------:R-:W1:Y:S02]  /*f040*/  SYNCS.PHASECHK.TRANS64.TRYWAIT P1, [UR6], R0 ;  /* 0x00000000ff0075a7 */ /* 0x000e640008021106 */
[----:B-1----:R-:W-:Y:S07]  /*f050*/  @!P1 BRA `(.L_x_245) ;  /* 0x000000a000a09947 */ /* 0x002fee0003800000 */
.L_x_436:
[----:B------:R-:W-:Y:S05]  /*f060*/  @!P0 BRA `(.L_x_246) ;  /* 0x0000000000408947 */ /* 0x000fea0003800000 */
[----:B------:R-:W-:Y:S01]  /*f070*/  MOV R14, 0x8 ;  /* 0x00000008000e7802 */ /* 0x000fe20000000f00 */
[----:B------:R-:W2:Y:S01]  /*f080*/  LDCU.64 UR8, c[0x4][0xb0] ;  /* 0x01001600ff0877ac */ /* 0x000ea20008000a00 */
[----:B------:R-:W-:Y:S02]  /*f090*/  HFMA2 R12, -RZ, RZ, 0, 5.9604644775390625e-08 ;  /* 0x00000001ff0c7431 */ /* 0x000fe400000001ff */
[----:B------:R-:W-:Y:S01]  /*f0a0*/  IMAD.MOV.U32 R8, RZ, RZ, 0x1be ;  /* 0x000001beff087424 */ /* 0x000fe200078e00ff */
[----:B------:R-:W3:Y:S01]  /*f0b0*/  LDCU.64 UR6, c[0x4][0xb8] ;  /* 0x01001700ff0677ac */ /* 0x000ee20008000a00 */
[----:B------:R-:W4:Y:S01]  /*f0c0*/  LDC.64 R14, c[0x4][R14] ;  /* 0x010000000e0e7b82 */ /* 0x000f220000000a00 */
[----:B------:R-:W-:Y:S01]  /*f0d0*/  IMAD.MOV.U32 R13, RZ, RZ, RZ ;  /* 0x000000ffff0d7224 */ /* 0x000fe200078e00ff */
[----:B------:R-:W5:Y:S01]  /*f0e0*/  LDCU.64 UR4, c[0x4][0x18] ;  /* 0x01000300ff0477ac */ /* 0x000f620008000a00 */
[----:B--2---:R-:W-:Y:S01]  /*f0f0*/  IMAD.U32 R4, RZ, RZ, UR8 ;  /* 0x00000008ff047e24 */ /* 0x004fe2000f8e00ff */
[----:B------:R-:W-:Y:S01]  /*f100*/  MOV R5, UR9 ;  /* 0x0000000900057c02 */ /* 0x000fe20008000f00 */
[----:B---3--:R-:W-:Y:S01]  /*f110*/  IMAD.U32 R6, RZ, RZ, UR6 ;  /* 0x00000006ff067e24 */ /* 0x008fe2000f8e00ff */
[----:B------:R-:W-:Y:S01]  /*f120*/  MOV R7, UR7 ;  /* 0x0000000700077c02 */ /* 0x000fe20008000f00 */
[----:B-----5:R-:W-:Y:S01]  /*f130*/  IMAD.U32 R10, RZ, RZ, UR4 ;  /* 0x00000004ff0a7e24 */ /* 0x020fe2000f8e00ff */
[----:B------:R-:W-:-:S02]  /*f140*/  MOV R11, UR5 ;  /* 0x00000005000b7c02 */ /* 0x000fc40008000f00 */
[----:B------:R-:W-:-:S07]  /*f150*/  LEPC R20, `(.L_x_246) ;  /* 0x000000001014794e */ /* 0x000fce0000000000 */
[----:B-1--4-:R-:W-:Y:S05]  /*f160*/  CALL.ABS.NOINC R14 ;  /* 0x000000000e007343 */ /* 0x012fea0003c00000 */
.L_x_246:
[----:B------:R-:W-:Y:S05]  /*f170*/  WARPSYNC.ALL ;  /* 0x0000000000007948 */ /* 0x000fea0003800000 */
[----:B------:R-:W-:-:S13]  /*f180*/  R2UR UR4, R2 ;  /* 0x00000000020472ca */ /* 0x000fda00000e0000 */
[----:B------:R2:W-:Y:S02]  /*f190*/  STTM.x2 tmem[UR4], R16 ;  /* 0x00000010000079ed */ /* 0x0005e400080c0004 */
.L_x_243:
[----:B------:R-:W-:Y:S01]  /*f1a0*/  UIADD3 UR4, UPT, UPT, UR53, 0x1, URZ ;  /* 0x0000000135047890 */ /* 0x000fe2000fffe0ff */
[----:B------:R-:W-:Y:S01]  /*f1b0*/  MOV R156, R17 ;  /* 0x00000011009c7202 */ /* 0x000fe20000000f00 */
[----:B------:R-:W-:Y:S02]  /*f1c0*/  UIADD3 UR53, UPT, UPT, UR53, -0x1, URZ ;  /* 0xffffffff35357890 */ /* 0x000fe4000fffe0ff */
[----:B------:R-:W-:-:S09]  /*f1d0*/  UISETP.GT.U32.AND UP0, UPT, UR4, 0x1, UPT ;  /* 0x000000010400788c */ /* 0x000fd2000bf04070 */
[----:B------:R-:W-:Y:S05]  /*f1e0*/  BRA.U UP0, `(.L_x_247) ;  /* 0xffffffb900b07547 */ /* 0x000fea000b83ffff */
.L_x_226:
[----:B------:R-:W3:Y:S02]  /*f1f0*/  LDCU UR4, c[0x0][0x384] ;  /* 0x00007080ff0477ac */ /* 0x000ee40008000800 */
[----:B---3--:R-:W-:-:S09]  /*f200*/  ULOP3.LUT UP0, URZ, UR4, 0x7f, URZ, 0xc0, !UPT ;  /* 0x0000007f04ff7892 */ /* 0x008fd2000f80c0ff */
[----:B------:R-:W-:Y:S05]  /*f210*/  BRA.U !UP0, `(.L_x_248) ;  /* 0x0000005d08447547 */ /* 0x000fea000b800000 */
[----:B------:R-:W3:Y:S01]  /*f220*/  S2R R2, SR_TID.X ;  /* 0x0000000000027919 */ /* 0x000ee20000002100 */
[----:B------:R-:W-:Y:S01]  /*f230*/  UISETP.NE.AND UP0, UPT, UR50, URZ, UPT ;  /* 0x000000ff3200728c */ /* 0x000fe2000bf05270 */
[----:B------:R-:W-:-:S03]  /*f240*/  UMOV UR4, 0x20 ;  /* 0x0000002000047882 */ /* 0x000fc60000000000 */
[----:B------:R-:W-:Y:S02]  /*f250*/  USEL UR4, UR4, 0xa0, UP0 ;  /* 0x000000a004047887 */ /* 0x000fe40008000000 */
[----:B------:R-:W-:Y:S02]  /*f260*/  USEL UR5, UR45, UR48, UP0 ;  /* 0x000000302d057287 */ /* 0x000fe40008000000 */
[----:B------:R-:W-:Y:S01]  /*f270*/  UISETP.GT.U32.AND UP0, UPT, UR42, 0x1, UPT ;  /* 0x000000012a00788c */ /* 0x000fe2000bf04070 */
[----:B---3--:R-:W-:-:S05]  /*f280*/  IMAD.U32 R152, R2, 0x10000, RZ ;  /* 0x0001000002987824 */ /* 0x008fca00078e00ff */
[----:B------:R-:W-:-:S05]  /*f290*/  LOP3.LUT R152, R152, 0x600000, RZ, 0xc0, !PT ;  /* 0x0060000098987812 */ /* 0x000fca00078ec0ff */
[----:B-1----:R-:W-:-:S06]  /*f2a0*/  VIADD R0, R152, UR4 ;  /* 0x0000000498007c36 */ /* 0x002fcc0008000000 */
[----:B------:R-:W1:Y:S02]  /*f2b0*/  SHFL.IDX PT, R0, R0, RZ, 0x1f ;  /* 0x00001fff00007589 */ /* 0x000e6400000e0000 */
[----:B-1----:R-:W-:Y:S01]  /*f2c0*/  R2UR UR39, R0 ;  /* 0x00000000002772ca */ /* 0x002fe200000e0000 */
[----:B------:R-:W-:-:S14]  /*f2d0*/  BRA.U UP0, `(.L_x_249) ;  /* 0x0000000100047547 */ /* 0x000fdc000b800000 */
[----:B------:R-:W-:Y:S05]  /*f2e0*/  BPT.TRAP 0x1 ;  /* 0x000000040000795c */ /* 0x000fea0000300000 */
.L_x_249:
        /* <DEDUP_REMOVED lines=16> */
.L_x_438:
[----:B------:R-:W-:Y:S05]  /*f3f0*/  @!P0 BRA `(.L_x_251) ;  /* 0x0000000000408947 */ /* 0x000fea0003800000 */
[----:B------:R-:W-:Y:S01]  /*f400*/  MOV R14, 0x8 ;  /* 0x00000008000e7802 */ /* 0x000fe20000000f00 */
[----:B------:R-:W3:Y:S01]  /*f410*/  LDCU.64 UR8, c[0x4][0xb0] ;  /* 0x01001600ff0877ac */ /* 0x000ee20008000a00 */
[----:B------:R-:W-:Y:S02]  /*f420*/  HFMA2 R12, -RZ, RZ, 0, 5.9604644775390625e-08 ;  /* 0x00000001ff0c7431 */ /* 0x000fe400000001ff */
[----:B------:R-:W-:Y:S01]  /*f430*/  IMAD.MOV.U32 R8, RZ, RZ, 0x192 ;  /* 0x00000192ff087424 */ /* 0x000fe200078e00ff */
[----:B------:R-:W4:Y:S01]  /*f440*/  LDCU.64 UR6, c[0x4][0xb8] ;  /* 0x01001700ff0677ac */ /* 0x000f220008000a00 */
[----:B------:R-:W1:Y:S01]  /*f450*/  LDC.64 R14, c[0x4][R14] ;  /* 0x010000000e0e7b82 */ /* 0x000e620000000a00 */
[----:B------:R-:W-:Y:S01]  /*f460*/  IMAD.MOV.U32 R13, RZ, RZ, RZ ;  /* 0x000000ffff0d7224 */ /* 0x000fe200078e00ff */
[----:B------:R-:W5:Y:S01]  /*f470*/  LDCU.64 UR4, c[0x4][0x10] ;  /* 0x01000200ff0477ac */ /* 0x000f620008000a00 */
[----:B---3--:R-:W-:Y:S01]  /*f480*/  IMAD.U32 R4, RZ, RZ, UR8 ;  /* 0x00000008ff047e24 */ /* 0x008fe2000f8e00ff */
[----:B------:R-:W-:Y:S01]  /*f490*/  MOV R5, UR9 ;  /* 0x0000000900057c02 */ /* 0x000fe20008000f00 */
[----:B----4-:R-:W-:Y:S01]  /*f4a0*/  IMAD.U32 R6, RZ, RZ, UR6 ;  /* 0x00000006ff067e24 */ /* 0x010fe2000f8e00ff */
[----:B------:R-:W-:Y:S01]  /*f4b0*/  MOV R7, UR7 ;  /* 0x0000000700077c02 */ /* 0x000fe20008000f00 */
[----:B-----5:R-:W-:Y:S01]  /*f4c0*/  IMAD.U32 R10, RZ, RZ, UR4 ;  /* 0x00000004ff0a7e24 */ /* 0x020fe2000f8e00ff */
[----:B------:R-:W-:-:S02]  /*f4d0*/  MOV R11, UR5 ;  /* 0x00000005000b7c02 */ /* 0x000fc40008000f00 */
[----:B------:R-:W-:-:S07]  /*f4e0*/  LEPC R20, `(.L_x_251) ;  /* 0x000000001014794e */ /* 0x000fce0000000000 */
[----:B-12---:R-:W-:Y:S05]  /*f4f0*/  CALL.ABS.NOINC R14 ;  /* 0x000000000e007343 */ /* 0x006fea0003c00000 */
.L_x_251:
        /* <DEDUP_REMOVED lines=11> */
[----:B------:R-:W3:Y:S01]  /*f5b0*/  LDCU.64 UR6, c[0x4][0xb8] ;  /* 0x01001700ff0677ac */ /* 0x000ee20008000a00 */
[----:B------:R-:W4:Y:S01]  /*f5c0*/  LDC.64 R14, c[0x4][R14] ;  /* 0x010000000e0e7b82 */ /* 0x000f220000000a00 */
[----:B------:R-:W-:Y:S01]  /*f5d0*/  IMAD.MOV.U32 R13, RZ, RZ, RZ ;  /* 0x000000ffff0d7224 */ /* 0x000fe200078e00ff */
[----:B------:R-:W5:Y:S01]  /*f5e0*/  LDCU.64 UR4, c[0x4][0x10] ;  /* 0x01000200ff0477ac */ /* 0x000f620008000a00 */
[----:B-1----:R-:W-:Y:S01]  /*f5f0*/  IMAD.U32 R4, RZ, RZ, UR8 ;  /* 0x00000008ff047e24 */ /* 0x002fe2000f8e00ff */
[----:B------:R-:W-:Y:S01]  /*f600*/  MOV R5, UR9 ;  /* 0x0000000900057c02 */ /* 0x000fe20008000f00 */
[----:B---3--:R-:W-:Y:S01]  /*f610*/  IMAD.U32 R6, RZ, RZ, UR6 ;  /* 0x00000006ff067e24 */ /* 0x008fe2000f8e00ff */
[----:B------:R-:W-:Y:S01]  /*f620*/  MOV R7, UR7 ;  /* 0x0000000700077c02 */ /* 0x000fe20008000f00 */
[----:B-----5:R-:W-:Y:S01]  /*f630*/  IMAD.U32 R10, RZ, RZ, UR4 ;  /* 0x00000004ff0a7e24 */ /* 0x020fe2000f8e00ff */
[----:B------:R-:W-:-:S02]  /*f640*/  MOV R11, UR5 ;  /* 0x00000005000b7c02 */ /* 0x000fc40008000f00 */
[----:B------:R-:W-:-:S07]  /*f650*/  LEPC R20, `(.L_x_252) ;  /* 0x000000001014794e */ /* 0x000fce0000000000 */
[----:B--2-4-:R-:W-:Y:S05]  /*f660*/  CALL.ABS.NOINC R14 ;  /* 0x000000000e007343 */ /* 0x014fea0003c00000 */
.L_x_252:
        /* <DEDUP_REMOVED lines=23> */
.L_x_253:
        /* <DEDUP_REMOVED lines=23> */
.L_x_254:
[----:B------:R-:W1:Y:S01]  /*f950*/  LDC R0, c[0x0][0x384] ;  /* 0x0000e100ff007b82 */ /* 0x000e620000000800 */
[----:B------:R-:W-:Y:S05]  /*f960*/  WARPSYNC.ALL ;  /* 0x0000000000007948 */ /* 0x000fea0003800000 */
[----:B------:R-:W-:Y:S01]  /*f970*/  UIADD3 UR65, UPT, UPT, UR44, 0x1, URZ ;  /* 0x000000012c417890 */ /* 0x000fe2000fffe0ff */
[----:B------:R-:W-:Y:S01]  /*f980*/  MOV.SPILL R3, UR36 ;  /* 0x0000002400037c02 */ /* 0x000fe20009000f00 */
[----:B------:R-:W-:Y:S02]  /*f990*/  UIADD3 UR56, UPT, UPT, UR44, 0xa, URZ ;  /* 0x0000000a2c387890 */ /* 0x000fe4000fffe0ff */
[----:B------:R-:W-:-:S02]  /*f9a0*/  UIADD3 UR61, UPT, UPT, UR44, 0x5, URZ ;  /* 0x000000052c3d7890 */ /* 0x000fc4000fffe0ff */
[----:B------:R-:W-:Y:S02]  /*f9b0*/  UIADD3 UR33, UPT, UPT, UR44, 0x14, URZ ;  /* 0x000000142c217890 */ /* 0x000fe4000fffe0ff */
[----:B------:R-:W-:Y:S02]  /*f9c0*/  UIADD3 UR52, UPT, UPT, UR44, 0xe, URZ ;  /* 0x0000000e2c347890 */ /* 0x000fe4000fffe0ff */
[----:B------:R-:W-:Y:S02]  /*f9d0*/  UIADD3 UR57, UPT, UPT, UR44, 0x9, URZ ;  /* 0x000000092c397890 */ /* 0x000fe4000fffe0ff */
[----:B------:R-:W-:Y:S02]  /*f9e0*/  UIADD3 UR22, UPT, UPT, UR44, 0x1d, URZ ;  /* 0x0000001d2c167890 */ /* 0x000fe4000fffe0ff */
[----:B------:R-:W-:Y:S02]  /*f9f0*/  UIADD3 UR64, UPT, UPT, UR44, 0x2, URZ ;  /* 0x000000022c407890 */ /* 0x000fe4000fffe0ff */
[----:B------:R-:W-:Y:S01]  /*fa00*/  UIADD3 UR62, UPT, UPT, UR44, 0x4, URZ ;  /* 0x000000042c3e7890 */ /* 0x000fe2000fffe0ff */
[C---:B-1----:R-:W-:Y:S01]  /*fa10*/  ISETP.LE.AND P2, PT, R0.reuse, UR65, PT ;  /* 0x0000004100007c0c */ /* 0x042fe2000bf43270 */
[----:B------:R-:W-:Y:S01]  /*fa20*/  UIADD3 UR29, UPT, UPT, UR44, 0x18, URZ ;  /* 0x000000182c1d7890 */ /* 0x000fe2000fffe0ff */
[C---:B------:R-:W-:Y:S01]  /*fa30*/  ISETP.LE.AND P6, PT, R0.reuse, UR61, PT ;  /* 0x0000003d00007c0c */ /* 0x040fe2000bfc3270 */
[----:B------:R-:W-:Y:S01]  /*fa40*/  UIADD3 UR34, UPT, UPT, UR44, 0x12, URZ ;  /* 0x000000122c227890 */ /* 0x000fe2000fffe0ff */
[----:B------:R-:W-:Y:S01]  /*fa50*/  FSEL R89, R89, -INF , !P2 ;  /* 0xff80000059597808 */ /* 0x000fe20005000000 */
[----:B------:R-:W-:Y:S01]  /*fa60*/  UIADD3 UR54, UPT, UPT, UR44, 0xc, URZ ;  /* 0x0000000c2c367890 */ /* 0x000fe2000fffe0ff */
[C---:B------:R-:W-:Y:S01]  /*fa70*/  ISETP.LE.AND P2, PT, R0.reuse, UR56, PT ;  /* 0x0000003800007c0c */ /* 0x040fe2000bf43270 */
[----:B------:R-:W-:Y:S01]  /*fa80*/  UIADD3 UR53, UPT, UPT, UR44, 0xd, URZ ;  /* 0x0000000d2c357890 */ /* 0x000fe2000fffe0ff */
[----:B------:R-:W-:Y:S01]  /*fa90*/  ISETP.LE.AND P3, PT, R0, UR44, PT ;  /* 0x0000002c00007c0c */ /* 0x000fe2000bf63270 */
[----:B------:R-:W-:Y:S01]  /*faa0*/  UIADD3 UR60, UPT, UPT, UR44, 0x6, URZ ;  /* 0x000000062c3c7890 */ /* 0x000fe2000fffe0ff */
[----:B------:R-:W-:Y:S01]  /*fab0*/  FSEL R98, R98, -INF , !P2 ;  /* 0xff80000062627808 */ /* 0x000fe20005000000 */
[----:B------:R-:W-:Y:S01]  /*fac0*/  UIADD3 UR58, UPT, UPT, UR44, 0x8, URZ ;  /* 0x000000082c3a7890 */ /* 0x000fe2000fffe0ff */
[C---:B------:R-:W-:Y:S01]  /*fad0*/  ISETP.LE.AND P2, PT, R0.reuse, UR33, PT ;  /* 0x0000002100007c0c */ /* 0x040fe2000bf43270 */
[----:B------:R-:W-:Y:S01]  /*fae0*/  UIADD3 UR23, UPT, UPT, UR44, 0x1c, URZ ;  /* 0x0000001c2c177890 */ /* 0x000fe2000fffe0ff */
[----:B------:R-:W-:Y:S01]  /*faf0*/  FSEL R93, R93, -INF , !P6 ;  /* 0xff8000005d5d7808 */ /* 0x000fe20007000000 */
[----:B------:R-:W-:Y:S01]  /*fb00*/  UIADD3 UR31, UPT, UPT, UR44, 0x15, URZ ;  /* 0x000000152c1f7890 */ /* 0x000fe2000fffe0ff */
[----:B------:R-:W-:Y:S01]  /*fb10*/  ISETP.LE.AND P6, PT, R0, UR52, PT ;  /* 0x0000003400007c0c */ /* 0x000fe2000bfc3270 */
[----:B------:R-:W-:Y:S01]  /*fb20*/  UIADD3 UR30, UPT, UPT, UR44, 0x16, URZ ;  /* 0x000000162c1e7890 */ /* 0x000fe2000fffe0ff */
[----:B------:R-:W-:Y:S01]  /*fb30*/  FSEL R88, R88, -INF , !P3 ;  /* 0xff80000058587808 */ /* 0x000fe20005800000 */
[----:B------:R-:W-:Y:S01]  /*fb40*/  UIADD3 UR5, UPT, UPT, UR44, 0x10, URZ ;  /* 0x000000102c057890 */ /* 0x000fe2000fffe0ff */
[----:B------:R-:W-:Y:S01]  /*fb50*/  ISETP.LE.AND P3, PT, R0, UR57, PT ;  /* 0x0000003900007c0c */ /* 0x000fe2000bf63270 */
[----:B------:R-:W-:Y:S01]  /*fb60*/  UIADD3 UR35, UPT, UPT, UR44, 0x11, URZ ;  /* 0x000000112c237890 */ /* 0x000fe2000fffe0ff */
[----:B------:R-:W-:Y:S01]  /*fb70*/  FSEL R108, R108, -INF , !P2 ;  /* 0xff8000006c6c7808 */ /* 0x000fe20005000000 */
[----:B------:R-:W-:Y:S01]  /*fb80*/  UIADD3 UR25, UPT, UPT, UR44, 0x1e, URZ ;  /* 0x0000001e2c197890 */ /* 0x000fe2000fffe0ff */
[C---:B------:R-:W-:Y:S01]  /*fb90*/  ISETP.LE.AND P2, PT, R0.reuse, UR22, PT ;  /* 0x0000001600007c0c */ /* 0x040fe2000bf43270 */
        /* <DEDUP_REMOVED lines=183> */
[----:B------:R-:W-:-:S02]  /*10710*/  ISETP.LE.AND P3, PT, R0, UR36, PT ;  /* 0x0000002400007c0c */ /* 0x000fc4000bf63270 */
[C---:B------:R-:W-:Y:S01]  /*10720*/  ISETP.LE.AND P2, PT, R0.reuse, UR75, PT ;  /* 0x0000004b00007c0c */ /* 0x040fe2000bf43270 */
[----:B------:R-:W-:Y:S01]  /*10730*/  UIADD3 UR75, UPT, UPT, UR44, 0x47, URZ ;  /* 0x000000472c4b7890 */ /* 0x000fe2000fffe0ff */
[C---:B------:R-:W-:Y:S01]  /*10740*/  ISETP.LE.AND P1, PT, R0.reuse, UR71, PT ;  /* 0x0000004700007c0c */ /* 0x040fe2000bf23270 */
[----:B------:R-:W-:Y:S01]  /*10750*/  UIADD3 UR71, UPT, UPT, UR44, 0x4b, URZ ;  /* 0x0000004b2c477890 */ /* 0x000fe2000fffe0ff */
[----:B------:R-:W-:Y:S02]  /*10760*/  FSEL R127, R59, -INF , !P0 ;  /* 0xff8000003b7f7808 */ /* 0x000fe40004000000 */
[----:B------:R-:W-:Y:S02]  /*10770*/  ISETP.LE.AND P0, PT, R0, UR4, PT ;  /* 0x0000000400007c0c */ /* 0x000fe4000bf03270 */
[----:B------:R-:W-:Y:S02]  /*10780*/  R2UR UR4, R152 ;  /* 0x00000000980472ca */ /* 0x000fe400000e0000 */
[----:B------:R-:W-:-:S02]  /*10790*/  FSEL R144, R82, -INF , !P4 ;  /* 0xff80000052907808 */ /* 0x000fc40006000000 */
[----:B------:R-:W-:Y:S02]  /*107a0*/  FSEL R140, R84, -INF , !P3 ;  /* 0xff800000548c7808 */ /* 0x000fe40005800000 */
[----:B------:R-:W-:Y:S02]  /*107b0*/  FSEL R141, R85, -INF , !P2 ;  /* 0xff800000558d7808 */ /* 0x000fe40005000000 */
[----:B------:R-:W-:Y:S02]  /*107c0*/  FSEL R148, R86, -INF , !P1 ;  /* 0xff80000056947808 */ /* 0x000fe40004800000 */
        /* <DEDUP_REMOVED lines=8> */
[----:B------:R-:W-:-:S02]  /*10850*/  FSEL R95, R95, -INF , !P6 ;  /* 0xff8000005f5f7808 */ /* 0x000fc40007000000 */
[----:B------:R-:W-:Y:S02]  /*10860*/  FSEL R135, R81, -INF , !P5 ;  /* 0xff80000051877808 */ /* 0x000fe40006800000 */
[----:B------:R-:W-:Y:S02]  /*10870*/  FSEL R137, R71, -INF , !P4 ;  /* 0xff80000047897808 */ /* 0x000fe40006000000 */
        /* <DEDUP_REMOVED lines=13> */
[----:B------:R-:W-:-:S02]  /*10950*/  ISETP.LE.AND P1, PT, R0, UR76, PT ;  /* 0x0000004c00007c0c */ /* 0x000fc4000bf23270 */
[----:B------:R-:W-:Y:S02]  /*10960*/  FSEL R129, R63, -INF , !P6 ;  /* 0xff8000003f817808 */ /* 0x000fe40007000000 */
[----:B------:R-:W-:Y:S02]  /*10970*/  FSEL R133, R67, -INF , !P5 ;  /* 0xff80000043857808 */ /* 0x000fe40006800000 */
[----:B------:R-:W-:Y:S02]  /*10980*/  FSEL R149, R87, -INF , !P0 ;  /* 0xff80000057957808 */ /* 0x000fe40004000000 */
[----:B------:R-:W-:Y:S01]  /*10990*/  FSEL R26, R26, -INF , !P4 ;  /* 0xff8000001a1a7808 */ /* 0x000fe20006000000 */
[----:B------:R-:W1:Y:S01]  /*109a0*/  LDTM.x32 R56, tmem[UR4+0x60] ;  /* 0x00006004003879ee */ /* 0x000e6200082c0000 */
[----:B------:R-:W-:Y:S01]  /*109b0*/  FSEL R28, R28, -INF , !P3 ;  /* 0xff8000001c1c7808 */ /* 0x000fe20005800000 */
[----:B------:R-:W-:Y:S01]  /*109c0*/  UIADD3 UR4, UPT, UPT, UR44, 0x7b, URZ ;  /* 0x0000007b2c047890 */ /* 0x000fe2000fffe0ff */
[----:B------:R-:W-:-:S02]  /*109d0*/  FSEL R29, R29, -INF , !P2 ;  /* 0xff8000001d1d7808 */ /* 0x000fc40005000000 */
[----:B------:R-:W-:Y:S02]  /*109e0*/  FSEL R30, R30, -INF , !P1 ;  /* 0xff8000001e1e7808 */ /* 0x000fe40004800000 */
[C---:B------:R-:W-:Y:S01]  /*109f0*/  ISETP.LE.AND P5, PT, R0.reuse, UR20, PT ;  /* 0x0000001400007c0c */ /* 0x040fe2000bfa3270 */
[----:B------:R-:W-:Y:S01]  /*10a00*/  UIADD3 UR20, UPT, UPT, UR44, 0x6f, URZ ;  /* 0x0000006f2c147890 */ /* 0x000fe2000fffe0ff */
[C---:B------:R-:W-:Y:S02]  /*10a10*/  ISETP.LE.AND P4, PT, R0.reuse, UR72, PT ;  /* 0x0000004800007c0c */ /* 0x040fe4000bf83270 */
[C---:B------:R-:W-:Y:S02]  /*10a20*/  ISETP.LE.AND P3, PT, R0.reuse, UR70, PT ;  /* 0x0000004600007c0c */ /* 0x040fe4000bf63270 */
[C---:B------:R-:W-:Y:S02]  /*10a30*/  ISETP.LE.AND P2, PT, R0.reuse, UR69, PT ;  /* 0x0000004500007c0c */ /* 0x040fe4000bf43270 */
[----:B------:R-:W-:-:S02]  /*10a40*/  ISETP.LE.AND P1, PT, R0, UR68, PT ;  /* 0x0000004400007c0c */ /* 0x000fc4000bf23270 */
[----:B------:R-:W-:Y:S02]  /*10a50*/  FSEL R25, R25, -INF , !P5 ;  /* 0xff80000019197808 */ /* 0x000fe40006800000 */
[----:B------:R-:W-:Y:S02]  /*10a60*/  FSEL R34, R34, -INF , !P4 ;  /* 0xff80000022227808 */ /* 0x000fe40006000000 */
[----:B------:R-:W-:Y:S02]  /*10a70*/  FSEL R36, R36, -INF , !P3 ;  /* 0xff80000024247808 */ /* 0x000fe40005800000 */
[----:B------:R-:W-:Y:S02]  /*10a80*/  FSEL R37, R37, -INF , !P2 ;  /* 0xff80000025257808 */ /* 0x000fe40005000000 */
[----:B------:R-:W-:Y:S02]  /*10a90*/  FSEL R38, R38, -INF , !P1 ;  /* 0xff80000026267808 */ /* 0x000fe40004800000 */
[----:B------:R-:W-:-:S02]  /*10aa0*/  ISETP.LE.AND P5, PT, R0, UR73, PT ;  /* 0x0000004900007c0c */ /* 0x000fc4000bfa3270 */
[C---:B------:R-:W-:Y:S02]  /*10ab0*/  ISETP.LE.AND P4, PT, R0.reuse, UR64, PT ;  /* 0x0000004000007c0c */ /* 0x040fe4000bf83270 */
[C---:B------:R-:W-:Y:S02]  /*10ac0*/  ISETP.LE.AND P3, PT, R0.reuse, UR62, PT ;  /* 0x0000003e00007c0c */ /* 0x040fe4000bf63270 */
[C---:B------:R-:W-:Y:S02]  /*10ad0*/  ISETP.LE.AND P2, PT, R0.reuse, UR61, PT ;  /* 0x0000003d00007c0c */ /* 0x040fe4000bf43270 */
[----:B------:R-:W-:Y:S02]  /*10ae0*/  ISETP.LE.AND P1, PT, R0, UR60, PT ;  /* 0x0000003c00007c0c */ /* 0x000fe4000bf23270 */
[----:B------:R-:W-:Y:S02]  /*10af0*/  FSEL R33, R33, -INF , !P5 ;  /* 0xff80000021217808 */ /* 0x000fe40006800000 */
[----:B------:R-:W-:-:S02]  /*10b00*/  FSEL R42, R42, -INF , !P4 ;  /* 0xff8000002a2a7808 */ /* 0x000fc40006000000 */
[----:B------:R-:W-:Y:S02]  /*10b10*/  FSEL R44, R44, -INF , !P3 ;  /* 0xff8000002c2c7808 */ /* 0x000fe40005800000 */
[----:B------:R-:W-:Y:S02]  /*10b20*/  FSEL R45, R45, -INF , !P2 ;  /* 0xff8000002d2d7808 */ /* 0x000fe40005000000 */
[----:B------:R-:W-:Y:S02]  /*10b30*/  FSEL R46, R46, -INF , !P1 ;  /* 0xff8000002e2e7808 */ /* 0x000fe40004800000 */
[C---:B------:R-:W-:Y:S01]  /*10b40*/  ISETP.LE.AND P0, PT, R0.reuse, UR24, PT ;  /* 0x0000001800007c0c */ /* 0x040fe2000bf03270 */
[----:B------:R-:W-:Y:S01]  /*10b50*/  UIADD3 UR24, UPT, UPT, UR44, 0x6b, URZ ;  /* 0x0000006b2c187890 */ /* 0x000fe2000fffe0ff */
[C---:B------:R-:W-:Y:S02]  /*10b60*/  ISETP.LE.AND P5, PT, R0.reuse, UR65, PT ;  /* 0x0000004100007c0c */ /* 0x040fe4000bfa3270 */
[----:B------:R-:W-:-:S02]  /*10b70*/  ISETP.LE.AND P4, PT, R0, UR56, PT ;  /* 0x0000003800007c0c */ /* 0x000fc4000bf83270 */
[C---:B------:R-:W-:Y:S02]  /*10b80*/  ISETP.LE.AND P3, PT, R0.reuse, UR54, PT ;  /* 0x0000003600007c0c */ /* 0x040fe4000bf63270 */
[C---:B------:R-:W-:Y:S02]  /*10b90*/  ISETP.LE.AND P2, PT, R0.reuse, UR53, PT ;  /* 0x0000003500007c0c */ /* 0x040fe4000bf43270 */
[----:B------:R-:W-:Y:S02]  /*10ba0*/  ISETP.LE.AND P1, PT, R0, UR52, PT ;  /* 0x0000003400007c0c */ /* 0x000fe4000bf23270 */
[----:B------:R-:W-:Y:S02]  /*10bb0*/  FSEL R24, R24, -INF , !P0 ;  /* 0xff80000018187808 */ /* 0x000fe40004000000 */
[----:B------:R-:W-:Y:S02]  /*10bc0*/  FSEL R41, R41, -INF , !P5 ;  /* 0xff80000029297808 */ /* 0x000fe40006800000 */
[----:B------:R-:W-:-:S02]  /*10bd0*/  FSEL R50, R50, -INF , !P4 ;  /* 0xff80000032327808 */ /* 0x000fc40006000000 */
[----:B------:R-:W-:Y:S02]  /*10be0*/  FSEL R52, R52, -INF , !P3 ;  /* 0xff80000034347808 */ /* 0x000fe40005800000 */
[----:B------:R-:W-:Y:S02]  /*10bf0*/  FSEL R53, R53, -INF , !P2 ;  /* 0xff80000035357808 */ /* 0x000fe40005000000 */
[----:B------:R-:W-:Y:S02]  /*10c00*/  FSEL R150, R54, -INF , !P1 ;  /* 0xff80000036967808 */ /* 0x000fe40004800000 */
[C---:B------:R-:W-:Y:S02]  /*10c10*/  ISETP.LE.AND P0, PT, R0.reuse, UR74, PT ;  /* 0x0000004a00007c0c */ /* 0x040fe4000bf03270 */
        /* <DEDUP_REMOVED lines=19> */
[----:B-1----:R-:W-:-:S02]  /*10d50*/  FSEL R56, R56, -INF , !P4 ;  /* 0xff80000038387808 */ /* 0x002fc40006000000 */
        /* <DEDUP_REMOVED lines=44> */
[C---:B------:R-:W-:Y:S02]  /*11020*/  ISETP.LE.AND P2, PT, R0.reuse, UR7, PT ;  /* 0x0000000700007c0c */ /* 0x040fe4000bf43270 */
[----:B------:R-:W-:Y:S02]  /*11030*/  ISETP.LE.AND P1, PT, R0, UR6, PT ;  /* 0x0000000600007c0c */ /* 0x000fe4000bf23270 */
[----:B------:R-:W-:Y:S02]  /*11040*/  R2UR.FILL UR36, R3 ;  /* 0x00000000032472ca */ /* 0x000fe400004e0000 */
[----:B------:R-:W-:-:S02]  /*11050*/  FMNMX3 R5, R17, R88, R92, !PT ;  /* 0x0000005811057276 */ /* 0x000fc4000780005c */
[C---:B------:R-:W-:Y:S02]  /*11060*/  FMNMX3 R4, R17.reuse, R89, R93, !PT ;  /* 0x0000005911047276 */ /* 0x040fe4000780005d */
[----:B------:R-:W-:Y:S02]  /*11070*/  FMNMX3 R3, R17, R90, R94, !PT ;  /* 0x0000005a11037276 */ /* 0x000fe4000780005e */
[----:B------:R-:W-:Y:S02]  /*11080*/  FSEL R31, R31, -INF , !P6 ;  /* 0xff8000001f1f7808 */ /* 0x000fe40007000000 */
        /* <DEDUP_REMOVED lines=57> */
[----:B------:R-:W-:Y:S02]  /*11420*/  FSEL R59, R59, -INF , !P6 ;  /* 0xff8000003b3b7808 */ /* 0x000fe40007000000 */
[----:B------:R-:W-:Y:S02]  /*11430*/  FSEL R63, R63, -INF , !P5 ;  /* 0xff8000003f3f7808 */ /* 0x000fe40006800000 */
        /* <DEDUP_REMOVED lines=17> */
[----:B------:R-:W-:Y:S02]  /*11550*/  FMNMX3 R0, R0, R75, R79, !PT ;  /* 0x0000004b00007276 */ /* 0x000fe4000780004f */
[----:B------:R-:W-:Y:S02]  /*11560*/  FMNMX3 R5, R5, R80, R54, !PT ;  /* 0x0000005005057276 */ /* 0x000fe40007800036 */
[----:B------:R-:W-:Y:S02]  /*11570*/  FMNMX3 R4, R4, R81, R55, !PT ;  /* 0x0000005104047276 */ /* 0x000fe40007800037 */
[----:B------:R-:W-:Y:S02]  /*11580*/  FMNMX3 R3, R3, R82, R146, !PT ;  /* 0x0000005203037276 */ /* 0x000fe40007800092 */
[----:B------:R-:W-:-:S02]  /*11590*/  FMNMX3 R0, R0, R83, R147, !PT ;  /* 0x0000005300007276 */ /* 0x000fc40007800093 */
[----:B------:R-:W-:Y:S02]  /*115a0*/  FMNMX3 R3, R5, R4, R3, !PT ;  /* 0x0000000405037276 */ /* 0x000fe40007800003 */
[----:B------:R-:W-:Y:S02]  /*115b0*/  ISETP.NE.AND P0, PT, R153, R154, PT ;  /* 0x0000009a9900720c */ /* 0x000fe40003f05270 */
[----:B------:R-:W-:-:S04]  /*115c0*/  FMNMX R155, R0, R3, !PT ;  /* 0x00000003009b7209 */ /* 0x000fc80007800000 */
[C---:B------:R-:W-:Y:S01]  /*115d0*/  FSETP.NEU.AND P1, PT, R155.reuse, -INF , PT ;  /* 0xff8000009b00780b */ /* 0x040fe20003f2d000 */
[----:B------:R1:W-:Y:S03]  /*115e0*/  STL [R1+0x64], R155 ;  /* 0x0000649b01007387 */ /* 0x0003e60000100800 */
[----:B------:R-:W-:-:S03]  /*115f0*/  FSEL R85, R155, RZ, P1 ;  /* 0x000000ff9b557208 */ /* 0x000fc60000800000 */
[----:B------:R-:W-:Y:S06]  /*11600*/  @!P0 BRA `(.L_x_255) ;  /* 0x0000000000408947 */ /* 0x000fec0003800000 */
        /* <DEDUP_REMOVED lines=16> */
.L_x_255:
[----:B------:R-:W-:Y:S05]  /*11710*/  WARPSYNC.ALL ;  /* 0x0000000000007948 */ /* 0x000fea0003800000 */
[----:B------:R-:W-:Y:S01]  /*11720*/  R2UR UR4, R152 ;  /* 0x00000000980472ca */ /* 0x000fe200000e0000 */
[----:B------:R-:W-:Y:S01]  /*11730*/  IMAD.MOV.U32 R84, RZ, RZ, R17 ;  /* 0x000000ffff547224 */ /* 0x000fe200078e0011 */
[----:B------:R-:W-:-:S11]  /*11740*/  ISETP.NE.AND P0, PT, RZ, UR43, PT ;  /* 0x0000002bff007c0c */ /* 0x000fd6000bf05270 */
[----:B------:R3:W-:Y:S02]  /*11750*/  STTM.x2 tmem[UR4], R84 ;  /* 0x00000054000079ed */ /* 0x0007e400080c0004 */
[----:B------:R-:W-:Y:S05]  /*11760*/  @P0 BRA `(.L_x_256) ;  /* 0x0000000000040947 */ /* 0x000fea0003800000 */
[----:B------:R-:W-:Y:S05]  /*11770*/  BPT.TRAP 0x1 ;  /* 0x000000040000795c */ /* 0x000fea0000300000 */
.L_x_256:
[----:B------:R-:W-:Y:S01]  /*11780*/  UISETP.NE.AND UP0, UPT, UR50, URZ, UPT ;  /* 0x000000ff3200728c */ /* 0x000fe2000bf05270 */
[----:B------:R-:W-:Y:S01]  /*11790*/  MOV R3, UR49 ;  /* 0x0000003100037c02 */ /* 0x000fe20008000f00 */
[----:B------:R-:W-:Y:S01]  /*117a0*/  UIADD3 UR4, UPT, UPT, UR37, 0xe070, URZ ;  /* 0x0000e07025047890 */ /* 0x000fe2000fffe0ff */
[----:B------:R-:W-:Y:S02]  /*117b0*/  FSETP.NEU.AND P0, PT, R155, -INF , PT ;  /* 0xff8000009b00780b */ /* 0x000fe40003f0d000 */
[----:B------:R-:W-:Y:S02]  /*117c0*/  SHF.L.U32 R3, R3, 0x1f, RZ ;  /* 0x0000001f03037819 */ /* 0x000fe400000006ff */
[----:B------:R-:W-:-:S04]  /*117d0*/  FSEL R0, R155, RZ, P0 ;  /* 0x000000ff9b007208 */ /* 0x000fc80000000000 */
[----:B------:R-:W-:-:S09]  /*117e0*/  @!UP0 UIADD3 UR4, UPT, UPT, UR37, 0xe080, URZ ;  /* 0x0000e08025048890 */ /* 0x000fd2000fffe0ff */
[----:B------:R-:W-:Y:S02]  /*117f0*/  SYNCS.ARRIVE.TRANS64.A1T0 RZ, [UR4], RZ ;  /* 0x000000ffffff79a7 */ /* 0x000fe40008100004 */
[----:B------:R-:W4:Y:S01]  /*11800*/  LDCU UR4, c[0x0][0x704] ;  /* 0x0000e080ff0477ac */ /* 0x000f220008000800 */
[----:B------:R-:W5:Y:S01]  /*11810*/  SYNCS.PHASECHK.TRANS64.TRYWAIT P5, [UR41], R3 ;  /* 0x00000003ff0075a7 */ /* 0x000f6200080a1129 */
[----:B----4-:R-:W-:-:S04]  /*11820*/  FMUL R0, R0, -UR4 ;  /* 0x8000000400007c20 */ /* 0x010fc80008400000 */
[--C-:B------:R-:W-:Y:S02]  /*11830*/  FFMA2 R88, R88.F32x2.HI_LO, UR4.F32, R0.reuse.F32 ;  /* 0x0000000458587c49 */ /* 0x100fe40009200000 */
[--C-:B------:R-:W-:Y:S02]  /*11840*/  FFMA2 R90, R90.F32x2.HI_LO, UR4.F32, R0.reuse.F32 ;  /* 0x000000045a5a7c49 */ /* 0x100fe40009200000 */
[--C-:B------:R-:W-:Y:S01]  /*11850*/  FFMA2 R92, R92.F32x2.HI_LO, UR4.F32, R0.reuse.F32 ;  /* 0x000000045c5c7c49 */ /* 0x100fe20009200000 */
[----:B------:R-:W-:Y:S01]  /*11860*/  FSETP.GEU.AND P4, PT, R88, -126, PT ;  /* 0xc2fc00005800780b */ /* 0x000fe20003f8e000 */
[----:B------:R-:W-:Y:S01]  /*11870*/  FFMA2 R94, R94.F32x2.HI_LO, UR4.F32, R0.F32 ;  /* 0x000000045e5e7c49 */ /* 0x000fe20009200000 */
[----:B------:R-:W-:Y:S02]  /*11880*/  FSETP.GEU.AND P3, PT, R89, -126, PT ;  /* 0xc2fc00005900780b */ /* 0x000fe40003f6e000 */
[----:B------:R-:W-:Y:S02]  /*11890*/  FSETP.GEU.AND P2, PT, R90, -126, PT ;  /* 0xc2fc00005a00780b */ /* 0x000fe40003f4e000 */
[----:B------:R-:W-:-:S02]  /*118a0*/  FSETP.GEU.AND P1, PT, R91, -126, PT ;  /* 0xc2fc00005b00780b */ /* 0x000fc40003f2e000 */
[----:B------:R-:W-:Y:S02]  /*118b0*/  FSETP.GEU.AND P0, PT, R92, -126, PT ;  /* 0xc2fc00005c00780b */ /* 0x000fe40003f0e000 */
        /* <DEDUP_REMOVED lines=9> */
[----:B-1--45:R-:W-:Y:S05]  /*11950*/  @!P5 BRA `(.L_x_257) ;  /* 0x000000780090d947 */ /* 0x032fea0003800000 */
.L_x_439:
[----:B------:R-:W-:Y:S01]  /*11960*/  @!P0 FMUL R92, R92, 0.5 ;  /* 0x3f0000005c5c8820 */ /* 0x000fe20000400000 */
[--C-:B------:R-:W-:Y:S01]  /*11970*/  FFMA2 R98, R98.F32x2.HI_LO, UR4.F32, R0.reuse.F32 ;  /* 0x0000000462627c49 */ /* 0x100fe20009200000 */
[----:B------:R-:W-:Y:S01]  /*11980*/  FSETP.GEU.AND P5, PT, R94, -126, PT ;  /* 0xc2fc00005e00780b */ /* 0x000fe20003fae000 */
[--C-:B------:R-:W-:Y:S01]  /*11990*/  FFMA2 R96, R96.F32x2.HI_LO, UR4.F32, R0.reuse.F32 ;  /* 0x0000000460607c49 */ /* 0x100fe20009200000 */
[----:B------:R-:W-:Y:S01]  /*119a0*/  SYNCS.ARRIVE.TRANS64.A1T0 RZ, [UR40], RZ ;  /* 0x000000ffffff79a7 */ /* 0x000fe20008100028 */
[----:B------:R-:W-:Y:S01]  /*119b0*/  @!P4 FMUL R88, R88, R88 ;  /* 0x000000585858c220 */ /* 0x000fe20000400000 */
[----:B------:R-:W4:Y:S01]  /*119c0*/  MUFU.EX2 R92, R92 ;  /* 0x0000005c005c7308 */ /* 0x000f220000000800 */
[----:B------:R-:W-:Y:S01]  /*119d0*/  FSETP.GEU.AND P4, PT, R95, -126, PT ;  /* 0xc2fc00005f00780b */ /* 0x000fe20003f8e000 */
[----:B------:R-:W-:Y:S01]  /*119e0*/  @!P3 FMUL R89, R89, R89 ;  /* 0x000000595959b220 */ /* 0x000fe20000400000 */
[----:B------:R-:W-:Y:S01]  /*119f0*/  @!P1 FMUL R91, R91, R91 ;  /* 0x0000005b5b5b9220 */ /* 0x000fe20000400000 */
[----:B------:R-:W-:Y:S01]  /*11a00*/  FSETP.GEU.AND P3, PT, R96, -126, PT ;  /* 0xc2fc00006000780b */ /* 0x000fe20003f6e000 */
[----:B------:R-:W-:Y:S01]  /*11a10*/  @!P2 FMUL R90, R90, R90 ;  /* 0x0000005a5a5aa220 */ /* 0x000fe20000400000 */
[----:B------:R-:W-:Y:S01]  /*11a20*/  FSETP.GEU.AND P1, PT, R98, -126, PT ;  /* 0xc2fc00006200780b */ /* 0x000fe20003f2e000 */
[----:B------:R-:W-:Y:S01]  /*11a30*/  @!P6 FMUL R93, R93, 0.5 ;  /* 0x3f0000005d5de820 */ /* 0x000fe20000400000 */
[----:B------:R-:W-:Y:S01]  /*11a40*/  FSETP.GEU.AND P2, PT, R97, -126, PT ;  /* 0xc2fc00006100780b */ /* 0x000fe20003f4e000 */
[----:B------:R-:W-:Y:S01]  /*11a50*/  @!P5 FMUL R94, R94, 0.5 ;  /* 0x3f0000005e5ed820 */ /* 0x000fe20000400000 */
[----:B------:R-:W-:-:S02]  /*11a60*/  FFMA2 R100, R100.F32x2.HI_LO, UR4.F32, R0.F32 ;  /* 0x0000000464647c49 */ /* 0x000fc40009200000 */
[--C-:B------:R-:W-:Y:S01]  /*11a70*/  FFMA2 R102, R102.F32x2.HI_LO, UR4.F32, R0.reuse.F32 ;  /* 0x0000000466667c49 */ /* 0x100fe20009200000 */
[----:B------:R-:W5:Y:S01]  /*11a80*/  MUFU.EX2 R93, R93 ;  /* 0x0000005d005d7308 */ /* 0x000f620000000800 */
[----:B------:R-:W-:Y:S01]  /*11a90*/  @!P4 FMUL R95, R95, 0.5 ;  /* 0x3f0000005f5fc820 */ /* 0x000fe20000400000 */
[--C-:B------:R-:W-:Y:S02]  /*11aa0*/  FFMA2 R106, R106.F32x2.HI_LO, UR4.F32, R0.reuse.F32 ;  /* 0x000000046a6a7c49 */ /* 0x100fe40009200000 */
[----:B----4-:R-:W-:Y:S01]  /*11ab0*/  @!P0 FMUL R92, R92, R92 ;  /* 0x0000005c5c5c8220 */ /* 0x010fe20000400000 */
[----:B------:R-:W-:Y:S01]  /*11ac0*/  FSETP.GEU.AND P0, PT, R99, -126, PT ;  /* 0xc2fc00006300780b */ /* 0x000fe20003f0e000 */
[----:B------:R-:W-:Y:S01]  /*11ad0*/  @!P3 FMUL R96, R96, 0.5 ;  /* 0x3f0000006060b820 */ /* 0x000fe20000400000 */
[----:B------:R-:W-:Y:S01]  /*11ae0*/  @!P1 FMUL R98, R98, 0.5 ;  /* 0x3f00000062629820 */ /* 0x000fe20000400000 */
[----:B------:R-:W-:Y:S01]  /*11af0*/  @!P2 FMUL R97, R97, 0.5 ;  /* 0x3f0000006161a820 */ /* 0x000fe20000400000 */
[----:B------:R-:W4:Y:S01]  /*11b00*/  MUFU.EX2 R94, R94 ;  /* 0x0000005e005e7308 */ /* 0x000f220000000800 */
[----:B------:R-:W-:-:S02]  /*11b10*/  FFMA2 R104, R104.F32x2.HI_LO, UR4.F32, R0.F32 ;  /* 0x0000000468687c49 */ /* 0x000fc40009200000 */
[--C-:B------:R-:W-:Y:S02]  /*11b20*/  FFMA2 R108, R108.F32x2.HI_LO, UR4.F32, R0.reuse.F32 ;  /* 0x000000046c6c7c49 */ /* 0x100fe40009200000 */
[--C-:B------:R-:W-:Y:S02]  /*11b30*/  FFMA2 R112, R112.F32x2.HI_LO, UR4.F32, R0.reuse.F32 ;  /* 0x0000000470707c49 */ /* 0x100fe40009200000 */
[--C-:B------:R-:W-:Y:S01]  /*11b40*/  FFMA2 R110, R110.F32x2.HI_LO, UR4.F32, R0.reuse.F32 ;  /* 0x000000046e6e7c49 */ /* 0x100fe20009200000 */
[----:B------:R-:W2:Y:S01]  /*11b50*/  MUFU.EX2 R95, R95 ;  /* 0x0000005f005f7308 */ /* 0x000ea20000000800 */
[----:B------:R-:W-:Y:S01]  /*11b60*/  @!P0 FMUL R99, R99, 0.5 ;  /* 0x3f00000063638820 */ /* 0x000fe20000400000 */
[----:B-----5:R-:W-:Y:S01]  /*11b70*/  @!P6 FMUL R93, R93, R93 ;  /* 0x0000005d5d5de220 */ /* 0x020fe20000400000 */
[----:B------:R-:W-:Y:S01]  /*11b80*/  FSETP.GEU.AND P6, PT, R100, -126, PT ;  /* 0xc2fc00006400780b */ /* 0x000fe20003fce000 */
[--C-:B------:R-:W-:Y:S02]  /*11b90*/  FFMA2 R6, R118.F32x2.HI_LO, UR4.F32, R0.reuse.F32 ;  /* 0x0000000476067c49 */ /* 0x100fe40009200000 */
[----:B------:R-:W-:-:S02]  /*11ba0*/  FFMA2 R114, R114.F32x2.HI_LO, UR4.F32, R0.F32 ;  /* 0x0000000472727c49 */ /* 0x000fc40009200000 */
[----:B------:R-:W5:Y:S01]  /*11bb0*/  MUFU.EX2 R99, R99 ;  /* 0x0000006300637308 */ /* 0x000f620000000800 */
[----:B----4-:R-:W-:Y:S01]  /*11bc0*/  @!P5 FMUL R94, R94, R94 ;  /* 0x0000005e5e5ed220 */ /* 0x010fe20000400000 */
[----:B------:R-:W-:Y:S01]  /*11bd0*/  FSETP.GEU.AND P5, PT, R101, -126, PT ;  /* 0xc2fc00006500780b */ /* 0x000fe20003fae000 */
[--C-:B------:R-:W-:Y:S02]  /*11be0*/  FFMA2 R116, R116.F32x2.HI_LO, UR4.F32, R0.reuse.F32 ;  /* 0x0000000474747c49 */ /* 0x100fe40009200000 */
[--C-:B------:R-:W-:Y:S02]  /*11bf0*/  FFMA2 R118, R18.F32x2.HI_LO, UR4.F32, R0.reuse.F32 ;  /* 0x0000000412767c49 */ /* 0x100fe40009200000 */
[--C-:B-1----:R-:W-:Y:S01]  /*11c00*/  FFMA2 R4, R126.F32x2.HI_LO, UR4.F32, R0.reuse.F32 ;  /* 0x000000047e047c49 */ /* 0x102fe20009200000 */
[----:B------:R-:W1:Y:S01]  /*11c10*/  MUFU.EX2 R96, R96 ;  /* 0x0000006000607308 */ /* 0x000e620000000800 */
[----:B--2---:R-:W-:Y:S01]  /*11c20*/  @!P4 FMUL R95, R95, R95 ;  /* 0x0000005f5f5fc220 */ /* 0x004fe20000400000 */
[----:B------:R-:W-:Y:S01]  /*11c30*/  FSETP.GEU.AND P4, PT, R102, -126, PT ;  /* 0xc2fc00006600780b */ /* 0x000fe20003f8e000 */
[----:B------:R-:W-:Y:S01]  /*11c40*/  @!P6 FMUL R100, R100, 0.5 ;  /* 0x3f0000006464e820 */ /* 0x000fe20000400000 */
[----:B------:R-:W-:-:S02]  /*11c50*/  FFMA2 R126, R22.F32x2.HI_LO, UR4.F32, R0.F32 ;  /* 0x00000004167e7c49 */ /* 0x000fc40009200000 */
[--C-:B------:R-:W-:Y:S02]  /*11c60*/  FFMA2 R148, R148.F32x2.HI_LO, UR4.F32, R0.reuse.F32 ;  /* 0x0000000494947c49 */ /* 0x100fe40009200000 */
[----:B------:R-:W2:Y:S01]  /*11c70*/  MUFU.EX2 R98, R98 ;  /* 0x0000006200627308 */ /* 0x000ea20000000800 */
[----:B-----5:R-:W-:Y:S01]  /*11c80*/  @!P0 FMUL R99, R99, R99 ;  /* 0x0000006363638220 */ /* 0x020fe20000400000 */
[----:B------:R-:W-:Y:S01]  /*11c90*/  FSETP.GEU.AND P0, PT, R106, -126, PT ;  /* 0xc2fc00006a00780b */ /* 0x000fe20003f0e000 */
[----:B------:R-:W-:Y:S01]  /*11ca0*/  @!P5 FMUL R101, R101, 0.5 ;  /* 0x3f0000006565d820 */ /* 0x000fe20000400000 */
[--C-:B------:R-:W-:Y:S02]  /*11cb0*/  FFMA2 R26, R26.F32x2.HI_LO, UR4.F32, R0.reuse.F32 ;  /* 0x000000041a1a7c49 */ /* 0x100fe40009200000 */
[--C-:B------:R-:W-:Y:S02]  /*11cc0*/  FFMA2 R24, R24.F32x2.HI_LO, UR4.F32, R0.reuse.F32 ;  /* 0x0000000418187c49 */ /* 0x100fe40009200000 */
[----:B------:R-:W4:Y:S01]  /*11cd0*/  MUFU.EX2 R97, R97 ;  /* 0x0000006100617308 */ /* 0x000f220000000800 */
[----:B-1----:R-:W-:Y:S01]  /*11ce0*/  @!P3 FMUL R96, R96, R96 ;  /* 0x000000606060b220 */ /* 0x002fe20000400000 */
[----:B------:R-:W-:Y:S01]  /*11cf0*/  FSETP.GEU.AND P3, PT, R103, -126, PT ;  /* 0xc2fc00006700780b */ /* 0x000fe20003f6e000 */
[----:B------:R-:W-:Y:S01]  /*11d00*/  @!P4 FMUL R102, R102, 0.5 ;  /* 0x3f0000006666c820 */ /* 0x000fe20000400000 */
[----:B------:R-:W-:-:S02]  /*11d10*/  FFMA2 R32, R32.F32x2.HI_LO, UR4.F32, R0.F32 ;  /* 0x0000000420207c49 */ /* 0x000fc40009200000 */
[--C-:B------:R-:W-:Y:S02]  /*11d20*/  FFMA2 R34, R34.F32x2.HI_LO, UR4.F32, R0.reuse.F32 ;  /* 0x0000000422227c49 */ /* 0x100fe40009200000 */
[----:B------:R-:W-:Y:S01]  /*11d30*/  @!P0 FMUL R106, R106, 0.5 ;  /* 0x3f0000006a6a8820 */ /* 0x000fe20000400000 */
[----:B--2---:R-:W-:Y:S01]  /*11d40*/  @!P1 FMUL R98, R98, R98 ;  /* 0x0000006262629220 */ /* 0x004fe20000400000 */
[----:B------:R-:W-:Y:S01]  /*11d50*/  FSETP.GEU.AND P1, PT, R105, -126, PT ;  /* 0xc2fc00006900780b */ /* 0x000fe20003f2e000 */
[----:B------:R-:W1:Y:S01]  /*11d60*/  MUFU.EX2 R100, R100 ;  /* 0x0000006400647308 */ /* 0x000e620000000800 */
[--C-:B------:R-:W-:Y:S02]  /*11d70*/  FFMA2 R28, R28.F32x2.HI_LO, UR4.F32, R0.reuse.F32 ;  /* 0x000000041c1c7c49 */ /* 0x100fe40009200000 */
[--C-:B------:R-:W-:Y:S02]  /*11d80*/  FFMA2 R30, R30.F32x2.HI_LO, UR4.F32, R0.reuse.F32 ;  /* 0x000000041e1e7c49 */ /* 0x100fe40009200000 */
[----:B------:R-:W-:Y:S01]  /*11d90*/  @!P3 FMUL R103, R103, 0.5 ;  /* 0x3f0000006767b820 */ /* 0x000fe20000400000 */
[----:B----4-:R-:W-:Y:S01]  /*11da0*/  @!P2 FMUL R97, R97, R97 ;  /* 0x000000616161a220 */ /* 0x010fe20000400000 */
[----:B------:R-:W-:Y:S01]  /*11db0*/  FSETP.GEU.AND P2, PT, R104, -126, PT ;  /* 0xc2fc00006800780b */ /* 0x000fe20003f4e000 */
[----:B------:R-:W2:Y:S01]  /*11dc0*/  MUFU.EX2 R101, R101 ;  /* 0x0000006500657308 */ /* 0x000ea20000000800 */
[----:B------:R-:W-:-:S02]  /*11dd0*/  FFMA2 R40, R40.F32x2.HI_LO, UR4.F32, R0.F32 ;  /* 0x0000000428287c49 */ /* 0x000fc40009200000 */
[--C-:B------:R-:W-:Y:S02]  /*11de0*/  FFMA2 R36, R36.F32x2.HI_LO, UR4.F32, R0.reuse.F32 ;  /* 0x0000000424247c49 */ /* 0x100fe40009200000 */
[----:B------:R-:W-:Y:S01]  /*11df0*/  @!P1 FMUL R105, R105, 0.5 ;  /* 0x3f00000069699820 */ /* 0x000fe20000400000 */
[--C-:B------:R-:W-:Y:S02]  /*11e00*/  FFMA2 R38, R38.F32x2.HI_LO, UR4.F32, R0.reuse.F32 ;  /* 0x0000000426267c49 */ /* 0x100fe40009200000 */
[----:B------:R-:W4:Y:S01]  /*11e10*/  MUFU.EX2 R102, R102 ;  /* 0x0000006600667308 */ /* 0x000f220000000800 */
[----:B-1----:R-:W-:Y:S01]  /*11e20*/  @!P6 FMUL R100, R100, R100 ;  /* 0x000000646464e220 */ /* 0x002fe20000400000 */
[----:B------:R-:W-:Y:S01]  /*11e30*/  FSETP.GEU.AND P6, PT, R107, -126, PT ;  /* 0xc2fc00006b00780b */ /* 0x000fe20003fce000 */
[--C-:B------:R-:W-:Y:S02]  /*11e40*/  FFMA2 R46, R46.F32x2.HI_LO, UR4.F32, R0.reuse.F32 ;  /* 0x000000042e2e7c49 */ /* 0x100fe40009200000 */
[----:B------:R-:W-:Y:S01]  /*11e50*/  @!P2 FMUL R104, R104, 0.5 ;  /* 0x3f0000006868a820 */ /* 0x000fe20000400000 */
[----:B------:R-:W-:-:S02]  /*11e60*/  FFMA2 R48, R48.F32x2.HI_LO, UR4.F32, R0.F32 ;  /* 0x0000000430307c49 */ /* 0x000fc40009200000 */
        /* <DEDUP_REMOVED lines=57> */
[----:B------:R-:W-:-:S04]  /*12200*/  FFMA2 R82, R82.F32x2.HI_LO, UR4.F32, R0.F32 ;  /* 0x0000000452527c49 */ /* 0x000fc80009200000 */
        /* <DEDUP_REMOVED lines=26> */
[----:B----4-:R-:W-:-:S06]  /*123b0*/  @!P1 FMUL R19, R19, R19 ;  /* 0x0000001313139220 */ /* 0x010fcc0000400000 */
[----:B------:R-:W-:Y:S01]  /*123c0*/  @!P4 FMUL R5, R5, 0.5 ;  /* 0x3f0000000505c820 */ /* 0x000fe20000400000 */
[----:B------:R4:W5:Y:S01]  /*123d0*/  MUFU.EX2 R18, R6 ;  /* 0x0000000600127308 */ /* 0x0009620000000800 */
[----:B-1----:R-:W-:-:S07]  /*123e0*/  @!P0 FMUL R118, R118, R118 ;  /* 0x0000007676768220 */ /* 0x002fce0000400000 */
[----:B------:R-:W1:Y:S01]  /*123f0*/  MUFU.EX2 R22, R4 ;  /* 0x0000000400167308 */ /* 0x000e620000000800 */
[----:B--2---:R-:W-:Y:S01]  /*12400*/  @!P3 FMUL R117, R117, R117 ;  /* 0x000000757575b220 */ /* 0x004fe20000400000 */
[----:B------:R-:W-:-:S06]  /*12410*/  FSETP.GEU.AND P3, PT, R126, -126, PT ;  /* 0xc2fc00007e00780b */ /* 0x000fcc0003f6e000 */
[----:B------:R2:W3:Y:S01]  /*12420*/  MUFU.EX2 R23, R5 ;  /* 0x0000000500177308 */ /* 0x0004e20000000800 */
[--C-:B----4-:R-:W-:Y:S02]  /*12430*/  FFMA2 R6, R128.F32x2.HI_LO, UR4.F32, R0.reuse.F32 ;  /* 0x0000000480067c49 */ /* 0x110fe40009200000 */
[----:B-----5:R-:W-:Y:S01]  /*12440*/  @!P2 FMUL R18, R18, R18 ;  /* 0x000000121212a220 */ /* 0x020fe20000400000 */
[----:B------:R-:W-:Y:S01]  /*12450*/  FSETP.GEU.AND P2, PT, R127, -126, PT ;  /* 0xc2fc00007f00780b */ /* 0x000fe20003f4e000 */
[----:B------:R-:W-:Y:S01]  /*12460*/  FFMA2 R128, R120.F32x2.HI_LO, UR4.F32, R0.F32 ;  /* 0x0000000478807c49 */ /* 0x000fe20009200000 */
[----:B------:R-:W-:Y:S01]  /*12470*/  FSETP.GEU.AND P1, PT, R6, -126, PT ;  /* 0xc2fc00000600780b */ /* 0x000fe20003f2e000 */
[----:B------:R-:W-:Y:S01]  /*12480*/  @!P3 FMUL R126, R126, 0.5 ;  /* 0x3f0000007e7eb820 */ /* 0x000fe20000400000 */
[----:B------:R-:W-:Y:S01]  /*12490*/  FSETP.GEU.AND P0, PT, R7, -126, PT ;  /* 0xc2fc00000700780b */ /* 0x000fe20003f0e000 */
[----:B------:R-:W4:Y:S01]  /*124a0*/  MUFU.EX2 R119, R119 ;  /* 0x0000007700777308 */ /* 0x000f220000000800 */
[----:B-1----:R-:W-:Y:S01]  /*124b0*/  @!P5 FMUL R22, R22, R22 ;  /* 0x000000161616d220 */ /* 0x002fe20000400000 */
[----:B------:R-:W-:-:S06]  /*124c0*/  FSETP.GEU.AND P5, PT, R129, -126, PT ;  /* 0xc2fc00008100780b */ /* 0x000fcc0003fae000 */
[----:B------:R-:W-:Y:S01]  /*124d0*/  @!P2 FMUL R127, R127, 0.5 ;  /* 0x3f0000007f7fa820 */ /* 0x000fe20000400000 */
[----:B------:R-:W1:Y:S01]  /*124e0*/  MUFU.EX2 R126, R126 ;  /* 0x0000007e007e7308 */ /* 0x000e620000000800 */
[----:B------:R-:W-:Y:S01]  /*124f0*/  @!P1 FMUL R6, R6, 0.5 ;  /* 0x3f00000006069820 */ /* 0x000fe20000400000 */
[--C-:B--2---:R-:W-:Y:S02]  /*12500*/  FFMA2 R4, R132.F32x2.HI_LO, UR4.F32, R0.reuse.F32 ;  /* 0x0000000484047c49 */ /* 0x104fe40009200000 */
[----:B------:R-:W-:Y:S01]  /*12510*/  @!P0 FMUL R7, R7, 0.5 ;  /* 0x3f00000007078820 */ /* 0x000fe20000400000 */
[----:B------:R-:W-:Y:S02]  /*12520*/  FFMA2 R132, R122.F32x2.HI_LO, UR4.F32, R0.F32 ;  /* 0x000000047a847c49 */ /* 0x000fe40009200000 */
[----:B---3--:R-:W-:Y:S01]  /*12530*/  @!P4 FMUL R23, R23, R23 ;  /* 0x000000171717c220 */ /* 0x008fe20000400000 */
[----:B------:R-:W2:Y:S01]  /*12540*/  MUFU.EX2 R120, R6 ;  /* 0x0000000600787308 */ /* 0x000ea20000000800 */
[----:B------:R-:W-:Y:S01]  /*12550*/  FSETP.GEU.AND P4, PT, R4, -126, PT ;  /* 0xc2fc00000400780b */ /* 0x000fe20003f8e000 */
[----:B----4-:R-:W-:Y:S01]  /*12560*/  @!P6 FMUL R119, R119, R119 ;  /* 0x000000777777e220 */ /* 0x010fe20000400000 */
[----:B------:R-:W-:Y:S01]  /*12570*/  FSETP.GEU.AND P6, PT, R128, -126, PT ;  /* 0xc2fc00008000780b */ /* 0x000fe20003fce000 */
[----:B------:R-:W-:-:S04]  /*12580*/  @!P5 FMUL R129, R129, 0.5 ;  /* 0x3f0000008181d820 */ /* 0x000fc80000400000 */
[----:B------:R3:W4:Y:S01]  /*12590*/  MUFU.EX2 R121, R7 ;  /* 0x0000000700797308 */ /* 0x0007220000000800 */
[----:B-1----:R-:W-:Y:S01]  /*125a0*/  @!P3 FMUL R126, R126, R126 ;  /* 0x0000007e7e7eb220 */ /* 0x002fe20000400000 */
[----:B------:R-:W-:-:S04]  /*125b0*/  FSETP.GEU.AND P3, PT, R5, -126, PT ;  /* 0xc2fc00000500780b */ /* 0x000fc80003f6e000 */
[----:B------:R-:W-:Y:S02]  /*125c0*/  @!P4 FMUL R4, R4, 0.5 ;  /* 0x3f0000000404c820 */ /* 0x000fe40000400000 */
[----:B------:R-:W1:Y:S01]  /*125d0*/  MUFU.EX2 R127, R127 ;  /* 0x0000007f007f7308 */ /* 0x000e620000000800 */
[----:B--2---:R-:W-:Y:S01]  /*125e0*/  @!P1 FMUL R120, R120, R120 ;  /* 0x0000007878789220 */ /* 0x004fe20000400000 */
[----:B------:R-:W-:Y:S01]  /*125f0*/  FSETP.GEU.AND P1, PT, R133, -126, PT ;  /* 0xc2fc00008500780b */ /* 0x000fe20003f2e000 */
[----:B------:R-:W-:-:S04]  /*12600*/  @!P6 FMUL R128, R128, 0.5 ;  /* 0x3f0000008080e820 */ /* 0x000fc80000400000 */
[----:B------:R-:W-:Y:S01]  /*12610*/  @!P3 FMUL R5, R5, 0.5 ;  /* 0x3f0000000505b820 */ /* 0x000fe20000400000 */
[----:B------:R-:W2:Y:S01]  /*12620*/  MUFU.EX2 R122, R4 ;  /* 0x00000004007a7308 */ /* 0x000ea20000000800 */
[--C-:B---3--:R-:W-:Y:S02]  /*12630*/  FFMA2 R6, R136.F32x2.HI_LO, UR4.F32, R0.reuse.F32 ;  /* 0x0000000488067c49 */ /* 0x108fe40009200000 */
[----:B----4-:R-:W-:Y:S01]  /*12640*/  @!P0 FMUL R121, R121, R121 ;  /* 0x0000007979798220 */ /* 0x010fe20000400000 */
[----:B------:R-:W-:Y:S02]  /*12650*/  FFMA2 R136, R124.F32x2.HI_LO, UR4.F32, R0.F32 ;  /* 0x000000047c887c49 */ /* 0x000fe40009200000 */
        /* <DEDUP_REMOVED lines=15> */
[----:B-1----:R-:W-:-:S06]  /*12750*/  @!P1 FMUL R133, R133, R133 ;  /* 0x0000008585859220 */ /* 0x002fcc0000400000 */
[----:B------:R-:W-:Y:S01]  /*12760*/  @!P5 FMUL R136, R136, 0.5 ;  /* 0x3f0000008888d820 */ /* 0x000fe20000400000 */
[----:B------:R1:W4:Y:S01]  /*12770*/  MUFU.EX2 R123, R5 ;  /* 0x00000005007b7308 */ /* 0x0003220000000800 */
[----:B--2---:R-:W-:-:S07]  /*12780*/  @!P0 FMUL R124, R124, R124 ;  /* 0x0000007c7c7c8220 */ /* 0x004fce0000400000 */
[----:B------:R-:W2:Y:S01]  /*12790*/  MUFU.EX2 R132, R132 ;  /* 0x0000008400847308 */ /* 0x000ea20000000800 */
[----:B---3--:R-:W-:Y:S01]  /*127a0*/  @!P6 FMUL R128, R128, R128 ;  /* 0x000000808080e220 */ /* 0x008fe20000400000 */
[----:B------:R-:W-:-:S06]  /*127b0*/  FSETP.GEU.AND P6, PT, R7, -126, PT ;  /* 0xc2fc00000700780b */ /* 0x000fcc0003fce000 */
[----:B------:R-:W3:Y:S01]  /*127c0*/  MUFU.EX2 R137, R137 ;  /* 0x0000008900897308 */ /* 0x000ee20000000800 */
[--C-:B-1----:R-:W-:Y:S02]  /*127d0*/  FFMA2 R4, R138.F32x2.HI_LO, UR4.F32, R0.reuse.F32 ;  /* 0x000000048a047c49 */ /* 0x102fe40009200000 */
[----:B------:R-:W-:Y:S02]  /*127e0*/  FFMA2 R138, R130.F32x2.HI_LO, UR4.F32, R0.F32 ;  /* 0x00000004828a7c49 */ /* 0x000fe40009200000 */
[----:B----4-:R-:W-:Y:S01]  /*127f0*/  @!P3 FMUL R123, R123, R123 ;  /* 0x0000007b7b7bb220 */ /* 0x010fe20000400000 */
[----:B------:R-:W-:Y:S01]  /*12800*/  FSETP.GEU.AND P3, PT, R4, -126, PT ;  /* 0xc2fc00000400780b */ /* 0x000fe20003f6e000 */
[----:B------:R-:W-:Y:S01]  /*12810*/  @!P6 FMUL R7, R7, 0.5 ;  /* 0x3f0000000707e820 */ /* 0x000fe20000400000 */
[----:B------:R-:W-:Y:S01]  /*12820*/  FSETP.GEU.AND P0, PT, R139, -126, PT ;  /* 0xc2fc00008b00780b */ /* 0x000fe20003f0e000 */
[----:B--2---:R-:W-:Y:S01]  /*12830*/  @!P2 FMUL R132, R132, R132 ;  /* 0x000000848484a220 */ /* 0x004fe20000400000 */
[----:B------:R-:W-:Y:S01]  /*12840*/  FSETP.GEU.AND P1, PT, R138, -126, PT ;  /* 0xc2fc00008a00780b */ /* 0x000fe20003f2e000 */
[----:B------:R1:W2:Y:S01]  /*12850*/  MUFU.EX2 R125, R7 ;  /* 0x00000007007d7308 */ /* 0x0002a20000000800 */
[----:B------:R-:W-:Y:S01]  /*12860*/  FSETP.GEU.AND P2, PT, R5, -126, PT ;  /* 0xc2fc00000500780b */ /* 0x000fe20003f4e000 */
[----:B---3--:R-:W-:-:S06]  /*12870*/  @!P4 FMUL R137, R137, R137 ;  /* 0x000000898989c220 */ /* 0x008fcc0000400000 */
[----:B------:R-:W-:Y:S01]  /*12880*/  @!P3 FMUL R4, R4, 0.5 ;  /* 0x3f0000000404b820 */ /* 0x000fe20000400000 */
[----:B------:R-:W3:Y:S01]  /*12890*/  MUFU.EX2 R136, R136 ;  /* 0x0000008800887308 */ /* 0x000ee20000000800 */
[----:B------:R-:W-:Y:S02]  /*128a0*/  @!P0 FMUL R139, R139, 0.5 ;  /* 0x3f0000008b8b8820 */ /* 0x000fe40000400000 */
[----:B------:R-:W-:Y:S02]  /*128b0*/  @!P1 FMUL R138, R138, 0.5 ;  /* 0x3f0000008a8a9820 */ /* 0x000fe40000400000 */
[----:B------:R-:W-:-:S03]  /*128c0*/  @!P2 FMUL R5, R5, 0.5 ;  /* 0x3f0000000505a820 */ /* 0x000fc60000400000 */
[----:B------:R-:W4:Y:S01]  /*128d0*/  MUFU.EX2 R139, R139 ;  /* 0x0000008b008b7308 */ /* 0x000f220000000800 */
[--C-:B-1----:R-:W-:Y:S02]  /*128e0*/  FFMA2 R6, R142.F32x2.HI_LO, UR4.F32, R0.reuse.F32 ;  /* 0x000000048e067c49 */ /* 0x102fe40009200000 */
[----:B------:R-:W-:Y:S02]  /*128f0*/  FFMA2 R142, R134.F32x2.HI_LO, UR4.F32, R0.F32 ;  /* 0x00000004868e7c49 */ /* 0x000fe40009200000 */
[----:B--2---:R-:W-:Y:S01]  /*12900*/  @!P6 FMUL R125, R125, R125 ;  /* 0x0000007d7d7de220 */ /* 0x004fe20000400000 */
[----:B------:R-:W-:Y:S02]  /*12910*/  FSETP.GEU.AND P6, PT, R6, -126, PT ;  /* 0xc2fc00000600780b */ /* 0x000fe40003fce000 */
[----:B------:R-:W1:Y:S01]  /*12920*/  MUFU.EX2 R130, R4 ;  /* 0x0000000400827308 */ /* 0x000e620000000800 */
[----:B------:R-:W-:Y:S01]  /*12930*/  FSETP.GEU.AND P4, PT, R142, -126, PT ;  /* 0xc2fc00008e00780b */ /* 0x000fe20003f8e000 */
[----:B---3--:R-:W-:Y:S01]  /*12940*/  @!P5 FMUL R136, R136, R136 ;  /* 0x000000888888d220 */ /* 0x008fe20000400000 */
[----:B------:R-:W-:-:S05]  /*12950*/  FSETP.GEU.AND P5, PT, R7, -126, PT ;  /* 0xc2fc00000700780b */ /* 0x000fca0003fae000 */
[----:B------:R-:W2:Y:S01]  /*12960*/  MUFU.EX2 R138, R138 ;  /* 0x0000008a008a7308 */ /* 0x000ea20000000800 */
[----:B----4-:R-:W-:Y:S02]  /*12970*/  @!P0 FMUL R139, R139, R139 ;  /* 0x0000008b8b8b8220 */ /* 0x010fe40000400000 */
[----:B------:R-:W-:-:S03]  /*12980*/  @!P6 FMUL R6, R6, 0.5 ;  /* 0x3f0000000606e820 */ /* 0x000fc60000400000 */
[----:B------:R-:W-:Y:S02]  /*12990*/  @!P4 FMUL R142, R142, 0.5 ;  /* 0x3f0000008e8ec820 */ /* 0x000fe40000400000 */
[----:B------:R3:W4:Y:S01]  /*129a0*/  MUFU.EX2 R131, R5 ;  /* 0x0000000500837308 */ /* 0x0007220000000800 */
[----:B-1----:R-:W-:Y:S01]  /*129b0*/  @!P3 FMUL R130, R130, R130 ;  /* 0x000000828282b220 */ /* 0x002fe20000400000 */
[----:B------:R-:W-:Y:S01]  /*129c0*/  FSETP.GEU.AND P3, PT, R143, -126, PT ;  /* 0xc2fc00008f00780b */ /* 0x000fe20003f6e000 */
[----:B------:R-:W-:-:S05]  /*129d0*/  @!P5 FMUL R7, R7, 0.5 ;  /* 0x3f0000000707d820 */ /* 0x000fca0000400000 */
[----:B------:R-:W1:Y:S01]  /*129e0*/  MUFU.EX2 R134, R6 ;  /* 0x0000000600867308 */ /* 0x000e620000000800 */
[----:B--2---:R-:W-:-:S06]  /*129f0*/  @!P1 FMUL R138, R138, R138 ;  /* 0x0000008a8a8a9220 */ /* 0x004fcc0000400000 */
[----:B------:R-:W-:Y:S01]  /*12a00*/  @!P3 FMUL R143, R143, 0.5 ;  /* 0x3f0000008f8fb820 */ /* 0x000fe20000400000 */
[----:B------:R-:W2:Y:S01]  /*12a10*/  MUFU.EX2 R135, R7 ;  /* 0x0000000700877308 */ /* 0x000ea20000000800 */
[--C-:B---3--:R-:W-:Y:S02]  /*12a20*/  FFMA2 R4, R144.F32x2.HI_LO, UR4.F32, R0.reuse.F32 ;  /* 0x0000000490047c49 */ /* 0x108fe40009200000 */
[----:B------:R-:W-:Y:S01]  /*12a30*/  FFMA2 R144, R140.F32x2.HI_LO, UR4.F32, R0.F32 ;  /* 0x000000048c907c49 */ /* 0x000fe20009200000 */
[----:B------:R-:W-:Y:S01]  /*12a40*/  USHF.R.U32.HI UR4, URZ, 0x15, UR39 ;  /* 0x00000015ff047899 */ /* 0x000fe20008011627 */
[----:B----4-:R-:W-:Y:S01]  /*12a50*/  @!P2 FMUL R131, R131, R131 ;  /* 0x000000838383a220 */ /* 0x010fe20000400000 */
[----:B------:R-:W-:Y:S02]  /*12a60*/  FSETP.GEU.AND P1, PT, R5, -126, PT ;  /* 0xc2fc00000500780b */ /* 0x000fe40003f2e000 */
[----:B------:R-:W-:Y:S01]  /*12a70*/  FSETP.GEU.AND P0, PT, R144, -126, PT ;  /* 0xc2fc00009000780b */ /* 0x000fe20003f0e000 */
[----:B------:R-:W3:Y:S01]  /*12a80*/  MUFU.EX2 R142, R142 ;  /* 0x0000008e008e7308 */ /* 0x000ee20000000800 */
[----:B------:R-:W-:Y:S01]  /*12a90*/  FSETP.GEU.AND P2, PT, R4, -126, PT ;  /* 0xc2fc00000400780b */ /* 0x000fe20003f4e000 */
[----:B-1----:R-:W-:Y:S01]  /*12aa0*/  @!P6 FMUL R134, R134, R134 ;  /* 0x000000868686e220 */ /* 0x002fe20000400000 */
[----:B------:R-:W-:-:S02]  /*12ab0*/  FSETP.GEU.AND P6, PT, R145, -126, PT ;  /* 0xc2fc00009100780b */ /* 0x000fc40003fce000 */
[----:B------:R-:W-:-:S03]  /*12ac0*/  MOV R3, UR4 ;  /* 0x0000000400037c02 */ /* 0x000fc60008000f00 */
[----:B------:R-:W1:Y:S01]  /*12ad0*/  MUFU.EX2 R143, R143 ;  /* 0x0000008f008f7308 */ /* 0x000e620000000800 */
[----:B--2---:R-:W-:Y:S01]  /*12ae0*/  @!P5 FMUL R135, R135, R135 ;  /* 0x000000878787d220 */ /* 0x004fe20000400000 */
[----:B------:R-:W-:Y:S01]  /*12af0*/  @!P1 FMUL R5, R5, 0.5 ;  /* 0x3f00000005059820 */ /* 0x000fe20000400000 */
[----:B------:R-:W-:Y:S01]  /*12b00*/  FSETP.GEU.AND P5, PT, R148, -126, PT ;  /* 0xc2fc00009400780b */ /* 0x000fe20003fae000 */
[----:B------:R-:W-:Y:S02]  /*12b10*/  @!P0 FMUL R144, R144, 0.5 ;  /* 0x3f00000090908820 */ /* 0x000fe40000400000 */
[----:B------:R-:W-:Y:S02]  /*12b20*/  @!P2 FMUL R4, R4, 0.5 ;  /* 0x3f0000000404a820 */ /* 0x000fe40000400000 */
[----:B------:R-:W2:Y:S01]  /*12b30*/  MUFU.EX2 R141, R5 ;  /* 0x00000005008d7308 */ /* 0x000ea20000000800 */
[----:B---3--:R-:W-:Y:S01]  /*12b40*/  @!P4 FMUL R142, R142, R142 ;  /* 0x0000008e8e8ec220 */ /* 0x008fe20000400000 */
[----:B------:R-:W-:Y:S01]  /*12b50*/  FSETP.GEU.AND P4, PT, R149, -126, PT ;  /* 0xc2fc00009500780b */ /* 0x000fe20003f8e000 */
[----:B------:R-:W-:-:S05]  /*12b60*/  @!P6 FMUL R145, R145, 0.5 ;  /* 0x3f0000009191e820 */ /* 0x000fca0000400000 */
[----:B------:R-:W3:Y:S01]  /*12b70*/  MUFU.EX2 R144, R144 ;  /* 0x0000009000907308 */ /* 0x000ee20000000800 */
[----:B-1----:R-:W-:Y:S01]  /*12b80*/  @!P3 FMUL R143, R143, R143 ;  /* 0x0000008f8f8fb220 */ /* 0x002fe20000400000 */
[----:B------:R-:W-:Y:S01]  /*12b90*/  FSETP.GEU.AND P3, PT, R24, -126, PT ;  /* 0xc2fc00001800780b */ /* 0x000fe20003f6e000 */
[----:B------:R-:W-:-:S03]  /*12ba0*/  @!P5 FMUL R148, R148, 0.5 ;  /* 0x3f0000009494d820 */ /* 0x000fc60000400000 */
        /* <DEDUP_REMOVED lines=198> */
[----:B------:R-:W-:-:S03]  /*13810*/  F2FP.BF16.F32.PACK_AB R60, R97, R96 ;  /* 0x00000060613c723e */ /* 0x000fc600000010ff */
[----:B------:R-:W-:Y:S01]  /*13820*/  @!P3 FMUL R66, R66, 0.5 ;  /* 0x3f0000004242b820 */ /* 0x000fe20000400000 */
[----:B------:R-:W2:Y:S01]  /*13830*/  MUFU.EX2 R189, R63 ;  /* 0x0000003f00bd7308 */ /* 0x000ea20000000800 */
[----:B---3--:R-:W-:Y:S01]  /*13840*/  @!P1 FMUL R187, R187, R187 ;  /* 0x000000bbbbbb9220 */ /* 0x008fe20000400000 */
[----:B------:R-:W-:Y:S02]  /*13850*/  FSETP.GEU.AND P1, PT, R68, -126, PT ;  /* 0xc2fc00004400780b */ /* 0x000fe40003f2e000 */
[----:B------:R-:W-:Y:S02]  /*13860*/  F2FP.BF16.F32.PACK_AB R61, R99, R98 ;  /* 0x00000062633d723e */ /* 0x000fe400000010ff */
[----:B------:R-:W-:Y:S01]  /*13870*/  F2FP.BF16.F32.PACK_AB R42, R187, R186 ;  /* 0x000000babb2a723e */ /* 0x000fe200000010ff */
[----:B------:R-:W-:Y:S01]  /*13880*/  @!P2 FMUL R67, R67, 0.5 ;  /* 0x3f0000004343a820 */ /* 0x000fe20000400000 */
[----:B------:R-:W3:Y:S01]  /*13890*/  MUFU.EX2 R44, R64 ;  /* 0x00000040002c7308 */ /* 0x000ee20000000800 */
[----:B-1----:R-:W-:Y:S01]  /*138a0*/  @!P0 FMUL R188, R188, R188 ;  /* 0x000000bcbcbc8220 */ /* 0x002fe20000400000 */
[----:B------:R-:W-:-:S02]  /*138b0*/  FSETP.GEU.AND P0, PT, R69, -126, PT ;  /* 0xc2fc00004500780b */ /* 0x000fc40003f0e000 */
        /* <DEDUP_REMOVED lines=11> */
[----:B------:R-:W-:Y:S02]  /*13970*/  F2FP.BF16.F32.PACK_AB R64, R105, R104 ;  /* 0x000000686940723e */ /* 0x000fe400000010ff */
[----:B------:R3:W-:Y:S01]  /*13980*/  STL [R1+0x10], R44 ;  /* 0x0000102c01007387 */ /* 0x0007e20000100800 */
[----:B------:R-:W-:Y:S01]  /*13990*/  @!P6 FMUL R70, R70, 0.5 ;  /* 0x3f0000004646e820 */ /* 0x000fe20000400000 */
[----:B------:R-:W4:Y:S01]  /*139a0*/  MUFU.EX2 R48, R67 ;  /* 0x0000004300307308 */ /* 0x000f220000000800 */
[----:B-1----:R-:W-:Y:S01]  /*139b0*/  @!P4 FMUL R49, R49, R49 ;  /* 0x000000313131c220 */ /* 0x002fe20000400000 */
[----:B------:R-:W-:Y:S02]  /*139c0*/  FSETP.GEU.AND P4, PT, R72, -126, PT ;  /* 0xc2fc00004800780b */ /* 0x000fe40003f8e000 */
[----:B------:R-:W-:Y:S02]  /*139d0*/  F2FP.BF16.F32.PACK_AB R65, R107, R106 ;  /* 0x0000006a6b41723e */ /* 0x000fe400000010ff */
[----:B------:R-:W-:Y:S01]  /*139e0*/  STL [R1+0x14], R49 ;  /* 0x0000143101007387 */ /* 0x000fe20000100800 */
[----:B------:R-:W-:Y:S01]  /*139f0*/  @!P5 FMUL R71, R71, 0.5 ;  /* 0x3f0000004747d820 */ /* 0x000fe20000400000 */
[----:B------:R-:W1:Y:S01]  /*13a00*/  MUFU.EX2 R46, R68 ;  /* 0x00000044002e7308 */ /* 0x000e620000000800 */
[----:B--2---:R-:W-:Y:S01]  /*13a10*/  @!P3 FMUL R45, R45, R45 ;  /* 0x0000002d2d2db220 */ /* 0x004fe20000400000 */
        /* <DEDUP_REMOVED lines=11> */
[----:B-1----:R-:W-:Y:S01]  /*13ad0*/  @!P1 FMUL R46, R46, R46 ;  /* 0x0000002e2e2e9220 */ /* 0x002fe20000400000 */
[----:B------:R-:W-:-:S02]  /*13ae0*/  FSETP.GEU.AND P1, PT, R75, -126, PT ;  /* 0xc2fc00004b00780b */ /* 0x000fc40003f2e000 */
[----:B---3--:R-:W-:Y:S02]  /*13af0*/  F2FP.BF16.F32.PACK_AB R44, R49, R44 ;  /* 0x0000002c312c723e */ /* 0x008fe400000010ff */
[----:B------:R1:W-:Y:S01]  /*13b00*/  STL [R1+0x20], R46 ;  /* 0x0000202e01007387 */ /* 0x0003e20000100800 */
[----:B------:R-:W-:Y:S01]  /*13b10*/  @!P2 FMUL R74, R74, 0.5 ;  /* 0x3f0000004a4aa820 */ /* 0x000fe20000400000 */
[----:B------:R-:W3:Y:S01]  /*13b20*/  MUFU.EX2 R5, R71 ;  /* 0x0000004700057308 */ /* 0x000ee20000000800 */
[----:B-----5:R-:W-:Y:S01]  /*13b30*/  @!P0 FMUL R47, R47, R47 ;  /* 0x0000002f2f2f8220 */ /* 0x020fe20000400000 */
[----:B------:R-:W-:Y:S02]  /*13b40*/  FSETP.GEU.AND P0, PT, R76, -126, PT ;  /* 0xc2fc00004c00780b */ /* 0x000fe40003f0e000 */
[----:B------:R-:W-:Y:S02]  /*13b50*/  F2FP.BF16.F32.PACK_AB R68, R113, R112 ;  /* 0x000000707144723e */ /* 0x000fe400000010ff */
[----:B------:R5:W-:Y:S01]  /*13b60*/  STL [R1+0x24], R47 ;  /* 0x0000242f01007387 */ /* 0x000be20000100800 */
[----:B------:R-:W-:Y:S01]  /*13b70*/  @!P1 FMUL R75, R75, 0.5 ;  /* 0x3f0000004b4b9820 */ /* 0x000fe20000400000 */
[----:B------:R-:W1:Y:S01]  /*13b80*/  MUFU.EX2 R6, R72 ;  /* 0x0000004800067308 */ /* 0x000e620000000800 */
[----:B----4-:R-:W-:Y:S01]  /*13b90*/  @!P6 FMUL R4, R4, R4 ;  /* 0x000000040404e220 */ /* 0x010fe20000400000 */
[----:B------:R-:W-:-:S02]  /*13ba0*/  FSETP.GEU.AND P6, PT, R77, -126, PT ;  /* 0xc2fc00004d00780b */ /* 0x000fc40003fce000 */
[----:B--2---:R-:W-:Y:S02]  /*13bb0*/  F2FP.BF16.F32.PACK_AB R45, R48, R45 ;  /* 0x0000002d302d723e */ /* 0x004fe400000010ff */
[----:B------:R2:W-:Y:S01]  /*13bc0*/  STL [R1+0x28], R4 ;  /* 0x0000280401007387 */ /* 0x0005e20000100800 */
[----:B------:R-:W-:Y:S01]  /*13bd0*/  @!P0 FMUL R76, R76, 0.5 ;  /* 0x3f0000004c4c8820 */ /* 0x000fe20000400000 */
[----:B------:R-:W4:Y:S01]  /*13be0*/  MUFU.EX2 R7, R73 ;  /* 0x0000004900077308 */ /* 0x000f220000000800 */
[----:B---3--:R-:W-:Y:S01]  /*13bf0*/  @!P5 FMUL R5, R5, R5 ;  /* 0x000000050505d220 */ /* 0x008fe20000400000 */
[----:B------:R-:W-:Y:S02]  /*13c00*/  FSETP.GEU.AND P5, PT, R78, -126, PT ;  /* 0xc2fc00004e00780b */ /* 0x000fe40003fae000 */
[----:B------:R-:W-:Y:S02]  /*13c10*/  F2FP.BF16.F32.PACK_AB R69, R115, R114 ;  /* 0x000000727345723e */ /* 0x000fe400000010ff */
[----:B------:R2:W-:Y:S01]  /*13c20*/  STL [R1+0x2c], R5 ;  /* 0x00002c0501007387 */ /* 0x0005e20000100800 */
[----:B------:R-:W-:Y:S01]  /*13c30*/  @!P6 FMUL R77, R77, 0.5 ;  /* 0x3f0000004d4de820 */ /* 0x000fe20000400000 */
[----:B------:R-:W3:Y:S01]  /*13c40*/  MUFU.EX2 R20, R74 ;  /* 0x0000004a00147308 */ /* 0x000ee20000000800 */
[----:B-1----:R-:W-:Y:S01]  /*13c50*/  @!P4 FMUL R6, R6, R6 ;  /* 0x000000060606c220 */ /* 0x002fe20000400000 */
[----:B------:R-:W-:-:S02]  /*13c60*/  FSETP.GEU.AND P4, PT, R79, -126, PT ;  /* 0xc2fc00004f00780b */ /* 0x000fc40003f8e000 */
[----:B------:R-:W-:Y:S02]  /*13c70*/  F2FP.BF16.F32.PACK_AB R46, R47, R46 ;  /* 0x0000002e2f2e723e */ /* 0x000fe400000010ff */
[----:B------:R2:W-:Y:S01]  /*13c80*/  STL [R1+0x30], R6 ;  /* 0x0000300601007387 */ /* 0x0005e20000100800 */
[----:B------:R-:W-:Y:S01]  /*13c90*/  @!P5 FMUL R78, R78, 0.5 ;  /* 0x3f0000004e4ed820 */ /* 0x000fe20000400000 */
[----:B------:R-:W1:Y:S01]  /*13ca0*/  MUFU.EX2 R21, R75 ;  /* 0x0000004b00157308 */ /* 0x000e620000000800 */
[----:B----4-:R-:W-:Y:S01]  /*13cb0*/  @!P3 FMUL R7, R7, R7 ;  /* 0x000000070707b220 */ /* 0x010fe20000400000 */
[----:B------:R-:W-:Y:S02]  /*13cc0*/  FSETP.GEU.AND P3, PT, R80, -126, PT ;  /* 0xc2fc00005000780b */ /* 0x000fe40003f6e000 */
[----:B------:R-:W-:Y:S02]  /*13cd0*/  F2FP.BF16.F32.PACK_AB R70, R117, R116 ;  /* 0x000000747546723e */ /* 0x000fe400000010ff */
[----:B------:R2:W-:Y:S01]  /*13ce0*/  STL [R1+0x34], R7 ;  /* 0x0000340701007387 */ /* 0x0005e20000100800 */
[----:B------:R-:W-:Y:S01]  /*13cf0*/  @!P4 FMUL R79, R79, 0.5 ;  /* 0x3f0000004f4fc820 */ /* 0x000fe20000400000 */
[----:B------:R-:W4:Y:S01]  /*13d00*/  MUFU.EX2 R14, R76 ;  /* 0x0000004c000e7308 */ /* 0x000f220000000800 */
[----:B---3--:R-:W-:Y:S01]  /*13d10*/  @!P2 FMUL R20, R20, R20 ;  /* 0x000000141414a220 */ /* 0x008fe20000400000 */
[----:B------:R-:W-:-:S02]  /*13d20*/  FSETP.GEU.AND P2, PT, R81, -126, PT ;  /* 0xc2fc00005100780b */ /* 0x000fc40003f4e000 */
[----:B------:R-:W-:Y:S02]  /*13d30*/  F2FP.BF16.F32.PACK_AB R71, R19, R18 ;  /* 0x000000121347723e */ /* 0x000fe400000010ff */
[----:B------:R2:W-:Y:S01]  /*13d40*/  STL [R1+0x38], R20 ;  /* 0x0000381401007387 */ /* 0x0005e20000100800 */
[----:B------:R-:W-:Y:S01]  /*13d50*/  @!P3 FMUL R80, R80, 0.5 ;  /* 0x3f0000005050b820 */ /* 0x000fe20000400000 */
[----:B------:R-:W3:Y:S01]  /*13d60*/  MUFU.EX2 R15, R77 ;  /* 0x0000004d000f7308 */ /* 0x000ee20000000800 */
[----:B-1----:R-:W-:Y:S01]  /*13d70*/  @!P1 FMUL R21, R21, R21 ;  /* 0x0000001515159220 */ /* 0x002fe20000400000 */
[----:B------:R-:W-:Y:S02]  /*13d80*/  FSETP.GEU.AND P1, PT, R82, -126, PT ;  /* 0xc2fc00005200780b */ /* 0x000fe40003f2e000 */
[----:B------:R-:W-:Y:S02]  /*13d90*/  F2FP.BF16.F32.PACK_AB R72, R119, R118 ;  /* 0x000000767748723e */ /* 0x000fe400000010ff */
[----:B------:R2:W-:Y:S01]  /*13da0*/  STL [R1+0x3c], R21 ;  /* 0x00003c1501007387 */ /* 0x0005e20000100800 */
[----:B------:R-:W-:Y:S01]  /*13db0*/  @!P2 FMUL R81, R81, 0.5 ;  /* 0x3f0000005151a820 */ /* 0x000fe20000400000 */
[----:B------:R-:W1:Y:S01]  /*13dc0*/  MUFU.EX2 R12, R78 ;  /* 0x0000004e000c7308 */ /* 0x000e620000000800 */
[----:B----4-:R-:W-:Y:S01]  /*13dd0*/  @!P0 FMUL R14, R14, R14 ;  /* 0x0000000e0e0e8220 */ /* 0x010fe20000400000 */
[----:B------:R-:W-:-:S02]  /*13de0*/  FSETP.GEU.AND P0, PT, R83, -126, PT ;  /* 0xc2fc00005300780b */ /* 0x000fc40003f0e000 */
[----:B------:R-:W-:Y:S02]  /*13df0*/  F2FP.BF16.F32.PACK_AB R73, R23, R22 ;  /* 0x000000161749723e */ /* 0x000fe400000010ff */
[----:B------:R2:W-:Y:S01]  /*13e00*/  STL [R1+0x40], R14 ;  /* 0x0000400e01007387 */ /* 0x0005e20000100800 */
[----:B------:R-:W-:Y:S01]  /*13e10*/  @!P1 FMUL R82, R82, 0.5 ;  /* 0x3f00000052529820 */ /* 0x000fe20000400000 */
[----:B------:R-:W4:Y:S01]  /*13e20*/  MUFU.EX2 R13, R79 ;  /* 0x0000004f000d7308 */ /* 0x000f220000000800 */
[----:B---3--:R-:W-:Y:S01]  /*13e30*/  @!P6 FMUL R15, R15, R15 ;  /* 0x0000000f0f0fe220 */ /* 0x008fe20000400000 */
[----:B------:R-:W-:Y:S02]  /*13e40*/  LOP3.LUT P6, RZ, R3, 0x3, R2, 0x48, !PT ;  /* 0x0000000303ff7812 */ /* 0x000fe400078c4802 */
[----:B------:R-:W-:Y:S02]  /*13e50*/  F2FP.BF16.F32.PACK_AB R74, R127, R126 ;  /* 0x0000007e7f4a723e */ /* 0x000fe400000010ff */
[----:B------:R2:W-:Y:S01]  /*13e60*/  STL [R1+0x44], R15 ;  /* 0x0000440f01007387 */ /* 0x0005e20000100800 */
[----:B------:R-:W-:Y:S01]  /*13e70*/  @!P0 FMUL R83, R83, 0.5 ;  /* 0x3f00000053538820 */ /* 0x000fe20000400000 */
[----:B------:R-:W3:Y:S01]  /*13e80*/  MUFU.EX2 R10, R80 ;  /* 0x00000050000a7308 */ /* 0x000ee20000000800 */
[----:B-1----:R-:W-:Y:S01]  /*13e90*/  @!P5 FMUL R12, R12, R12 ;  /* 0x0000000c0c0cd220 */ /* 0x002fe20000400000 */
[----:B------:R-:W-:-:S02]  /*13ea0*/  F2FP.BF16.F32.PACK_AB R75, R121, R120 ;  /* 0x00000078794b723e */ /* 0x000fc400000010ff */
[----:B------:R-:W-:Y:S02]  /*13eb0*/  F2FP.BF16.F32.PACK_AB R76, R129, R128 ;  /* 0x00000080814c723e */ /* 0x000fe400000010ff */
[----:B------:R2:W-:Y:S01]  /*13ec0*/  STL [R1+0x48], R12 ;  /* 0x0000480c01007387 */ /* 0x0005e20000100800 */
[----:B------:R-:W-:Y:S01]  /*13ed0*/  F2FP.BF16.F32.PACK_AB R77, R123, R122 ;  /* 0x0000007a7b4d723e */ /* 0x000fe200000010ff */
[----:B------:R-:W1:Y:S01]  /*13ee0*/  MUFU.EX2 R11, R81 ;  /* 0x00000051000b7308 */ /* 0x000e620000000800 */
[----:B----4-:R-:W-:Y:S01]  /*13ef0*/  @!P4 FMUL R13, R13, R13 ;  /* 0x0000000d0d0dc220 */ /* 0x010fe20000400000 */
[----:B------:R-:W-:Y:S02]  /*13f00*/  F2FP.BF16.F32.PACK_AB R78, R133, R132 ;  /* 0x00000084854e723e */ /* 0x000fe400000010ff */
[----:B------:R-:W-:Y:S02]  /*13f10*/  F2FP.BF16.F32.PACK_AB R79, R125, R124 ;  /* 0x0000007c7d4f723e */ /* 0x000fe400000010ff */
[----:B------:R2:W-:Y:S01]  /*13f20*/  STL [R1+0x4c], R13 ;  /* 0x00004c0d01007387 */ /* 0x0005e20000100800 */
[----:B-----5:R-:W-:Y:S01]  /*13f30*/  F2FP.BF16.F32.PACK_AB R47, R5, R4 ;  /* 0x00000004052f723e */ /* 0x020fe200000010ff */
[----:B------:R-:W4:Y:S01]  /*13f40*/  MUFU.EX2 R8, R82 ;  /* 0x0000005200087308 */ /* 0x000f220000000800 */
[----:B---3--:R-:W-:Y:S01]  /*13f50*/  @!P3 FMUL R10, R10, R10 ;  /* 0x0000000a0a0ab220 */ /* 0x008fe20000400000 */
[----:B------:R-:W-:-:S02]  /*13f60*/  F2FP.BF16.F32.PACK_AB R80, R137, R136 ;  /* 0x000000888950723e */ /* 0x000fc400000010ff */
[----:B------:R-:W-:Y:S02]  /*13f70*/  F2FP.BF16.F32.PACK_AB R48, R7, R6 ;  /* 0x000000060730723e */ /* 0x000fe400000010ff */
[----:B------:R2:W-:Y:S01]  /*13f80*/  STL [R1+0x58], R10 ;  /* 0x0000580a01007387 */ /* 0x0005e20000100800 */
[----:B------:R-:W-:Y:S01]  /*13f90*/  F2FP.BF16.F32.PACK_AB R49, R21, R20 ;  /* 0x000000141531723e */ /* 0x000fe200000010ff */
[----:B------:R-:W3:Y:S01]  /*13fa0*/  MUFU.EX2 R9, R83 ;  /* 0x0000005300097308 */ /* 0x000ee20000000800 */
[----:B-1----:R-:W-:Y:S01]  /*13fb0*/  @!P2 FMUL R11, R11, R11 ;  /* 0x0000000b0b0ba220 */ /* 0x002fe20000400000 */
[----:B------:R-:W-:Y:S02]  /*13fc0*/  F2FP.BF16.F32.PACK_AB R81, R131, R130 ;  /* 0x000000828351723e */ /* 0x000fe400000010ff */
[----:B------:R-:W-:Y:S02]  /*13fd0*/  F2FP.BF16.F32.PACK_AB R50, R15, R14 ;  /* 0x0000000e0f32723e */ /* 0x000fe400000010ff */
[----:B------:R2:W-:Y:S01]  /*13fe0*/  STL [R1+0x5c], R11 ;  /* 0x00005c0b01007387 */ /* 0x0005e20000100800 */
[----:B------:R-:W-:Y:S01]  /*13ff0*/  F2FP.BF16.F32.PACK_AB R51, R13, R12 ;  /* 0x0000000c0d33723e */ /* 0x000fe200000010ff */
[----:B----4-:R-:W-:Y:S01]  /*14000*/  @!P1 FMUL R8, R8, R8 ;  /* 0x0000000808089220 */ /* 0x010fe20000400000 */
[----:B------:R-:W-:-:S02]  /*14010*/  F2FP.BF16.F32.PACK_AB R82, R139, R138 ;  /* 0x0000008a8b52723e */ /* 0x000fc400000010ff */
[----:B------:R-:W-:Y:S02]  /*14020*/  F2FP.BF16.F32.PACK_AB R52, R11, R10 ;  /* 0x0000000a0b34723e */ /* 0x000fe400000010ff */
[----:B------:R2:W-:Y:S01]  /*14030*/  STL [R1+0x50], R8 ;  /* 0x0000500801007387 */ /* 0x0005e20000100800 */
[----:B---3--:R-:W-:Y:S01]  /*14040*/  @!P0 FMUL R9, R9, R9 ;  /* 0x0000000909098220 */ /* 0x008fe20000400000 */
[----:B------:R-:W-:-:S04]  /*14050*/  F2FP.BF16.F32.PACK_AB R83, R135, R134 ;  /* 0x000000868753723e */ /* 0x000fc800000010ff */
[----:B------:R2:W-:Y:S01]  /*14060*/  STL [R1+0x54], R9 ;  /* 0x0000540901007387 */ /* 0x0005e20000100800 */
[----:B------:R-:W-:Y:S01]  /*14070*/  F2FP.BF16.F32.PACK_AB R53, R9, R8 ;  /* 0x000000080935723e */ /* 0x000fe200000010ff */
[----:B------:R-:W-:Y:S06]  /*14080*/  @!P6 BRA `(.L_x_258) ;  /* 0x000000000040e947 */ /* 0x000fec0003800000 */
[----:B------:R-:W-:Y:S01]  /*14090*/  MOV R2, 0x8 ;  /* 0x0000000800027802 */ /* 0x000fe20000000f00 */
[----:B------:R-:W1:Y:S01]  /*140a0*/  LDCU.64 UR8, c[0x4][0xb0] ;  /* 0x01001600ff0877ac */ /* 0x000e620008000a00 */
[----:B--2---:R-:W-:Y:S02]  /*140b0*/  HFMA2 R12, -RZ, RZ, 0, 5.9604644775390625e-08 ;  /* 0x00000001ff0c7431 */ /* 0x004fe400000001ff */
        /* <DEDUP_REMOVED lines=13> */
.L_x_258:
[----:B------:R-:W-:Y:S05]  /*14190*/  WARPSYNC.ALL ;  /* 0x0000000000007948 */ /* 0x000fea0003800000 */
[----:B------:R1:W-:Y:S01]  /*141a0*/  STTM.x32 tmem[UR39], R56 ;  /* 0x00000038000079ed */ /* 0x0003e200082c0027 */
[----:B------:R-:W3:Y:S01]  /*141b0*/  LDCU UR4, c[0x0][0x704] ;  /* 0x0000e080ff0477ac */ /* 0x000ee20008000800 */
[----:B-1----:R-:W4:Y:S01]  /*141c0*/  LDL R87, [R1+0x64] ;  /* 0x0000640001577983 */ /* 0x002f220000100800 */
[----:B------:R-:W1:Y:S02]  /*141d0*/  S2R R2, SR_TID.X ;  /* 0x0000000000027919 */ /* 0x000e640000002100 */
[----:B-1----:R-:W-:-:S02]  /*141e0*/  SHF.R.U32.HI R60, RZ, 0x5, R2 ;  /* 0x00000005ff3c7819 */ /* 0x002fc40000011602 */
[----:B----4-:R-:W-:-:S04]  /*141f0*/  FSETP.NEU.AND P0, PT, R87, -INF , PT ;  /* 0xff8000005700780b */ /* 0x010fc80003f0d000 */
[----:B------:R-:W-:-:S05]  /*14200*/  FSEL R0, R87, RZ, P0 ;  /* 0x000000ff57007208 */ /* 0x000fca0000000000 */
[----:B---3--:R-:W-:-:S04]  /*14210*/  FMUL R0, R0, -UR4 ;  /* 0x8000000400007c20 */ /* 0x008fc80008400000 */
[--C-:B------:R-:W-:Y:S02]  /*14220*/  FFMA2 R54, R54.F32x2.HI_LO, UR4.F32, R0.reuse.F32 ;  /* 0x0000000436367c49 */ /* 0x100fe40009200000 */
[----:B------:R-:W-:Y:S01]  /*14230*/  FFMA2 R146, R146.F32x2.HI_LO, UR4.F32, R0.F32 ;  /* 0x0000000492927c49 */ /* 0x000fe20009200000 */
[----:B------:R-:W-:Y:S02]  /*14240*/  UIADD3 UR4, UPT, UPT, UR39, 0x20, URZ ;  /* 0x0000002027047890 */ /* 0x000fe4000fffe0ff */
[----:B------:R-:W-:Y:S02]  /*14250*/  FSETP.GEU.AND P4, PT, R54, -126, PT ;  /* 0xc2fc00003600780b */ /* 0x000fe40003f8e000 */
[----:B------:R-:W-:Y:S01]  /*14260*/  FSETP.GEU.AND P3, PT, R55, -126, PT ;  /* 0xc2fc00003700780b */ /* 0x000fe20003f6e000 */
[----:B------:R-:W-:Y:S01]  /*14270*/  USHF.R.U32.HI UR4, URZ, 0x15, UR4 ;  /* 0x00000015ff047899 */ /* 0x000fe20008011604 */
[----:B------:R-:W-:Y:S02]  /*14280*/  FSETP.GEU.AND P2, PT, R146, -126, PT ;  /* 0xc2fc00009200780b */ /* 0x000fe40003f4e000 */
[----:B------:R-:W-:-:S03]  /*14290*/  FSETP.GEU.AND P1, PT, R147, -126, PT ;  /* 0xc2fc00009300780b */ /* 0x000fc60003f2e000 */
[----:B------:R-:W-:-:S04]  /*142a0*/  MOV R3, UR4 ;  /* 0x0000000400037c02 */ /* 0x000fc80008000f00 */
[----:B------:R-:W-:Y:S01]  /*142b0*/  @!P4 FMUL R54, R54, 0.5 ;  /* 0x3f0000003636c820 */ /* 0x000fe20000400000 */
[----:B------:R-:W-:Y:S01]  /*142c0*/  LOP3.LUT P0, RZ, R3, 0x3, R60, 0x48, !PT ;  /* 0x0000000303ff7812 */ /* 0x000fe2000780483c */
[----:B------:R-:W-:Y:S02]  /*142d0*/  @!P3 FMUL R55, R55, 0.5 ;  /* 0x3f0000003737b820 */ /* 0x000fe40000400000 */
[----:B------:R-:W-:Y:S01]  /*142e0*/  @!P2 FMUL R146, R146, 0.5 ;  /* 0x3f0000009292a820 */ /* 0x000fe20000400000 */
[----:B------:R-:W1:Y:S01]  /*142f0*/  MUFU.EX2 R58, R54 ;  /* 0x00000036003a7308 */ /* 0x000e620000000800 */
[----:B------:R-:W-:-:S07]  /*14300*/  @!P1 FMUL R147, R147, 0.5 ;  /* 0x3f00000093939820 */ /* 0x000fce0000400000 */
[----:B------:R-:W3:Y:S08]  /*14310*/  MUFU.EX2 R59, R55 ;  /* 0x00000037003b7308 */ /* 0x000ef00000000800 */
[----:B------:R-:W4:Y:S01]  /*14320*/  MUFU.EX2 R56, R146 ;  /* 0x0000009200387308 */ /* 0x000f220000000800 */
[----:B-1----:R-:W-:-:S07]  /*14330*/  @!P4 FMUL R58, R58, R58 ;  /* 0x0000003a3a3ac220 */ /* 0x002fce0000400000 */
[----:B------:R-:W1:Y:S01]  /*14340*/  MUFU.EX2 R57, R147 ;  /* 0x0000009300397308 */ /* 0x000e620000000800 */
[----:B---3--:R-:W-:-:S05]  /*14350*/  @!P3 FMUL R59, R59, R59 ;  /* 0x0000003b3b3bb220 */ /* 0x008fca0000400000 */
[----:B------:R-:W-:Y:S01]  /*14360*/  F2FP.BF16.F32.PACK_AB R54, R59, R58 ;  /* 0x0000003a3b36723e */ /* 0x000fe200000010ff */
[----:B----4-:R-:W-:Y:S01]  /*14370*/  @!P2 FMUL R56, R56, R56 ;  /* 0x000000383838a220 */ /* 0x010fe20000400000 */
[----:B-1----:R-:W-:-:S05]  /*14380*/  @!P1 FMUL R57, R57, R57 ;  /* 0x0000003939399220 */ /* 0x002fca0000400000 */
[----:B------:R-:W-:Y:S01]  /*14390*/  F2FP.BF16.F32.PACK_AB R55, R57, R56 ;  /* 0x000000383937723e */ /* 0x000fe200000010ff */
[----:B------:R-:W-:Y:S06]  /*143a0*/  @!P0 BRA `(.L_x_259) ;  /* 0x0000000000408947 */ /* 0x000fec0003800000 */
[----:B--2---:R-:W-:Y:S01]  /*143b0*/  MOV R14, 0x8 ;  /* 0x00000008000e7802 */ /* 0x004fe20000000f00 */
        /* <DEDUP_REMOVED lines=15> */
.L_x_259:
        /* <DEDUP_REMOVED lines=8> */
.L_x_260:
[----:B------:R-:W4:Y:S01]  /*14530*/  S2UR UR4, SR_CgaCtaId ;  /* 0x00000000000479c3 */ /* 0x000f220000008800 */
[----:B------:R-:W-:Y:S01]  /*14540*/  UISETP.NE.AND UP0, UPT, UR50, URZ, UPT ;  /* 0x000000ff3200728c */ /* 0x000fe2000bf05270 */
[----:B------:R-:W-:-:S03]  /*14550*/  UMOV UR5, 0x400 ;  /* 0x0000040000057882 */ /* 0x000fc60000000000 */
[----:B------:R-:W-:-:S04]  /*14560*/  USEL UR39, UR45, UR48, UP0 ;  /* 0x000000302d277287 */ /* 0x000fc80008000000 */
[----:B------:R-:W-:Y:S02]  /*14570*/  ULOP3.LUT UR39, UR39, 0x1, URZ, 0x3c, !UPT ;  /* 0x0000000127277892 */ /* 0x000fe4000f8e3cff */
[----:B----4-:R-:W-:-:S04]  /*14580*/  ULEA UR4, UR4, UR5, 0x18 ;  /* 0x0000000504047291 */ /* 0x010fc8000f8ec0ff */
[----:B------:R-:W-:Y:S02]  /*14590*/  UIADD3 UR5, UPT, UPT, UR4, 0xe068, URZ ;  /* 0x0000e06804057890 */ /* 0x000fe4000fffe0ff */
[----:B------:R-:W-:Y:S02]  /*145a0*/  @UP0 UIADD3 UR5, UPT, UPT, UR4, 0xe058, URZ ;  /* 0x0000e05804050890 */ /* 0x000fe4000fffe0ff */
[----:B------:R-:W-:Y:S02]  /*145b0*/  UISETP.NE.AND UP0, UPT, UR43, URZ, UPT ;  /* 0x000000ff2b00728c */ /* 0x000fe4000bf05270 */
[----:B------:R-:W-:-:S09]  /*145c0*/  UPRMT UR5, UR38, 0x654, UR5 ;  /* 0x0000065426057896 */ /* 0x000fd20008000005 */
[----:B---3--:R-:W-:Y:S01]  /*145d0*/  SYNCS.ARRIVE.TRANS64.RED.A1T0 RZ, [UR5], RZ ;  /* 0x000000ffffff79a7 */ /* 0x008fe20008100405 */
[----:B------:R-:W-:Y:S05]  /*145e0*/  BRA.U UP0, `(.L_x_261) ;  /* 0x0000000100047547 */ /* 0x000fea000b800000 */
[----:B------:R-:W-:Y:S05]  /*145f0*/  BPT.TRAP 0x1 ;  /* 0x000000040000795c */ /* 0x000fea0000300000 */
.L_x_261:
[----:B------:R-:W-:Y:S01]  /*14600*/  UISETP.NE.AND UP0, UPT, UR50, URZ, UPT ;  /* 0x000000ff3200728c */ /* 0x000fe2000bf05270 */
[----:B------:R-:W-:Y:S01]  /*14610*/  FADD2 R90, R90.F32x2.HI_LO, RZ.F32 ;  /* 0x000000ff5a5a724b */ /* 0x000fe20000200000 */
[----:B------:R-:W-:Y:S01]  /*14620*/  UIADD3 UR5, UPT, UPT, UR4, 0xe088, URZ ;  /* 0x0000e08804057890 */ /* 0x000fe2000fffe0ff */
[----:B------:R-:W-:Y:S01]  /*14630*/  FADD2 R92, R92.F32x2.HI_LO, RZ.F32 ;  /* 0x000000ff5c5c724b */ /* 0x000fe20000200000 */
[----:B------:R-:W-:Y:S01]  /*14640*/  USEL UR37, UR46, UR47, UP0 ;  /* 0x0000002f2e257287 */ /* 0x000fe20008000000 */
[----:B------:R-:W-:Y:S01]  /*14650*/  FADD2 R90, R90.F32x2.HI_LO, R98.F32x2.HI_LO ;  /* 0x000000625a5a724b */ /* 0x000fe20000000000 */
[----:B------:R-:W-:Y:S01]  /*14660*/  FSETP.NEU.AND P0, PT, R87, -INF , PT ;  /* 0xff8000005700780b */ /* 0x000fe20003f0d000 */
[----:B------:R-:W-:Y:S01]  /*14670*/  FADD2 R94, R94.F32x2.HI_LO, RZ.F32 ;  /* 0x000000ff5e5e724b */ /* 0x000fe20000200000 */
[----:B------:R-:W-:Y:S01]  /*14680*/  ULOP3.LUT UR37, UR37, 0x1, URZ, 0x3c, !UPT ;  /* 0x0000000125257892 */ /* 0x000fe2000f8e3cff */
[----:B------:R-:W-:Y:S01]  /*14690*/  FADD2 R92, R92.F32x2.HI_LO, R100.F32x2.HI_LO ;  /* 0x000000645c5c724b */ /* 0x000fe20000000000 */
[----:B--2---:R-:W-:Y:S01]  /*146a0*/  FSEL R4, R87, RZ, P0 ;  /* 0x000000ff57047208 */ /* 0x004fe20000000000 */
[----:B------:R-:W-:Y:S01]  /*146b0*/  @UP0 UIADD3 UR5, UPT, UPT, UR4, 0xe078, URZ ;  /* 0x0000e07804050890 */ /* 0x000fe2000fffe0ff */
[----:B------:R-:W-:-:S02]  /*146c0*/  FADD2 R94, R94.F32x2.HI_LO, R102.F32x2.HI_LO ;  /* 0x000000665e5e724b */ /* 0x000fc40000000000 */
[----:B------:R-:W-:Y:S01]  /*146d0*/  MOV R0, UR37 ;  /* 0x0000002500007c02 */ /* 0x000fe20008000f00 */
[----:B------:R-:W-:Y:S01]  /*146e0*/  FADD2 R90, R90.F32x2.HI_LO, R106.F32x2.HI_LO ;  /* 0x0000006a5a5a724b */ /* 0x000fe20000000000 */
[----:B------:R-:W-:Y:S01]  /*146f0*/  FSETP.NEU.AND P0, PT, R17, R4, PT ;  /* 0x000000041100720b */ /* 0x000fe20003f0d000 */
[----:B------:R-:W-:Y:S01]  /*14700*/  FADD2 R92, R92.F32x2.HI_LO, R108.F32x2.HI_LO ;  /* 0x0000006c5c5c724b */ /* 0x000fe20000000000 */
[----:B------:R-:W-:Y:S01]  /*14710*/  SHF.L.U32 R0, R0, 0x1f, RZ ;  /* 0x0000001f00007819 */ /* 0x000fe200000006ff */
[----:B------:R-:W-:Y:S02]  /*14720*/  FADD2 R94, R94.F32x2.HI_LO, R110.F32x2.HI_LO ;  /* 0x0000006e5e5e724b */ /* 0x000fe40000000000 */
[----:B------:R-:W-:Y:S01]  /*14730*/  FADD2 R90, R90.F32x2.HI_LO, R114.F32x2.HI_LO ;  /* 0x000000725a5a724b */ /* 0x000fe20000000000 */
[----:B------:R-:W2:Y:S01]  /*14740*/  SYNCS.PHASECHK.TRANS64.TRYWAIT P2, [UR5], R0 ;  /* 0x00000000ff0075a7 */ /* 0x000ea20008041105 */
[----:B------:R-:W-:Y:S02]  /*14750*/  FADD2 R92, R92.F32x2.HI_LO, R116.F32x2.HI_LO ;  /* 0x000000745c5c724b */ /* 0x000fe40000000000 */
[----:B------:R-:W-:-:S02]  /*14760*/  FADD2 R94, R94.F32x2.HI_LO, R18.F32x2.HI_LO ;  /* 0x000000125e5e724b */ /* 0x000fc40000000000 */
[----:B------:R-:W-:Y:S02]  /*14770*/  FADD2 R90, R90.F32x2.HI_LO, R22.F32x2.HI_LO ;  /* 0x000000165a5a724b */ /* 0x000fe40000000000 */
[----:B------:R-:W-:Y:S02]  /*14780*/  FADD2 R92, R92.F32x2.HI_LO, R126.F32x2.HI_LO ;  /* 0x0000007e5c5c724b */ /* 0x000fe40000000000 */
[----:B------:R-:W-:Y:S02]  /*14790*/  FADD2 R94, R94.F32x2.HI_LO, R120.F32x2.HI_LO ;  /* 0x000000785e5e724b */ /* 0x000fe40000000000 */
[----:B------:R-:W-:Y:S01]  /*147a0*/  FADD2 R90, R90.F32x2.HI_LO, R122.F32x2.HI_LO ;  /* 0x0000007a5a5a724b */ /* 0x000fe20000000000 */
[----:B--2---:R-:W-:Y:S06]  /*147b0*/  @!P2 BRA `(.L_x_262) ;  /* 0x0000004c0010a947 */ /* 0x004fec0003800000 */
.L_x_441:
[----:B------:R-:W-:Y:S01]  /*147c0*/  BSSY.RECONVERGENT B0, `(.L_x_263) ;  /* 0x000000b000007945 */ /* 0x000fe20003800200 */
[----:B--2---:R-:W-:-:S03]  /*147d0*/  MOV R3, 0x3f000000 ;  /* 0x3f00000000037802 */ /* 0x004fc60000000f00 */
[----:B------:R-:W-:Y:S05]  /*147e0*/  @!P0 BRA `(.L_x_264) ;  /* 0x0000000000208947 */ /* 0x000fea0003800000 */
[----:B------:R-:W2:Y:S01]  /*147f0*/  LDCU UR5, c[0x0][0x704] ;  /* 0x0000e080ff0577ac */ /* 0x000ea20008000800 */
[----:B------:R-:W-:-:S04]  /*14800*/  FADD R0, -R4, R17 ;  /* 0x0000001104007221 */ /* 0x000fc80000000100 */
[----:B--2---:R-:W-:-:S05]  /*14810*/  FMUL R0, R0, UR5 ;  /* 0x0000000500007c20 */ /* 0x004fca0008400000 */
[----:B------:R-:W-:-:S13]  /*14820*/  FSETP.GEU.AND P0, PT, R0, -126, PT ;  /* 0xc2fc00000000780b */ /* 0x000fda0003f0e000 */
[----:B------:R-:W-:-:S04]  /*14830*/  @!P0 FMUL R0, R0, 0.5 ;  /* 0x3f00000000008820 */ /* 0x000fc80000400000 */
[----:B------:R-:W2:Y:S02]  /*14840*/  MUFU.EX2 R3, R0 ;  /* 0x0000000000037308 */ /* 0x000ea40000000800 */
[----:B--2---:R-:W-:-:S04]  /*14850*/  @!P0 FMUL R3, R3, R3 ;  /* 0x0000000303038220 */ /* 0x004fc80000400000 */
[----:B------:R-:W-:Y:S02]  /*14860*/  FMUL R3, R3, 0.5 ;  /* 0x3f00000003037820 */ /* 0x000fe40000400000 */
.L_x_264:
[----:B------:R-:W-:Y:S05]  /*14870*/  BSYNC.RECONVERGENT B0 ;  /* 0x0000000000007941 */ /* 0x000fea0003800200 */
.L_x_263:
[----:B-1----:R-:W2:Y:S04]  /*14880*/  LDL.LU.64 R24, [R1+0x18] ;  /* 0x0000180001187983 */ /* 0x002ea80000300a00 */
[----:B------:R-:W3:Y:S04]  /*14890*/  LDL.LU.64 R22, [R1+0x20] ;  /* 0x0000200001167983 */ /* 0x000ee80000300a00 */
[----:B------:R-:W4:Y:S04]  /*148a0*/  LDL.LU.64 R20, [R1+0x28] ;  /* 0x0000280001147983 */ /* 0x000f280000300a00 */
[----:B------:R-:W5:Y:S04]  /*148b0*/  LDL.LU.64 R12, [R1+0x10] ;  /* 0x00001000010c7983 */ /* 0x000f680000300a00 */
        /* <DEDUP_REMOVED lines=43> */
[----:B--2---:R-:W-:Y:S02]  /*14b70*/  FADD2 R90, R90.F32x2.HI_LO, R24.F32x2.HI_LO ;  /* 0x000000185a5a724b */ /* 0x004fe40000000000 */
[----:B---3--:R-:W-:Y:S02]  /*14b80*/  FADD2 R92, R92.F32x2.HI_LO, R22.F32x2.HI_LO ;  /* 0x000000165c5c724b */ /* 0x008fe40000000000 */
[----:B----4-:R-:W-:Y:S02]  /*14b90*/  FADD2 R94, R94.F32x2.HI_LO, R20.F32x2.HI_LO ;  /* 0x000000145e5e724b */ /* 0x010fe40000000000 */
[----:B-----5:R-:W-:-:S02]  /*14ba0*/  FADD2 R88, R88.F32x2.HI_LO, R12.F32x2.HI_LO ;  /* 0x0000000c5858724b */ /* 0x020fc40000000000 */
        /* <DEDUP_REMOVED lines=9> */
[----:B------:R-:W-:-:S04]  /*14c40*/  FADD2 R88, R88.F32x2.HI_LO, R90.F32x2.HI_LO ;  /* 0x0000005a5858724b */ /* 0x000fc80000000000 */
[----:B------:R-:W-:-:S04]  /*14c50*/  FADD2 R88, R88.F32x2.HI_LO, R92.F32x2.HI_LO ;  /* 0x0000005c5858724b */ /* 0x000fc80000000000 */
[----:B------:R-:W-:-:S05]  /*14c60*/  FADD R0, R88, R89 ;  /* 0x0000005958007221 */ /* 0x000fca0000000000 */
[----:B------:R1:W-:Y:S01]  /*14c70*/  STL [R1+0x60], R0 ;  /* 0x0000600001007387 */ /* 0x0003e20000100800 */
[----:B------:R-:W-:Y:S05]  /*14c80*/  @P1 BRA `(.L_x_265) ;  /* 0x0000000000041947 */ /* 0x000fea0003800000 */
[----:B------:R-:W-:Y:S05]  /*14c90*/  BPT.TRAP 0x1 ;  /* 0x000000040000795c */ /* 0x000fea0000300000 */
.L_x_265:
[----:B------:R-:W-:Y:S01]  /*14ca0*/  UISETP.NE.AND UP0, UPT, UR50, URZ, UPT ;  /* 0x000000ff3200728c */ /* 0x000fe2000bf05270 */
[----:B-1----:R-:W-:Y:S01]  /*14cb0*/  IMAD.U32 R0, RZ, RZ, UR39 ;  /* 0x00000027ff007e24 */ /* 0x002fe2000f8e00ff */
        /* <DEDUP_REMOVED lines=12> */
.L_x_443:
        /* <DEDUP_REMOVED lines=17> */
.L_x_267:
[----:B------:R-:W-:Y:S05]  /*14e90*/  WARPSYNC.ALL ;  /* 0x0000000000007948 */ /* 0x000fea0003800000 */
[----:B------:R-:W2:Y:S01]  /*14ea0*/  LDL.LU.64 R16, [R1+0x60] ;  /* 0x0000600001107983 */ /* 0x000ea20000300a00 */
[----:B------:R-:W-:Y:S01]  /*14eb0*/  R2UR UR4, R2 ;  /* 0x00000000020472ca */ /* 0x000fe200000e0000 */
[----:B------:R-:W-:Y:S02]  /*14ec0*/  UISETP.NE.AND UP0, UPT, UR50, URZ, UPT ;  /* 0x000000ff3200728c */ /* 0x000fe4000bf05270 */
[----:B------:R-:W-:Y:S02]  /*14ed0*/  ULOP3.LUT UR49, UR49, 0x1, URZ, 0x3c, !UPT ;  /* 0x0000000131317892 */ /* 0x000fe4000f8e3cff */
[----:B------:R-:W-:-:S02]  /*14ee0*/  USEL UR47, UR47, UR37, UP0 ;  /* 0x000000252f2f7287 */ /* 0x000fc40008000000 */
[----:B------:R-:W-:Y:S02]  /*14ef0*/  USEL UR46, UR37, UR46, UP0 ;  /* 0x0000002e252e7287 */ /* 0x000fe40008000000 */
[----:B------:R-:W-:Y:S02]  /*14f00*/  USEL UR48, UR48, UR39, UP0 ;  /* 0x0000002730307287 */ /* 0x000fe40008000000 */
[----:B------:R-:W-:Y:S02]  /*14f10*/  USEL UR45, UR39, UR45, UP0 ;  /* 0x0000002d272d7287 */ /* 0x000fe40008000000 */
[----:B--2---:R3:W-:Y:S10]  /*14f20*/  STTM.x2 tmem[UR4], R16 ;  /* 0x00000010000079ed */ /* 0x0047f400080c0004 */
.L_x_248:
[----:B------:R-:W-:-:S09]  /*14f30*/  UISETP.NE.AND UP0, UPT, UR43, URZ, UPT ;  /* 0x000000ff2b00728c */ /* 0x000fd2000bf05270 */
[----:B------:R-:W-:Y:S05]  /*14f40*/  BRA.U UP0, `(.L_x_268) ;  /* 0x0000000100047547 */ /* 0x000fea000b800000 */
[----:B------:R-:W-:Y:S05]  /*14f50*/  BPT.TRAP 0x1 ;  /* 0x000000040000795c */ /* 0x000fea0000300000 */
.L_x_268:
[----:B------:R-:W4:Y:S01]  /*14f60*/  S2UR UR5, SR_CgaCtaId ;  /* 0x00000000000579c3 */ /* 0x000f220000008800 */
[----:B------:R-:W-:Y:S01]  /*14f70*/  UISETP.NE.AND UP1, UPT, UR50, URZ, UPT ;  /* 0x000000ff3200728c */ /* 0x000fe2000bf25270 */
[----:B------:R-:W-:-:S03]  /*14f80*/  UMOV UR4, 0x400 ;  /* 0x0000040000047882 */ /* 0x000fc60000000000 */
[----:B------:R-:W-:-:S04]  /*14f90*/  USEL UR6, UR46, UR47, UP1 ;  /* 0x0000002f2e067287 */ /* 0x000fc80008800000 */
[----:B------:R-:W-:Y:S02]  /*14fa0*/  ULOP3.LUT UR6, UR6, 0x1, URZ, 0x3c, !UPT ;  /* 0x0000000106067892 */ /* 0x000fe4000f8e3cff */
[----:B----4-:R-:W-:-:S04]  /*14fb0*/  ULEA UR5, UR5, UR4, 0x18 ;  /* 0x0000000405057291 */ /* 0x010fc8000f8ec0ff */
[----:B------:R-:W-:Y:S02]  /*14fc0*/  UIADD3 UR4, UPT, UPT, UR5, 0xe080, URZ ;  /* 0x0000e08005047890 */ /* 0x000fe4000fffe0ff */
[----:B------:R-:W-:-:S09]  /*14fd0*/  @UP1 UIADD3 UR4, UPT, UPT, UR5, 0xe070, URZ ;  /* 0x0000e07005041890 */ /* 0x000fd2000fffe0ff */
[----:B------:R-:W-:Y:S01]  /*14fe0*/  SYNCS.ARRIVE.TRANS64.A1T0 RZ, [UR4], RZ ;  /* 0x000000ffffff79a7 */ /* 0x000fe20008100004 */
[----:B------:R-:W-:Y:S05]  /*14ff0*/  BRA.U UP0, `(.L_x_269) ;  /* 0x0000000100047547 */ /* 0x000fea000b800000 */
[----:B------:R-:W-:Y:S05]  /*15000*/  BPT.TRAP 0x1 ;  /* 0x000000040000795c */ /* 0x000fea0000300000 */
.L_x_269:
[----:B------:R-:W-:Y:S01]  /*15010*/  UISETP.NE.AND UP0, UPT, UR50, URZ, UPT ;  /* 0x000000ff3200728c */ /* 0x000fe2000bf05270 */
[----:B-1----:R-:W-:Y:S01]  /*15020*/  MOV R3, UR6 ;  /* 0x0000000600037c02 */ /* 0x002fe20008000f00 */
[----:B------:R-:W-:-:S03]  /*15030*/  UIADD3 UR4, UPT, UPT, UR5, 0xe078, URZ ;  /* 0x0000e07805047890 */ /* 0x000fc6000fffe0ff */
[----:B------:R-:W-:-:S06]  /*15040*/  SHF.L.U32 R3, R3, 0x1f, RZ ;  /* 0x0000001f03037819 */ /* 0x000fcc00000006ff */
[----:B------:R-:W-:Y:S02]  /*15050*/  @!UP0 UIADD3 UR4, UPT, UPT, UR5, 0xe088, URZ ;  /* 0x0000e08805048890 */ /* 0x000fe4000fffe0ff */
[----:B------:R-:W-:-:S07]  /*15060*/  UISETP.GT.U32.AND UP0, UPT, UR42, 0x1, UPT ;  /* 0x000000012a00788c */ /* 0x000fce000bf04070 */
[----:B------:R-:W1:Y:S02]  /*15070*/  SYNCS.PHASECHK.TRANS64.TRYWAIT P0, [UR4], R3 ;  /* 0x00000003ff0075a7 */ /* 0x000e640008001104 */
[----:B-1----:R-:W-:Y:S05]  /*15080*/  @!P0 BRA `(.L_x_270) ;  /* 0x00000044000c8947 */ /* 0x002fea0003800000 */
.L_x_445:
[----:B------:R-:W-:Y:S05]  /*15090*/  BRA.U UP0, `(.L_x_271) ;  /* 0x0000000100087547 */ /* 0x000fea000b800000 */
[----:B------:R-:W-:Y:S05]  /*150a0*/  BPT.TRAP 0x1 ;  /* 0x000000040000795c */ /* 0x000fea0000300000 */
[----:B------:R-:W-:Y:S05]  /*150b0*/  BPT.TRAP 0x1 ;  /* 0x000000040000795c */ /* 0x000fea0000300000 */
.L_x_271:
[----:B------:R-:W-:Y:S02]  /*150c0*/  UISETP.NE.AND UP0, UPT, UR50, URZ, UPT ;  /* 0x000000ff3200728c */ /* 0x000fe4000bf05270 */
[----:B------:R-:W-:Y:S02]  /*150d0*/  UIADD3 UR4, UPT, UPT, UR5, 0xe068, URZ ;  /* 0x0000e06805047890 */ /* 0x000fe4000fffe0ff */
[----:B------:R-:W-:Y:S02]  /*150e0*/  USEL UR47, UR47, UR6, UP0 ;  /* 0x000000062f2f7287 */ /* 0x000fe40008000000 */
[----:B------:R-:W-:-:S05]  /*150f0*/  USEL UR46, UR6, UR46, UP0 ;  /* 0x0000002e062e7287 */ /* 0x000fca0008000000 */
[----:B------:R-:W-:-:S04]  /*15100*/  @UP0 UIADD3 UR4, UPT, UPT, UR5, 0xe058, URZ ;  /* 0x0000e05805040890 */ /* 0x000fc8000fffe0ff */
[----:B------:R-:W-:-:S09]  /*15110*/  UPRMT UR4, UR38, 0x654, UR4 ;  /* 0x0000065426047896 */ /* 0x000fd20008000004 */
[----:B------:R-:W-:Y:S01]  /*15120*/  SYNCS.ARRIVE.TRANS64.RED.A1T0 RZ, [UR4], RZ ;  /* 0x000000ffffff79a7 */ /* 0x000fe20008100404 */
[----:B------:R-:W-:-:S04]  /*15130*/  USEL UR4, UR45, UR48, UP0 ;  /* 0x000000302d047287 */ /* 0x000fc80008000000 */
[----:B------:R-:W-:-:S04]  /*15140*/  ULOP3.LUT UR4, UR4, 0x1, URZ, 0x3c, !UPT ;  /* 0x0000000104047892 */ /* 0x000fc8000f8e3cff */
[----:B------:R-:W-:Y:S02]  /*15150*/  USEL UR45, UR4, UR45, UP0 ;  /* 0x0000002d042d7287 */ /* 0x000fe40008000000 */
[----:B------:R-:W-:-:S12]  /*15160*/  USEL UR48, UR48, UR4, UP0 ;  /* 0x0000000430307287 */ /* 0x000fd80008000000 */
.L_x_223:
[----:B------:R-:W4:Y:S01]  /*15170*/  LDCU UR5, c[0x0][0x370] ;  /* 0x00006e00ff0577ac */ /* 0x000f220008000800 */
[----:B------:R-:W5:Y:S01]  /*15180*/  LDCU UR4, c[0x0][0x900] ;  /* 0x00012000ff0477ac */ /* 0x000f620008000800 */
[----:B----4-:R-:W-:-:S04]  /*15190*/  UIADD3 UR36, UPT, UPT, UR5, UR36, URZ ;  /* 0x0000002405247290 */ /* 0x010fc8000fffe0ff */
[----:B-----5:R-:W-:-:S09]  /*151a0*/  UISETP.GE.AND UP0, UPT, UR36, UR4, UPT ;  /* 0x000000042400728c */ /* 0x020fd2000bf06270 */
[----:B------:R-:W-:Y:S05]  /*151b0*/  BRA.U !UP0, `(.L_x_272) ;  /* 0xffffff59080c7547 */ /* 0x000fea000b83ffff */
[----:B------:R-:W-:Y:S05]  /*151c0*/  EXIT ;  /* 0x000000000000794d */ /* 0x000fea0003800000 */
.L_x_26:
[----:B------:R-:W-:-:S05]  /*151d0*/  IMAD.MOV.U32 R3, RZ, RZ, -0x4 ;  /* 0xfffffffcff037424 */ /* 0x000fca00078e00ff */
[----:B------:R-:W-:-:S05]  /*151e0*/  VIADDMNMX.U32 R0, R2, R3, 0x2, PT ;  /* 0x0000000202007446 */ /* 0x000fca0003800003 */
[----:B------:R-:W-:-:S04]  /*151f0*/  IMAD.SHL.U32 R0, R0, 0x4, RZ ;  /* 0x0000000400007824 */ /* 0x000fc800078e00ff */
[----:B------:R-:W1:Y:S02]  /*15200*/  LDC R2, c[0x2][R0] ;  /* 0x0080000000027b82 */ /* 0x000e640000000800 */
[----:B-1----:R-:W-:-:S04]  /*15210*/  SHF.R.S32.HI R3, RZ, 0x1f, R2 ;  /* 0x0000001fff037819 */ /* 0x002fc80000011402 */
.L_x_498:
[----:B------:R-:W-:Y:S05]  /*15220*/  BRX R2 -0x15230                                                                                                                                                                                                                                                                                                                                                                                                                                                                                                                                                                                              (*"BRANCH_TARGETS .L_x_499,.L_x_500,.L_x_501"*) ;  /* 0xfffffeac02747949 */ /* 0x000fea000383ffff */
.L_x_501:
[----:B------:R-:W-:-:S08]  /*15230*/  NOP ;  /* 0x0000000000007918 */ /* 0x000fd00000000000 */
[----:B------:R-:W-:-:S00]  /*15240*/  USETMAXREG.DEALLOC.CTAPOOL 0x18 ;  /* 0x00000018000079c8 */ /* 0x000fc000080e0500 */
[----:B------:R-:W-:Y:S05]  /*15250*/  EXIT ;  /* 0x000000000000794d */ /* 0x000fea0003800000 */
.L_x_499:
[----:B------:R-:W-:-:S08]  /*15260*/  NOP ;  /* 0x0000000000007918 */ /* 0x000fd00000000000 */
[----:B------:R-:W1:-:S00]  /*15270*/  USETMAXREG.DEALLOC.CTAPOOL 0x20 ;  /* 0x00000020000079c8 */ /* 0x000e4000080e0500 */
[----:B-1----:R-:W1:Y:S02]  /*15280*/  LDC R0, c[0x0][0x900] ;  /* 0x00024000ff007b82 */ /* 0x002e640000000800 */
[----:B-1----:R-:W-:-:S13]  /*15290*/  ISETP.LE.AND P1, PT, R0, UR36, PT ;  /* 0x0000002400007c0c */ /* 0x002fda000bf23270 */
[----:B------:R-:W-:Y:S05]  /*152a0*/  @P1 EXIT ;  /* 0x000000000000194d */ /* 0x000fea0003800000 */
[----:B------:R-:W-:Y:S01]  /*152b0*/  HFMA2 R4, -RZ, RZ, 0, 5.9604644775390625e-08 ;  /* 0x00000001ff047431 */ /* 0x000fe200000001ff */
[----:B------:R-:W-:Y:S01]  /*152c0*/  PLOP3.LUT P5, PT, P5, P6, PT, 0xf8, 0x8f ;  /* 0x00000000008f781c */ /* 0x000fe20002fadf70 */
[----:B------:R-:W1:Y:S01]  /*152d0*/  LDCU.64 UR4, c[0x0][0x348] ;  /* 0x00006900ff0477ac */ /* 0x000e620008000a00 */
[----:B------:R-:W-:Y:S01]  /*152e0*/  UPLOP3.LUT UP1, UPT, UP2, UP3, UPT, 0xf8, 0x8f ;  /* 0x00000000008f789c */ /* 0x000fe20001727f70 */
[----:B------:R-:W-:Y:S01]  /*152f0*/  UMOV UR15, 0x1 ;  /* 0x00000001000f7882 */ /* 0x000fe20000000000 */
[----:B------:R-:W-:-:S09]  /*15300*/  UMOV UR22, URZ ;  /* 0x000000ff00167c82 */ /* 0x000fd20008000000 */
.L_x_370:
[----:B--2---:R-:W2:Y:S01]  /*15310*/  LDCU.64 UR6, c[0x0][0x908] ;  /* 0x00012100ff0677ac */ /* 0x004ea20008000a00 */
[----:B---3--:R-:W3:Y:S01]  /*15320*/  LDCU UR10, c[0x0][0x904] ;  /* 0x00012080ff0a77ac */ /* 0x008ee20008000800 */
[----:B------:R-:W4:Y:S01]  /*15330*/  LDCU.64 UR8, c[0x0][0x920] ;  /* 0x00012400ff0877ac */ /* 0x000f220008000a00 */
[----:B------:R-:W5:Y:S01]  /*15340*/  LDCU UR14, c[0x0][0x91c] ;  /* 0x00012380ff0e77ac */ /* 0x000f620008000800 */
[----:B--2---:R-:W-:-:S04]  /*15350*/  UIMAD.WIDE.U32 UR12, UR36, UR6, URZ ;  /* 0x00000006240c72a5 */ /* 0x004fc8000f8e00ff */
[----:B------:R-:W-:Y:S02]  /*15360*/  USHF.R.U32.HI UR13, URZ, UR7, UR13 ;  /* 0x00000007ff0d7299 */ /* 0x000fe4000801160d */
[----:B---3--:R-:W-:Y:S01]  /*15370*/  UISETP.NE.AND UP2, UPT, UR10, 0x1, UPT ;  /* 0x000000010a00788c */ /* 0x008fe2000bf45270 */
[----:B------:R-:W2:Y:S03]  /*15380*/  LDCU.64 UR6, c[0x0][0x380] ;  /* 0x00007000ff0677ac */ /* 0x000ea60008000a00 */
[----:B------:R-:W-:Y:S02]  /*15390*/  USEL UR13, UR36, UR13, !UP2 ;  /* 0x0000000d240d7287 */ /* 0x000fe4000d000000 */
[----:B-----5:R-:W-:Y:S02]  /*153a0*/  UISETP.NE.AND UP2, UPT, UR14, 0x1, UPT ;  /* 0x000000010e00788c */ /* 0x020fe4000bf45270 */
[----:B----4-:R-:W-:-:S02]  /*153b0*/  UIMAD.WIDE.U32 UR16, UR13, UR8, URZ ;  /* 0x000000080d1072a5 */ /* 0x010fc4000f8e00ff */
[----:B------:R-:W-:-:S05]  /*153c0*/  UIADD3 UR8, UPT, UPT, -UR13, URZ, URZ ;  /* 0x000000ff0d087290 */ /* 0x000fca000fffe1ff */
[----:B------:R-:W-:Y:S02]  /*153d0*/  UMOV UR11, UR17 ;  /* 0x00000011000b7c82 */ /* 0x000fe40008000000 */
[----:B------:R-:W-:Y:S02]  /*153e0*/  USHF.R.U32.HI UR9, URZ, UR9, UR11 ;  /* 0x00000009ff097299 */ /* 0x000fe4000801160b */
[----:B------:R-:W-:Y:S02]  /*153f0*/  UIMAD UR11, UR10, UR8, UR36 ;  /* 0x000000080a0b72a4 */ /* 0x000fe4000f8e0224 */
[----:B------:R-:W-:Y:S02]  /*15400*/  USEL UR12, UR13, UR9, !UP2 ;  /* 0x000000090d0c7287 */ /* 0x000fe4000d000000 */
[----:B--2---:R-:W-:Y:S02]  /*15410*/  UISETP.NE.AND UP2, UPT, UR7, URZ, UPT ;  /* 0x000000ff0700728c */ /* 0x004fe4000bf45270 */
[----:B------:R-:W-:-:S02]  /*15420*/  USHF.L.U32 UR11, UR11, 0x8, URZ ;  /* 0x000000080b0b7899 */ /* 0x000fc400080006ff */
[----:B------:R-:W-:Y:S02]  /*15430*/  UIADD3 UR8, UPT, UPT, -UR12, URZ, URZ ;  /* 0x000000ff0c087290 */ /* 0x000fe4000fffe1ff */
[----:B------:R-:W-:Y:S02]  /*15440*/  UISETP.GE.OR UP2, UPT, UR11, UR6, !UP2 ;  /* 0x000000060b00728c */ /* 0x000fe4000d746670 */
[----:B------:R-:W-:-:S07]  /*15450*/  UIMAD UR14, UR14, UR8, UR13 ;  /* 0x000000080e0e72a4 */ /* 0x000fce000f8e020d */
[----:B-1----:R-:W-:Y:S05]  /*15460*/  BRA.U UP2, `(.L_x_273) ;  /* 0x0000002902147547 */ /* 0x002fea000b800000 */
[----:B------:R-:W2:Y:S01]  /*15470*/  LDCU UR6, c[0x0][0x38c] ;  /* 0x00007180ff0677ac */ /* 0x000ea20008000800 */
[----:B------:R-:W-:Y:S01]  /*15480*/  BSSY.RECONVERGENT B0, `(.L_x_274) ;  /* 0x0000028000007945 */ /* 0x000fe20003800200 */
[----:B------:R-:W3:Y:S01]  /*15490*/  LDCU.64 UR8, c[0x0][0x910] ;  /* 0x00012200ff0877ac */ /* 0x000ee20008000a00 */
[----:B------:R-:W4:Y:S01]  /*154a0*/  LDCU UR10, c[0x0][0x918] ;  /* 0x00012300ff0a77ac */ /* 0x000f220008000800 */
[----:B--2---:R-:W-:Y:S01]  /*154b0*/  IMAD.U32 R3, RZ, RZ, UR6 ;  /* 0x00000006ff037e24 */ /* 0x004fe2000f8e00ff */
[----:B---3--:R-:W-:-:S04]  /*154c0*/  UIMAD.WIDE.U32 UR16, UR12, UR9, URZ ;  /* 0x000000090c1072a5 */ /* 0x008fc8000f8e00ff */
[----:B------:R-:W-:Y:S01]  /*154d0*/  IABS R3, R3 ;  /* 0x0000000300037213 */ /* 0x000fe20000000000 */
[----:B------:R-:W-:-:S03]  /*154e0*/  UISETP.NE.AND UP2, UPT, UR8, 0x1, UPT ;  /* 0x000000010800788c */ /* 0x000fc6000bf45270 */
[----:B------:R-:W2:Y:S01]  /*154f0*/  I2F.RP R0, R3 ;  /* 0x0000000300007306 */ /* 0x000ea20000209400 */
[----:B------:R-:W-:Y:S02]  /*15500*/  UMOV UR9, UR17 ;  /* 0x0000001100097c82 */ /* 0x000fe40008000000 */
[----:B----4-:R-:W-:-:S04]  /*15510*/  USHF.R.U32.HI UR9, URZ, UR10, UR9 ;  /* 0x0000000aff097299 */ /* 0x010fc80008011609 */
[----:B------:R-:W-:Y:S02]  /*15520*/  USEL UR9, UR12, UR9, !UP2 ;  /* 0x000000090c097287 */ /* 0x000fe4000d000000 */
[----:B------:R-:W-:Y:S02]  /*15530*/  UISETP.NE.AND UP2, UPT, UR6, URZ, UPT ;  /* 0x000000ff0600728c */ /* 0x000fe4000bf45270 */
[----:B------:R-:W-:Y:S01]  /*15540*/  UIADD3 UR9, UPT, UPT, -UR9, URZ, URZ ;  /* 0x000000ff09097290 */ /* 0x000fe2000fffe1ff */
[----:B--2---:R-:W2:Y:S03]  /*15550*/  MUFU.RCP R6, R0 ;  /* 0x0000000000067308 */ /* 0x004ea60000001000 */
[----:B------:R-:W-:-:S04]  /*15560*/  UIMAD UR12, UR8, UR9, UR12 ;  /* 0x00000009080c72a4 */ /* 0x000fc8000f8e020c */
[----:B------:R-:W-:-:S04]  /*15570*/  ULOP3.LUT UR8, UR12, UR6, URZ, 0x3c, !UPT ;  /* 0x000000060c087292 */ /* 0x000fc8000f8e3cff */
[----:B------:R-:W-:Y:S01]  /*15580*/  UISETP.GE.AND UP3, UPT, UR8, URZ, UPT ;  /* 0x000000ff0800728c */ /* 0x000fe2000bf66270 */
[----:B--2---:R-:W-:Y:S02]  /*15590*/  IADD3 R6, PT, PT, R6, 0xffffffe, RZ ;  /* 0x0ffffffe06067810 */ /* 0x004fe40007ffe0ff */
[----:B------:R-:W-:Y:S02]  /*155a0*/  MOV R0, UR12 ;  /* 0x0000000c00007c02 */ /* 0x000fe40008000f00 */
[----:B------:R-:W2:Y:S02]  /*155b0*/  F2I.FTZ.U32.TRUNC.NTZ R7, R6 ;  /* 0x0000000600077305 */ /* 0x000ea4000021f000 */
[----:B------:R-:W-:Y:S01]  /*155c0*/  IABS R0, R0 ;  /* 0x0000000000007213 */ /* 0x000fe20000000000 */
[----:B--2---:R-:W-:Y:S02]  /*155d0*/  IMAD.MOV R2, RZ, RZ, -R7 ;  /* 0x000000ffff027224 */ /* 0x004fe400078e0a07 */
[----:B------:R-:W-:-:S02]  /*155e0*/  IMAD.MOV.U32 R6, RZ, RZ, RZ ;  /* 0x000000ffff067224 */ /* 0x000fc400078e00ff */
[----:B------:R-:W-:-:S04]  /*155f0*/  IMAD R2, R2, R3, RZ ;  /* 0x0000000302027224 */ /* 0x000fc800078e02ff */
[----:B------:R-:W-:-:S06]  /*15600*/  IMAD.HI.U32 R2, R7, R2, R6 ;  /* 0x0000000207027227 */ /* 0x000fcc00078e0006 */
[----:B------:R-:W-:-:S05]  /*15610*/  IMAD.HI.U32 R5, R2, R0, RZ ;  /* 0x0000000002057227 */ /* 0x000fca00078e00ff */
[----:B------:R-:W-:-:S05]  /*15620*/  IADD3 R2, PT, PT, -R5, RZ, RZ ;  /* 0x000000ff05027210 */ /* 0x000fca0007ffe1ff */
[----:B------:R-:W-:-:S05]  /*15630*/  IMAD R0, R3, R2, R0 ;  /* 0x0000000203007224 */ /* 0x000fca00078e0200 */
[----:B------:R-:W-:-:S13]  /*15640*/  ISETP.GT.U32.AND P1, PT, R3, R0, PT ;  /* 0x000000000300720c */ /* 0x000fda0003f24070 */
[----:B------:R-:W-:Y:S01]  /*15650*/  @!P1 IMAD.IADD R0, R0, 0x1, -R3 ;  /* 0x0000000100009824 */ /* 0x000fe200078e0a03 */
[----:B------:R-:W-:-:S04]  /*15660*/  @!P1 IADD3 R5, PT, PT, R5, 0x1, RZ ;  /* 0x0000000105059810 */ /* 0x000fc80007ffe0ff */
[----:B------:R-:W-:-:S13]  /*15670*/  ISETP.GE.U32.AND P2, PT, R0, R3, PT ;  /* 0x000000030000720c */ /* 0x000fda0003f46070 */
[----:B------:R-:W-:-:S05]  /*15680*/  @P2 VIADD R5, R5, 0x1 ;  /* 0x0000000105052836 */ /* 0x000fca0000000000 */
[----:B------:R-:W-:-:S13]  /*15690*/  R2UR UR13, R5 ;  /* 0x00000000050d72ca */ /* 0x000fda00000e0000 */
[----:B------:R-:W-:Y:S02]  /*156a0*/  @!UP3 UIADD3 UR13, UPT, UPT, -UR13, URZ, URZ ;  /* 0x000000ff0d0db290 */ /* 0x000fe4000fffe1ff */
[----:B------:R-:W-:-:S04]  /*156b0*/  @!UP2 ULOP3.LUT UR13, URZ, UR6, URZ, 0x33, !UPT ;  /* 0x00000006ff0da292 */ /* 0x000fc8000f8e33ff */
[----:B------:R-:W-:-:S04]  /*156c0*/  UIADD3 UR8, UPT, UPT, -UR13, URZ, URZ ;  /* 0x000000ff0d087290 */ /* 0x000fc8000fffe1ff */
[----:B------:R-:W-:Y:S01]  /*156d0*/  UIMAD UR12, UR6, UR8, UR12 ;  /* 0x00000008060c72a4 */ /* 0x000fe2000f8e020c */
[----:B------:R-:W-:Y:S11]  /*156e0*/  @!P3 BRA `(.L_x_275) ;  /* 0x000000000004b947 */ /* 0x000ff60003800000 */
[----:B-1----:R-:W-:Y:S05]  /*156f0*/  BPT.TRAP 0x1 ;  /* 0x000000040000795c */ /* 0x002fea0000300000 */
.L_x_275:
[----:B-1----:R-:W-:Y:S05]  /*15700*/  BSYNC.RECONVERGENT B0 ;  /* 0x0000000000007941 */ /* 0x002fea0003800200 */
.L_x_274:
[----:B------:R-:W1:Y:S01]  /*15710*/  S2UR UR8, SR_CgaCtaId ;  /* 0x00000000000879c3 */ /* 0x000e620000008800 */
[----:B------:R-:W-:Y:S01]  /*15720*/  UMOV UR6, 0x400 ;  /* 0x0000040000067882 */ /* 0x000fe20000000000 */
[----:B------:R-:W-:Y:S02]  /*15730*/  SHF.L.U32 R6, R4, 0x1f, RZ ;  /* 0x0000001f04067819 */ /* 0x000fe400000006ff */
[----:B------:R-:W-:Y:S01]  /*15740*/  @!P0 MOV R0, 0x2000 ;  /* 0x0000200000008802 */ /* 0x000fe20000000f00 */
[----:B-1----:R-:W-:-:S09]  /*15750*/  ULEA UR8, UR8, UR6, 0x18 ;  /* 0x0000000608087291 */ /* 0x002fd2000f8ec0ff */
[----:B------:R-:W1:Y:S02]  /*15760*/  SYNCS.PHASECHK.TRANS64.TRYWAIT P1, [UR8+0xe010], R6 ;  /* 0x00e01006ff0075a7 */ /* 0x000e640008021108 */
[----:B-1----:R-:W-:Y:S05]  /*15770*/  @!P1 BRA `(.L_x_276) ;  /* 0x0000003c00689947 */ /* 0x002fea0003800000 */
.L_x_447:
[----:B------:R2:W-:Y:S01]  /*15780*/  @!P0 SYNCS.ARRIVE.TRANS64 RZ, [UR8+0xe000], R0 ;  /* 0x00e00000ffff89a7 */ /* 0x0005e20008000008 */
[----:B------:R-:W-:Y:S04]  /*15790*/  BSSY.RECONVERGENT B0, `(.L_x_277) ;  /* 0x0000003000007945 */ /* 0x000fe80003800200 */
[----:B------:R-:W-:Y:S05]  /*157a0*/  @!P5 BRA `(.L_x_278) ;  /* 0x000000000004d947 */ /* 0x000fea0003800000 */
[----:B------:R-:W-:Y:S05]  /*157b0*/  BPT.TRAP 0x1 ;  /* 0x000000040000795c */ /* 0x000fea0000300000 */
.L_x_278:
[----:B------:R-:W-:Y:S05]  /*157c0*/  BSYNC.RECONVERGENT B0 ;  /* 0x0000000000007941 */ /* 0x000fea0003800200 */
.L_x_277:
[----:B-1----:R-:W1:Y:S01]  /*157d0*/  S2R R3, SR_TID.X ;  /* 0x0000000000037919 */ /* 0x002e620000002100 */
[----:B------:R-:W-:Y:S01]  /*157e0*/  BSSY.RECONVERGENT B0, `(.L_x_279) ;  /* 0x0000005000007945 */ /* 0x000fe20003800200 */
[----:B-1----:R-:W-:-:S04]  /*157f0*/  LOP3.LUT P2, RZ, R3, 0x1f, RZ, 0xc0, !PT ;  /* 0x0000001f03ff7812 */ /* 0x002fc8000784c0ff */
[----:B------:R-:W-:-:S13]  /*15800*/  PLOP3.LUT P2, PT, P2, P0, PT, 0x8f, 0xf8 ;  /* 0x0000000000f8781c */ /* 0x000fda0001741177 */
[----:B------:R-:W-:Y:S05]  /*15810*/  @P2 BRA `(.L_x_280) ;  /* 0x0000000000042947 */ /* 0x000fea0003800000 */
[----:B------:R-:W-:Y:S05]  /*15820*/  BPT.TRAP 0x1 ;  /* 0x000000040000795c */ /* 0x000fea0000300000 */
.L_x_280:
[----:B------:R-:W-:Y:S05]  /*15830*/  BSYNC.RECONVERGENT B0 ;  /* 0x0000000000007941 */ /* 0x000fea0003800200 */
.L_x_279:
[----:B------:R-:W-:Y:S02]  /*15840*/  UIADD3 UR18, UP2, UPT, UR4, 0x80, URZ ;  /* 0x0000008004127890 */ /* 0x000fe4000ff5e0ff */
[----:B------:R-:W-:Y:S02]  /*15850*/  UIADD3 UR9, UPT, UPT, UR8, 0xe000, URZ ;  /* 0x0000e00008097890 */ /* 0x000fe4000fffe0ff */
[----:B------:R-:W-:Y:S01]  /*15860*/  UIADD3.X UR19, UPT, UPT, URZ, UR5, URZ, UP2, !UPT ;  /* 0x00000005ff137290 */ /* 0x000fe200097fe4ff */
[----:B------:R-:W-:Y:S01]  /*15870*/  UMOV UR16, 0x0 ;  /* 0x0000000000107882 */ /* 0x000fe20000000000 */
[----:B------:R-:W-:Y:S01]  /*15880*/  UMOV UR17, 0x10000000 ;  /* 0x1000000000117882 */ /* 0x000fe20000000000 */
[----:B------:R-:W-:-:S06]  /*15890*/  UMOV UR10, URZ ;  /* 0x000000ff000a7c82 */ /* 0x000fcc0008000000 */
[----:B------:R1:W-:Y:S02]  /*158a0*/  UTMALDG.5D [UR8], [UR18], desc[UR16] ;  /* 0x00001008120075b4 */ /* 0x0003e40008021000 */
[----:B-1----:R-:W-:Y:S05]  /*158b0*/  BRA.U !UP0, `(.L_x_281) ;  /* 0x0000000108047547 */ /* 0x002fea000b800000 */
[----:B------:R-:W-:Y:S05]  /*158c0*/  BPT.TRAP 0x1 ;  /* 0x000000040000795c */ /* 0x000fea0000300000 */
.L_x_281:
[----:B------:R-:W-:Y:S01]  /*158d0*/  ULEA UR17, UR22, UR8, 0x3 ;  /* 0x0000000816117291 */ /* 0x000fe2000f8e18ff */
[----:B------:R-:W-:Y:S01]  /*158e0*/  IMAD.U32 R5, RZ, RZ, UR15 ;  /* 0x0000000fff057e24 */ /* 0x000fe2000f8e00ff */
[----:B------:R-:W-:-:S04]  /*158f0*/  @!P0 MOV R2, 0x2000 ;  /* 0x0000200000028802 */ /* 0x000fc80000000f00 */
[----:B------:R-:W-:-:S04]  /*15900*/  SHF.L.U32 R5, R5, 0x1f, RZ ;  /* 0x0000001f05057819 */ /* 0x000fc800000006ff */
[----:B------:R-:W1:Y:S02]  /*15910*/  SYNCS.PHASECHK.TRANS64.TRYWAIT P1, [UR17+0xe038], R5 ;  /* 0x00e03805ff0075a7 */ /* 0x000e640008021111 */
[----:B-1----:R-:W-:Y:S05]  /*15920*/  @!P1 BRA `(.L_x_282) ;  /* 0x0000003c00149947 */ /* 0x002fea0003800000 */
.L_x_449:
[----:B------:R3:W-:Y:S01]  /*15930*/  @!P0 SYNCS.ARRIVE.TRANS64 RZ, [UR17+0xe020], R2 ;  /* 0x00e02002ffff89a7 */ /* 0x0007e20008000011 */
[----:B------:R-:W-:Y:S05]  /*15940*/  BRA.U !UP1, `(.L_x_283) ;  /* 0x0000000109047547 */ /* 0x000fea000b800000 */
[----:B------:R-:W-:Y:S05]  /*15950*/  BPT.TRAP 0x1 ;  /* 0x000000040000795c */ /* 0x000fea0000300000 */
.L_x_283:
[----:B---3--:R-:W-:Y:S01]  /*15960*/  LOP3.LUT P1, R2, R3, 0x1f, RZ, 0xc0, !PT ;  /* 0x0000001f03027812 */ /* 0x008fe2000782c0ff */
[----:B------:R-:W-:Y:S03]  /*15970*/  BSSY.RECONVERGENT B0, `(.L_x_284) ;  /* 0x0000004000007945 */ /* 0x000fe60003800200 */
[----:B------:R-:W-:-:S13]  /*15980*/  PLOP3.LUT P1, PT, P1, P0, PT, 0x8f, 0xf8 ;  /* 0x0000000000f8781c */ /* 0x000fda0000f21177 */
[----:B------:R-:W-:Y:S05]  /*15990*/  @P1 BRA `(.L_x_285) ;  /* 0x0000000000041947 */ /* 0x000fea0003800000 */
[----:B------:R-:W-:Y:S05]  /*159a0*/  BPT.TRAP 0x1 ;  /* 0x000000040000795c */ /* 0x000fea0000300000 */
.L_x_285:
[----:B------:R-:W-:Y:S05]  /*159b0*/  BSYNC.RECONVERGENT B0 ;  /* 0x0000000000007941 */ /* 0x000fea0003800200 */
.L_x_284:
[----:B------:R-:W-:Y:S01]  /*159c0*/  ULEA UR16, UR22, UR8, 0xd ;  /* 0x0000000816107291 */ /* 0x000fe2000f8e68ff */
[----:B------:R-:W-:Y:S01]  /*159d0*/  BSSY.RECONVERGENT B0, `(.L_x_286) ;  /* 0x0000013000007945 */ /* 0x000fe20003800200 */
[----:B------:R-:W-:Y:S02]  /*159e0*/  UIADD3 UR26, UP2, UPT, UR4, 0x180, URZ ;  /* 0x00000180041a7890 */ /* 0x000fe4000ff5e0ff */
[----:B------:R-:W-:Y:S02]  /*159f0*/  UIADD3 UR6, UPT, UPT, UR22, 0x1, URZ ;  /* 0x0000000116067890 */ /* 0x000fe4000fffe0ff */
[----:B------:R-:W-:Y:S02]  /*15a00*/  UIADD3 UR17, UPT, UPT, UR17, 0xe020, URZ ;  /* 0x0000e02011117890 */ /* 0x000fe4000fffe0ff */
[----:B------:R-:W-:Y:S02]  /*15a10*/  UIADD3 UR16, UPT, UPT, UR16, 0x4000, URZ ;  /* 0x0000400010107890 */ /* 0x000fe4000fffe0ff */
[----:B------:R-:W-:-:S02]  /*15a20*/  UIADD3.X UR27, UPT, UPT, URZ, UR5, URZ, UP2, !UPT ;  /* 0x00000005ff1b7290 */ /* 0x000fc400097fe4ff */
[----:B------:R-:W-:Y:S01]  /*15a30*/  UISETP.NE.AND UP2, UPT, UR6, 0x3, UPT ;  /* 0x000000030600788c */ /* 0x000fe2000bf45270 */
[----:B------:R-:W-:Y:S01]  /*15a40*/  UMOV UR24, 0x0 ;  /* 0x0000000000187882 */ /* 0x000fe20000000000 */
[----:B------:R-:W-:Y:S02]  /*15a50*/  UMOV UR25, 0x10000000 ;  /* 0x1000000000197882 */ /* 0x000fe40000000000 */
[----:B------:R-:W-:Y:S01]  /*15a60*/  USEL UR9, URZ, 0x1, UP2 ;  /* 0x00000001ff097887 */ /* 0x000fe20009000000 */
[----:B------:R-:W-:Y:S01]  /*15a70*/  UMOV UR18, URZ ;  /* 0x000000ff00127c82 */ /* 0x000fe20008000000 */
[----:B------:R-:W-:Y:S01]  /*15a80*/  UMOV UR19, URZ ;  /* 0x000000ff00137c82 */ /* 0x000fe20008000000 */
[----:B------:R-:W-:Y:S01]  /*15a90*/  UMOV UR20, UR13 ;  /* 0x0000000d00147c82 */ /* 0x000fe20008000000 */
[----:B------:R-:W-:Y:S01]  /*15aa0*/  UMOV UR21, UR14 ;  /* 0x0000000e00157c82 */ /* 0x000fe20008000000 */
[----:B------:R-:W-:Y:S01]  /*15ab0*/  USEL UR6, UR6, URZ, UP2 ;  /* 0x000000ff06067287 */ /* 0x000fe20009000000 */
[----:B------:R3:W-:Y:S01]  /*15ac0*/  UTMALDG.4D [UR16], [UR26], desc[UR24] ;  /* 0x000018101a0075b4 */ /* 0x0007e20008019000 */
[----:B------:R-:W-:Y:S01]  /*15ad0*/  ULOP3.LUT UR15, UR15, UR9, URZ, 0x3c, !UPT ;  /* 0x000000090f0f7292 */ /* 0x000fe2000f8e3cff */
[----:B---3--:R-:W-:Y:S06]  /*15ae0*/  @!P3 BRA `(.L_x_287) ;  /* 0x000000000004b947 */ /* 0x008fec0003800000 */
[----:B------:R-:W-:Y:S05]  /*15af0*/  BPT.TRAP 0x1 ;  /* 0x000000040000795c */ /* 0x000fea0000300000 */
.L_x_287:
[----:B------:R-:W-:Y:S05]  /*15b00*/  BSYNC.RECONVERGENT B0 ;  /* 0x0000000000007941 */ /* 0x000fea0003800200 */
.L_x_286:
[----:B------:R-:W3:Y:S01]  /*15b10*/  SYNCS.PHASECHK.TRANS64.TRYWAIT P1, [UR8+0xe018], R6 ;  /* 0x00e01806ff0075a7 */ /* 0x000ee20008021108 */
[----:B-12---:R-:W-:Y:S01]  /*15b20*/  @!P0 MOV R0, 0x2000 ;  /* 0x0000200000008802 */ /* 0x006fe20000000f00 */
[----:B---3--:R-:W-:Y:S06]  /*15b30*/  @!P1 BRA `(.L_x_288) ;  /* 0x0000003800a89947 */ /* 0x008fec0003800000 */
.L_x_451:
[----:B------:R2:W-:Y:S01]  /*15b40*/  @!P0 SYNCS.ARRIVE.TRANS64 RZ, [UR8+0xe008], R0 ;  /* 0x00e00800ffff89a7 */ /* 0x0005e20008000008 */
[----:B------:R-:W-:Y:S04]  /*15b50*/  BSSY.RECONVERGENT B0, `(.L_x_289) ;  /* 0x0000003000007945 */ /* 0x000fe80003800200 */
[----:B------:R-:W-:Y:S05]  /*15b60*/  @!P5 BRA `(.L_x_290) ;  /* 0x000000000004d947 */ /* 0x000fea0003800000 */
[----:B------:R-:W-:Y:S05]  /*15b70*/  BPT.TRAP 0x1 ;  /* 0x000000040000795c */ /* 0x000fea0000300000 */
.L_x_290:
[----:B------:R-:W-:Y:S05]  /*15b80*/  BSYNC.RECONVERGENT B0 ;  /* 0x0000000000007941 */ /* 0x000fea0003800200 */
.L_x_289:
[----:B------:R-:W-:Y:S01]  /*15b90*/  ISETP.EQ.OR P1, PT, R2, RZ, P0 ;  /* 0x000000ff0200720c */ /* 0x000fe20000722670 */
[----:B------:R-:W-:-:S12]  /*15ba0*/  BSSY.RECONVERGENT B0, `(.L_x_291) ;  /* 0x0000003000007945 */ /* 0x000fd80003800200 */
[----:B------:R-:W-:Y:S05]  /*15bb0*/  @P1 BRA `(.L_x_292) ;  /* 0x0000000000041947 */ /* 0x000fea0003800000 */
[----:B------:R-:W-:Y:S05]  /*15bc0*/  BPT.TRAP 0x1 ;  /* 0x000000040000795c */ /* 0x000fea0000300000 */
.L_x_292:
[----:B------:R-:W-:Y:S05]  /*15bd0*/  BSYNC.RECONVERGENT B0 ;  /* 0x0000000000007941 */ /* 0x000fea0003800200 */
.L_x_291:
[----:B------:R-:W-:Y:S02]  /*15be0*/  UIADD3 UR10, UP2, UPT, UR4, 0x80, URZ ;  /* 0x00000080040a7890 */ /* 0x000fe4000ff5e0ff */
[----:B------:R-:W-:Y:S02]  /*15bf0*/  UIADD3 UR19, UPT, UPT, UR11, 0x80, URZ ;  /* 0x000000800b137890 */ /* 0x000fe4000fffe0ff */
[----:B------:R-:W-:Y:S02]  /*15c00*/  UIADD3 UR16, UPT, UPT, UR8, 0x2000, URZ ;  /* 0x0000200008107890 */ /* 0x000fe4000fffe0ff */
[----:B------:R-:W-:Y:S02]  /*15c10*/  UIADD3 UR17, UPT, UPT, UR8, 0xe008, URZ ;  /* 0x0000e00808117890 */ /* 0x000fe4000fffe0ff */
[----:B------:R-:W-:Y:S01]  /*15c20*/  UIADD3.X UR11, UPT, UPT, URZ, UR5, URZ, UP2, !UPT ;  /* 0x00000005ff0b7290 */ /* 0x000fe200097fe4ff */
[----:B------:R-:W-:Y:S01]  /*15c30*/  UMOV UR24, 0x0 ;  /* 0x0000000000187882 */ /* 0x000fe20000000000 */
[----:B------:R-:W-:Y:S01]  /*15c40*/  UMOV UR25, 0x10000000 ;  /* 0x1000000000197882 */ /* 0x000fe20000000000 */
[----:B------:R-:W-:Y:S01]  /*15c50*/  UMOV UR18, URZ ;  /* 0x000000ff00127c82 */ /* 0x000fe20008000000 */
[----:B------:R-:W-:Y:S01]  /*15c60*/  UMOV UR20, UR12 ;  /* 0x0000000c00147c82 */ /* 0x000fe20008000000 */
[----:B------:R-:W-:Y:S01]  /*15c70*/  UMOV UR21, UR13 ;  /* 0x0000000d00157c82 */ /* 0x000fe20008000000 */
[----:B------:R-:W-:-:S03]  /*15c80*/  UMOV UR22, UR14 ;  /* 0x0000000e00167c82 */ /* 0x000fc60008000000 */
[----:B------:R3:W-:Y:S02]  /*15c90*/  UTMALDG.5D [UR16], [UR10], desc[UR24] ;  /* 0x000018100a0075b4 */ /* 0x0007e40008021000 */
[----:B---3--:R-:W-:Y:S05]  /*15ca0*/  BRA.U !UP0, `(.L_x_293) ;  /* 0x0000000108047547 */ /* 0x008fea000b800000 */
[----:B------:R-:W-:Y:S05]  /*15cb0*/  BPT.TRAP 0x1 ;  /* 0x000000040000795c */ /* 0x000fea0000300000 */
.L_x_293:
[----:B------:R-:W-:Y:S01]  /*15cc0*/  ULEA UR17, UR6, UR8, 0x3 ;  /* 0x0000000806117291 */ /* 0x000fe2000f8e18ff */
[----:B-1----:R-:W-:Y:S01]  /*15cd0*/  IMAD.U32 R3, RZ, RZ, UR15 ;  /* 0x0000000fff037e24 */ /* 0x002fe2000f8e00ff */
[----:B------:R-:W-:-:S04]  /*15ce0*/  @!P0 MOV R2, 0x2000 ;  /* 0x0000200000028802 */ /* 0x000fc80000000f00 */
[----:B------:R-:W-:-:S04]  /*15cf0*/  SHF.L.U32 R3, R3, 0x1f, RZ ;  /* 0x0000001f03037819 */ /* 0x000fc800000006ff */
[----:B------:R-:W1:Y:S02]  /*15d00*/  SYNCS.PHASECHK.TRANS64.TRYWAIT P1, [UR17+0xe038], R3 ;  /* 0x00e03803ff0075a7 */ /* 0x000e640008021111 */
[----:B-1----:R-:W-:Y:S05]  /*15d10*/  @!P1 BRA `(.L_x_294) ;  /* 0x0000003800489947 */ /* 0x002fea0003800000 */
.L_x_453:
[----:B------:R3:W-:Y:S01]  /*15d20*/  @!P0 SYNCS.ARRIVE.TRANS64 RZ, [UR17+0xe020], R2 ;  /* 0x00e02002ffff89a7 */ /* 0x0007e20008000011 */
[----:B------:R-:W-:Y:S05]  /*15d30*/  BRA.U !UP1, `(.L_x_295) ;  /* 0x0000000109047547 */ /* 0x000fea000b800000 */
[----:B------:R-:W-:Y:S05]  /*15d40*/  BPT.TRAP 0x1 ;  /* 0x000000040000795c */ /* 0x000fea0000300000 */
.L_x_295:
[----:B------:R-:W-:Y:S04]  /*15d50*/  BSSY.RECONVERGENT B0, `(.L_x_296) ;  /* 0x0000003000007945 */ /* 0x000fe80003800200 */
[----:B------:R-:W-:Y:S05]  /*15d60*/  @P2 BRA `(.L_x_297) ;  /* 0x0000000000042947 */ /* 0x000fea0003800000 */
[----:B------:R-:W-:Y:S05]  /*15d70*/  BPT.TRAP 0x1 ;  /* 0x000000040000795c */ /* 0x000fea0000300000 */
.L_x_297:
[----:B------:R-:W-:Y:S05]  /*15d80*/  BSYNC.RECONVERGENT B0 ;  /* 0x0000000000007941 */ /* 0x000fea0003800200 */
.L_x_296:
[----:B------:R-:W-:Y:S01]  /*15d90*/  ULEA UR16, UR6, UR8, 0xd ;  /* 0x0000000806107291 */ /* 0x000fe2000f8e68ff */
[----:B------:R-:W-:Y:S01]  /*15da0*/  LOP3.LUT R4, R4, 0x1, RZ, 0x3c, !PT ;  /* 0x0000000104047812 */ /* 0x000fe200078e3cff */
[----:B------:R-:W-:Y:S02]  /*15db0*/  UIADD3 UR24, UP2, UPT, UR4, 0x280, URZ ;  /* 0x0000028004187890 */ /* 0x000fe4000ff5e0ff */
[----:B------:R-:W-:Y:S02]  /*15dc0*/  UIADD3 UR17, UPT, UPT, UR17, 0xe020, URZ ;  /* 0x0000e02011117890 */ /* 0x000fe4000fffe0ff */
[----:B------:R-:W-:Y:S02]  /*15dd0*/  UIADD3 UR16, UPT, UPT, UR16, 0x4000, URZ ;  /* 0x0000400010107890 */ /* 0x000fe4000fffe0ff */
[----:B------:R-:W-:Y:S01]  /*15de0*/  UIADD3.X UR25, UPT, UPT, URZ, UR5, URZ, UP2, !UPT ;  /* 0x00000005ff197290 */ /* 0x000fe200097fe4ff */
[----:B------:R-:W-:Y:S01]  /*15df0*/  UMOV UR10, 0x0 ;  /* 0x00000000000a7882 */ /* 0x000fe20000000000 */
[----:B------:R-:W-:Y:S01]  /*15e00*/  UMOV UR11, 0x10000000 ;  /* 0x10000000000b7882 */ /* 0x000fe20000000000 */
[----:B------:R-:W-:Y:S01]  /*15e10*/  UMOV UR18, URZ ;  /* 0x000000ff00127c82 */ /* 0x000fe20008000000 */
[----:B------:R-:W-:Y:S01]  /*15e20*/  UMOV UR19, URZ ;  /* 0x000000ff00137c82 */ /* 0x000fe20008000000 */
[----:B------:R-:W-:Y:S01]  /*15e30*/  UMOV UR20, UR13 ;  /* 0x0000000d00147c82 */ /* 0x000fe20008000000 */
[----:B------:R-:W-:Y:S01]  /*15e40*/  UMOV UR21, UR14 ;  /* 0x0000000e00157c82 */ /* 0x000fe20008000000 */
[----:B------:R-:W-:-:S02]  /*15e50*/  UIADD3 UR6, UPT, UPT, UR6, 0x1, URZ ;  /* 0x0000000106067890 */ /* 0x000fc4000fffe0ff */
[----:B------:R4:W-:Y:S02]  /*15e60*/  UTMALDG.4D [UR16], [UR24], desc[UR10] ;  /* 0x00000a10180075b4 */ /* 0x0009e40008019000 */
[----:B------:R-:W-:-:S04]  /*15e70*/  UISETP.NE.AND UP2, UPT, UR6, 0x3, UPT ;  /* 0x000000030600788c */ /* 0x000fc8000bf45270 */
[----:B------:R-:W-:Y:S02]  /*15e80*/  USEL UR9, URZ, 0x1, UP2 ;  /* 0x00000001ff097887 */ /* 0x000fe40009000000 */
[----:B------:R-:W-:Y:S02]  /*15e90*/  USEL UR22, UR6, URZ, UP2 ;  /* 0x000000ff06167287 */ /* 0x000fe40009000000 */
[----:B------:R-:W-:Y:S02]  /*15ea0*/  UISETP.GE.AND UP2, UPT, UR7, 0x81, UPT ;  /* 0x000000810700788c */ /* 0x000fe4000bf46270 */
[----:B------:R-:W-:-:S07]  /*15eb0*/  ULOP3.LUT UR15, UR15, UR9, URZ, 0x3c, !UPT ;  /* 0x000000090f0f7292 */ /* 0x000fce000f8e3cff */
[----:B----4-:R-:W-:Y:S05]  /*15ec0*/  BRA.U !UP2, `(.L_x_273) ;  /* 0x0000001d0a7c7547 */ /* 0x010fea000b800000 */
[----:B------:R-:W-:-:S04]  /*15ed0*/  UIADD3 UR7, UPT, UPT, UR7, 0x7f, URZ ;  /* 0x0000007f07077890 */ /* 0x000fc8000fffe0ff */
[----:B------:R-:W-:-:S04]  /*15ee0*/  USHF.R.S32.HI UR6, URZ, 0x1f, UR7 ;  /* 0x0000001fff067899 */ /* 0x000fc80008011407 */
[----:B------:R-:W-:-:S04]  /*15ef0*/  ULEA.HI UR7, UR6, UR7, URZ, 0x7 ;  /* 0x0000000706077291 */ /* 0x000fc8000f8f38ff */
[----:B------:R-:W-:-:S04]  /*15f00*/  USHF.R.S32.HI UR7, URZ, 0x7, UR7 ;  /* 0x00000007ff077899 */ /* 0x000fc80008011407 */
[----:B------:R-:W-:-:S04]  /*15f10*/  UISETP.LT.AND UP2, UPT, UR7, 0x2, UPT ;  /* 0x000000020700788c */ /* 0x000fc8000bf41270 */
[----:B------:R-:W-:-:S04]  /*15f20*/  USEL UR6, UR7, 0x2, UP2 ;  /* 0x0000000207067887 */ /* 0x000fc80009000000 */
[----:B------:R-:W-:-:S04]  /*15f30*/  UIADD3 UR6, UPT, UPT, UR7, -UR6, URZ ;  /* 0x8000000607067290 */ /* 0x000fc8000fffe0ff */
[----:B------:R-:W-:Y:S02]  /*15f40*/  UISETP.GE.U32.AND UP2, UPT, UR6, 0x3, UPT ;  /* 0x000000030600788c */ /* 0x000fe4000bf46070 */
[----:B------:R-:W-:-:S03]  /*15f50*/  UIADD3 UR9, UPT, UPT, UR6, 0x1, URZ ;  /* 0x0000000106097890 */ /* 0x000fc6000fffe0ff */
[----:B------:R-:W-:Y:S01]  /*15f60*/  UMOV UR6, 0x1 ;  /* 0x0000000100067882 */ /* 0x000fe20000000000 */
[----:B------:R-:W-:-:S03]  /*15f70*/  ULOP3.LUT UR7, UR9, 0x3, URZ, 0xc0, !UPT ;  /* 0x0000000309077892 */ /* 0x000fc6000f8ec0ff */
[----:B------:R-:W-:Y:S09]  /*15f80*/  BRA.U !UP2, `(.L_x_298) ;  /* 0x000000110a307547 */ /* 0x000ff2000b800000 */
[----:B------:R-:W-:Y:S01]  /*15f90*/  ULOP3.LUT UR9, UR9, 0xfffffffc, URZ, 0xc0, !UPT ;  /* 0xfffffffc09097892 */ /* 0x000fe2000f8ec0ff */
[----:B------:R-:W-:-:S11]  /*15fa0*/  UMOV UR6, 0x1 ;  /* 0x0000000100067882 */ /* 0x000fd60000000000 */
.L_x_339:
[----:B--2---:R-:W-:Y:S05]  /*15fb0*/  BRA.U !UP0, `(.L_x_299) ;  /* 0x0000000108047547 */ /* 0x004fea000b800000 */
[----:B------:R-:W-:Y:S05]  /*15fc0*/  BPT.TRAP 0x1 ;  /* 0x000000040000795c */ /* 0x000fea0000300000 */
.L_x_299:
[----:B------:R-:W4:Y:S01]  /*15fd0*/  S2UR UR8, SR_CgaCtaId ;  /* 0x00000000000879c3 */ /* 0x000f220000008800 */
[----:B------:R-:W-:Y:S01]  /*15fe0*/  UMOV UR10, 0x400 ;  /* 0x00000400000a7882 */ /* 0x000fe20000000000 */
[----:B-1----:R-:W-:Y:S01]  /*15ff0*/  IMAD.U32 R3, RZ, RZ, UR15 ;  /* 0x0000000fff037e24 */ /* 0x002fe2000f8e00ff */
[----:B---3--:R-:W-:-:S04]  /*16000*/  @!P0 MOV R2, 0x2000 ;  /* 0x0000200000028802 */ /* 0x008fc80000000f00 */
[----:B------:R-:W-:Y:S01]  /*16010*/  SHF.L.U32 R3, R3, 0x1f, RZ ;  /* 0x0000001f03037819 */ /* 0x000fe200000006ff */
[----:B----4-:R-:W-:-:S04]  /*16020*/  ULEA UR8, UR8, UR10, 0x18 ;  /* 0x0000000a08087291 */ /* 0x010fc8000f8ec0ff */
[----:B------:R-:W-:-:S09]  /*16030*/  ULEA UR17, UR22, UR8, 0x3 ;  /* 0x0000000816117291 */ /* 0x000fd2000f8e18ff */
[----:B------:R-:W1:Y:S02]  /*16040*/  SYNCS.PHASECHK.TRANS64.TRYWAIT P1, [UR17+0xe038], R3 ;  /* 0x00e03803ff0075a7 */ /* 0x000e640008021111 */
[----:B-1----:R-:W-:Y:S05]  /*16050*/  @!P1 BRA `(.L_x_300) ;  /* 0x0000003400909947 */ /* 0x002fea0003800000 */
.L_x_455:
[----:B------:R3:W-:Y:S01]  /*16060*/  @!P0 SYNCS.ARRIVE.TRANS64 RZ, [UR17+0xe020], R2 ;  /* 0x00e02002ffff89a7 */ /* 0x0007e20008000011 */
[----:B------:R-:W-:Y:S05]  /*16070*/  BRA.U !UP1, `(.L_x_301) ;  /* 0x0000000109047547 */ /* 0x000fea000b800000 */
[----:B------:R-:W-:Y:S05]  /*16080*/  BPT.TRAP 0x1 ;  /* 0x000000040000795c */ /* 0x000fea0000300000 */
.L_x_301:
[----:B-12---:R-:W1:Y:S01]  /*16090*/  S2R R0, SR_TID.X ;  /* 0x0000000000007919 */ /* 0x006e620000002100 */
[----:B------:R-:W-:Y:S01]  /*160a0*/  BSSY.RECONVERGENT B0, `(.L_x_302) ;  /* 0x0000005000007945 */ /* 0x000fe20003800200 */
[----:B-1----:R-:W-:-:S04]  /*160b0*/  LOP3.LUT P2, RZ, R0, 0x1f, RZ, 0xc0, !PT ;  /* 0x0000001f00ff7812 */ /* 0x002fc8000784c0ff */
[----:B------:R-:W-:-:S13]  /*160c0*/  PLOP3.LUT P2, PT, P2, P0, PT, 0x8f, 0xf8 ;  /* 0x0000000000f8781c */ /* 0x000fda0001741177 */
[----:B------:R-:W-:Y:S05]  /*160d0*/  @P2 BRA `(.L_x_303) ;  /* 0x0000000000042947 */ /* 0x000fea0003800000 */
[----:B------:R-:W-:Y:S05]  /*160e0*/  BPT.TRAP 0x1 ;  /* 0x000000040000795c */ /* 0x000fea0000300000 */
.L_x_303:
[----:B------:R-:W-:Y:S05]  /*160f0*/  BSYNC.RECONVERGENT B0 ;  /* 0x0000000000007941 */ /* 0x000fea0003800200 */
.L_x_302:
[----:B------:R-:W-:Y:S02]  /*16100*/  ULEA UR16, UR22, UR8, 0xd ;  /* 0x0000000816107291 */ /* 0x000fe4000f8e68ff */
[----:B------:R-:W-:Y:S02]  /*16110*/  UIADD3 UR24, UP2, UPT, UR4, 0x180, URZ ;  /* 0x0000018004187890 */ /* 0x000fe4000ff5e0ff */
[----:B------:R-:W-:Y:S02]  /*16120*/  USHF.L.U32 UR19, UR6, 0x7, URZ ;  /* 0x0000000706137899 */ /* 0x000fe400080006ff */
        /* <DEDUP_REMOVED lines=8> */
[----:B------:R-:W-:-:S03]  /*161b0*/  UIADD3 UR22, UPT, UPT, UR22, 0x1, URZ ;  /* 0x0000000116167890 */ /* 0x000fc6000fffe0ff */
[----:B------:R1:W-:Y:S01]  /*161c0*/  UTMALDG.4D [UR16], [UR24], desc[UR10] ;  /* 0x00000a10180075b4 */ /* 0x0003e20008019000 */
[----:B------:R-:W-:-:S04]  /*161d0*/  UISETP.NE.AND UP2, UPT, UR22, 0x3, UPT ;  /* 0x000000031600788c */ /* 0x000fc8000bf45270 */
[----:B------:R-:W-:Y:S02]  /*161e0*/  USEL UR12, URZ, 0x1, UP2 ;  /* 0x00000001ff0c7887 */ /* 0x000fe40009000000 */
[----:B------:R-:W-:Y:S02]  /*161f0*/  USEL UR22, UR22, URZ, UP2 ;  /* 0x000000ff16167287 */ /* 0x000fe40009000000 */
[----:B------:R-:W-:Y:S01]  /*16200*/  ULOP3.LUT UR15, UR15, UR12, URZ, 0x3c, !UPT ;  /* 0x0000000c0f0f7292 */ /* 0x000fe2000f8e3cff */
[----:B-1----:R-:W-:Y:S11]  /*16210*/  BRA.U !UP0, `(.L_x_304) ;  /* 0x0000000108047547 */ /* 0x002ff6000b800000 */
[----:B------:R-:W-:Y:S05]  /*16220*/  BPT.TRAP 0x1 ;  /* 0x000000040000795c */ /* 0x000fea0000300000 */
.L_x_304:
[----:B------:R-:W-:Y:S01]  /*16230*/  ULEA UR17, UR22, UR8, 0x3 ;  /* 0x0000000816117291 */ /* 0x000fe2000f8e18ff */
[----:B------:R-:W-:Y:S01]  /*16240*/  IMAD.U32 R3, RZ, RZ, UR15 ;  /* 0x0000000fff037e24 */ /* 0x000fe2000f8e00ff */
[----:B---3--:R-:W-:-:S04]  /*16250*/  @!P0 MOV R2, 0x2000 ;  /* 0x0000200000028802 */ /* 0x008fc80000000f00 */
[----:B------:R-:W-:-:S04]  /*16260*/  SHF.L.U32 R3, R3, 0x1f, RZ ;  /* 0x0000001f03037819 */ /* 0x000fc800000006ff */
[----:B------:R-:W1:Y:S02]  /*16270*/  SYNCS.PHASECHK.TRANS64.TRYWAIT P1, [UR17+0xe038], R3 ;  /* 0x00e03803ff0075a7 */ /* 0x000e640008021111 */
[----:B-1----:R-:W-:Y:S05]  /*16280*/  @!P1 BRA `(.L_x_305) ;  /* 0x00000034001c9947 */ /* 0x002fea0003800000 */
.L_x_457:
[----:B------:R2:W-:Y:S01]  /*16290*/  @!P0 SYNCS.ARRIVE.TRANS64 RZ, [UR17+0xe020], R2 ;  /* 0x00e02002ffff89a7 */ /* 0x0005e20008000011 */
[----:B------:R-:W-:Y:S05]  /*162a0*/  BRA.U !UP1, `(.L_x_306) ;  /* 0x0000000109047547 */ /* 0x000fea000b800000 */
[----:B------:R-:W-:Y:S05]  /*162b0*/  BPT.TRAP 0x1 ;  /* 0x000000040000795c */ /* 0x000fea0000300000 */
.L_x_306:
[----:B------:R-:W-:Y:S04]  /*162c0*/  BSSY.RECONVERGENT B0, `(.L_x_307) ;  /* 0x0000003000007945 */ /* 0x000fe80003800200 */
[----:B------:R-:W-:Y:S05]  /*162d0*/  @P2 BRA `(.L_x_308) ;  /* 0x0000000000042947 */ /* 0x000fea0003800000 */
[----:B------:R-:W-:Y:S05]  /*162e0*/  BPT.TRAP 0x1 ;  /* 0x000000040000795c */ /* 0x000fea0000300000 */
.L_x_308:
[----:B------:R-:W-:Y:S05]  /*162f0*/  BSYNC.RECONVERGENT B0 ;  /* 0x0000000000007941 */ /* 0x000fea0003800200 */
.L_x_307:
        /* <DEDUP_REMOVED lines=17> */
[----:B---3--:R-:W-:Y:S11]  /*16410*/  BRA.U !UP0, `(.L_x_309) ;  /* 0x0000000108047547 */ /* 0x008ff6000b800000 */
[----:B------:R-:W-:Y:S05]  /*16420*/  BPT.TRAP 0x1 ;  /* 0x000000040000795c */ /* 0x000fea0000300000 */
.L_x_309:
[----:B------:R-:W-:Y:S01]  /*16430*/  ULEA UR17, UR22, UR8, 0x3 ;  /* 0x0000000816117291 */ /* 0x000fe2000f8e18ff */
[----:B-1----:R-:W-:Y:S01]  /*16440*/  IMAD.U32 R3, RZ, RZ, UR15 ;  /* 0x0000000fff037e24 */ /* 0x002fe2000f8e00ff */
[----:B--2---:R-:W-:-:S04]  /*16450*/  @!P0 MOV R2, 0x2000 ;  /* 0x0000200000028802 */ /* 0x004fc80000000f00 */
[----:B------:R-:W-:-:S04]  /*16460*/  SHF.L.U32 R3, R3, 0x1f, RZ ;  /* 0x0000001f03037819 */ /* 0x000fc800000006ff */
[----:B------:R-:W1:Y:S02]  /*16470*/  SYNCS.PHASECHK.TRANS64.TRYWAIT P1, [UR17+0xe038], R3 ;  /* 0x00e03803ff0075a7 */ /* 0x000e640008021111 */
[----:B-1----:R-:W-:Y:S05]  /*16480*/  @!P1 BRA `(.L_x_310) ;  /* 0x0000003000b49947 */ /* 0x002fea0003800000 */
.L_x_459:
[----:B------:R2:W-:Y:S01]  /*16490*/  @!P0 SYNCS.ARRIVE.TRANS64 RZ, [UR17+0xe020], R2 ;  /* 0x00e02002ffff89a7 */ /* 0x0005e20008000011 */
[----:B------:R-:W-:Y:S05]  /*164a0*/  BRA.U !UP1, `(.L_x_311) ;  /* 0x0000000109047547 */ /* 0x000fea000b800000 */
[----:B------:R-:W-:Y:S05]  /*164b0*/  BPT.TRAP 0x1 ;  /* 0x000000040000795c */ /* 0x000fea0000300000 */
.L_x_311:
[----:B------:R-:W-:Y:S04]  /*164c0*/  BSSY.RECONVERGENT B0, `(.L_x_312) ;  /* 0x0000003000007945 */ /* 0x000fe80003800200 */
[----:B------:R-:W-:Y:S05]  /*164d0*/  @P2 BRA `(.L_x_313) ;  /* 0x0000000000042947 */ /* 0x000fea0003800000 */
[----:B------:R-:W-:Y:S05]  /*164e0*/  BPT.TRAP 0x1 ;  /* 0x000000040000795c */ /* 0x000fea0000300000 */
.L_x_313:
[----:B------:R-:W-:Y:S05]  /*164f0*/  BSYNC.RECONVERGENT B0 ;  /* 0x0000000000007941 */ /* 0x000fea0003800200 */
.L_x_312:
[----:B------:R-:W-:Y:S02]  /*16500*/  ULEA UR16, UR22, UR8, 0xd ;  /* 0x0000000816107291 */ /* 0x000fe4000f8e68ff */
[----:B------:R-:W-:Y:S02]  /*16510*/  UIADD3 UR24, UP2, UPT, UR4, 0x180, URZ ;  /* 0x0000018004187890 */ /* 0x000fe4000ff5e0ff */
[----:B------:R-:W-:Y:S02]  /*16520*/  ULEA UR19, UR6, 0x80, 0x7 ;  /* 0x0000008006137891 */ /* 0x000fe4000f8e38ff */
        /* <DEDUP_REMOVED lines=16> */
.L_x_314:
[----:B------:R-:W-:Y:S01]  /*16630*/  ULEA UR17, UR22, UR8, 0x3 ;  /* 0x0000000816117291 */ /* 0x000fe2000f8e18ff */
[----:B-1----:R-:W-:Y:S01]  /*16640*/  IMAD.U32 R3, RZ, RZ, UR15 ;  /* 0x0000000fff037e24 */ /* 0x002fe2000f8e00ff */
[----:B--2---:R-:W-:-:S04]  /*16650*/  @!P0 MOV R2, 0x2000 ;  /* 0x0000200000028802 */ /* 0x004fc80000000f00 */
[----:B------:R-:W-:-:S04]  /*16660*/  SHF.L.U32 R3, R3, 0x1f, RZ ;  /* 0x0000001f03037819 */ /* 0x000fc800000006ff */
[----:B------:R-:W1:Y:S02]  /*16670*/  SYNCS.PHASECHK.TRANS64.TRYWAIT P1, [UR17+0xe038], R3 ;  /* 0x00e03803ff0075a7 */ /* 0x000e640008021111 */
[----:B-1----:R-:W-:Y:S05]  /*16680*/  @!P1 BRA `(.L_x_315) ;  /* 0x00000030004c9947 */ /* 0x002fea0003800000 */
.L_x_461:
[----:B------:R2:W-:Y:S01]  /*16690*/  @!P0 SYNCS.ARRIVE.TRANS64 RZ, [UR17+0xe020], R2 ;  /* 0x00e02002ffff89a7 */ /* 0x0005e20008000011 */
[----:B------:R-:W-:Y:S05]  /*166a0*/  BRA.U !UP1, `(.L_x_316) ;  /* 0x0000000109047547 */ /* 0x000fea000b800000 */
[----:B------:R-:W-:Y:S05]  /*166b0*/  BPT.TRAP 0x1 ;  /* 0x000000040000795c */ /* 0x000fea0000300000 */
.L_x_316:
[----:B------:R-:W-:Y:S04]  /*166c0*/  BSSY.RECONVERGENT B0, `(.L_x_317) ;  /* 0x0000003000007945 */ /* 0x000fe80003800200 */
[----:B------:R-:W-:Y:S05]  /*166d0*/  @P2 BRA `(.L_x_318) ;  /* 0x0000000000042947 */ /* 0x000fea0003800000 */
[----:B------:R-:W-:Y:S05]  /*166e0*/  BPT.TRAP 0x1 ;  /* 0x000000040000795c */ /* 0x000fea0000300000 */
.L_x_318:
[----:B------:R-:W-:Y:S05]  /*166f0*/  BSYNC.RECONVERGENT B0 ;  /* 0x0000000000007941 */ /* 0x000fea0003800200 */
.L_x_317:
        /* <DEDUP_REMOVED lines=19> */
.L_x_319:
[----:B------:R-:W-:Y:S01]  /*16830*/  ULEA UR17, UR22, UR8, 0x3 ;  /* 0x0000000816117291 */ /* 0x000fe2000f8e18ff */
[----:B-1----:R-:W-:Y:S01]  /*16840*/  IMAD.U32 R3, RZ, RZ, UR15 ;  /* 0x0000000fff037e24 */ /* 0x002fe2000f8e00ff */
[----:B--2---:R-:W-:-:S04]  /*16850*/  @!P0 MOV R2, 0x2000 ;  /* 0x0000200000028802 */ /* 0x004fc80000000f00 */
[----:B------:R-:W-:-:S04]  /*16860*/  SHF.L.U32 R3, R3, 0x1f, RZ ;  /* 0x0000001f03037819 */ /* 0x000fc800000006ff */
[----:B------:R-:W1:Y:S02]  /*16870*/  SYNCS.PHASECHK.TRANS64.TRYWAIT P1, [UR17+0xe038], R3 ;  /* 0x00e03803ff0075a7 */ /* 0x000e640008021111 */
[----:B-1----:R-:W-:Y:S05]  /*16880*/  @!P1 BRA `(.L_x_320) ;  /* 0x0000002c00e49947 */ /* 0x002fea0003800000 */
.L_x_463:
[----:B------:R2:W-:Y:S01]  /*16890*/  @!P0 SYNCS.ARRIVE.TRANS64 RZ, [UR17+0xe020], R2 ;  /* 0x00e02002ffff89a7 */ /* 0x0005e20008000011 */
[----:B------:R-:W-:Y:S05]  /*168a0*/  BRA.U !UP1, `(.L_x_321) ;  /* 0x0000000109047547 */ /* 0x000fea000b800000 */
[----:B------:R-:W-:Y:S05]  /*168b0*/  BPT.TRAP 0x1 ;  /* 0x000000040000795c */ /* 0x000fea0000300000 */
.L_x_321:
[----:B------:R-:W-:Y:S04]  /*168c0*/  BSSY.RECONVERGENT B0, `(.L_x_322) ;  /* 0x0000003000007945 */ /* 0x000fe80003800200 */
[----:B------:R-:W-:Y:S05]  /*168d0*/  @P2 BRA `(.L_x_323) ;  /* 0x0000000000042947 */ /* 0x000fea0003800000 */
[----:B------:R-:W-:Y:S05]  /*168e0*/  BPT.TRAP 0x1 ;  /* 0x000000040000795c */ /* 0x000fea0000300000 */
.L_x_323:
[----:B------:R-:W-:Y:S05]  /*168f0*/  BSYNC.RECONVERGENT B0 ;  /* 0x0000000000007941 */ /* 0x000fea0003800200 */
.L_x_322:
        /* <DEDUP_REMOVED lines=19> */
.L_x_324:
[----:B------:R-:W-:Y:S01]  /*16a30*/  ULEA UR17, UR22, UR8, 0x3 ;  /* 0x0000000816117291 */ /* 0x000fe2000f8e18ff */
[----:B-1----:R-:W-:Y:S01]  /*16a40*/  IMAD.U32 R3, RZ, RZ, UR15 ;  /* 0x0000000fff037e24 */ /* 0x002fe2000f8e00ff */
[----:B--2---:R-:W-:-:S04]  /*16a50*/  @!P0 MOV R2, 0x2000 ;  /* 0x0000200000028802 */ /* 0x004fc80000000f00 */
[----:B------:R-:W-:-:S04]  /*16a60*/  SHF.L.U32 R3, R3, 0x1f, RZ ;  /* 0x0000001f03037819 */ /* 0x000fc800000006ff */
[----:B------:R-:W1:Y:S02]  /*16a70*/  SYNCS.PHASECHK.TRANS64.TRYWAIT P1, [UR17+0xe038], R3 ;  /* 0x00e03803ff0075a7 */ /* 0x000e640008021111 */
[----:B-1----:R-:W-:Y:S05]  /*16a80*/  @!P1 BRA `(.L_x_325) ;  /* 0x0000002c007c9947 */ /* 0x002fea0003800000 */
.L_x_465:
[----:B------:R2:W-:Y:S01]  /*16a90*/  @!P0 SYNCS.ARRIVE.TRANS64 RZ, [UR17+0xe020], R2 ;  /* 0x00e02002ffff89a7 */ /* 0x0005e20008000011 */
[----:B------:R-:W-:Y:S05]  /*16aa0*/  BRA.U !UP1, `(.L_x_326) ;  /* 0x0000000109047547 */ /* 0x000fea000b800000 */
[----:B------:R-:W-:Y:S05]  /*16ab0*/  BPT.TRAP 0x1 ;  /* 0x000000040000795c */ /* 0x000fea0000300000 */
.L_x_326:
[----:B------:R-:W-:Y:S04]  /*16ac0*/  BSSY.RECONVERGENT B0, `(.L_x_327) ;  /* 0x0000003000007945 */ /* 0x000fe80003800200 */
[----:B------:R-:W-:Y:S05]  /*16ad0*/  @P2 BRA `(.L_x_328) ;  /* 0x0000000000042947 */ /* 0x000fea0003800000 */
[----:B------:R-:W-:Y:S05]  /*16ae0*/  BPT.TRAP 0x1 ;  /* 0x000000040000795c */ /* 0x000fea0000300000 */
.L_x_328:
[----:B------:R-:W-:Y:S05]  /*16af0*/  BSYNC.RECONVERGENT B0 ;  /* 0x0000000000007941 */ /* 0x000fea0003800200 */
.L_x_327:
        /* <DEDUP_REMOVED lines=13> */
[----:B------:R-:W-:Y:S02]  /*16bd0*/  UIADD3 UR10, UPT, UPT, UR6, 0x3, URZ ;  /* 0x00000003060a7890 */ /* 0x000fe4000fffe0ff */
[----:B------:R-:W-:-:S04]  /*16be0*/  UISETP.NE.AND UP2, UPT, UR22, 0x3, UPT ;  /* 0x000000031600788c */ /* 0x000fc8000bf45270 */
[----:B------:R-:W-:Y:S02]  /*16bf0*/  USEL UR11, URZ, 0x1, UP2 ;  /* 0x00000001ff0b7887 */ /* 0x000fe40009000000 */
[----:B------:R-:W-:Y:S02]  /*16c00*/  USEL UR22, UR22, URZ, UP2 ;  /* 0x000000ff16167287 */ /* 0x000fe40009000000 */
[----:B------:R-:W-:Y:S01]  /*16c10*/  ULOP3.LUT UR15, UR15, UR11, URZ, 0x3c, !UPT ;  /* 0x0000000b0f0f7292 */ /* 0x000fe2000f8e3cff */
[----:B---3--:R-:W-:Y:S11]  /*16c20*/  BRA.U !UP0, `(.L_x_329) ;  /* 0x0000000108047547 */ /* 0x008ff6000b800000 */
[----:B------:R-:W-:Y:S05]  /*16c30*/  BPT.TRAP 0x1 ;  /* 0x000000040000795c */ /* 0x000fea0000300000 */
.L_x_329:
[----:B------:R-:W-:Y:S01]  /*16c40*/  ULEA UR17, UR22, UR8, 0x3 ;  /* 0x0000000816117291 */ /* 0x000fe2000f8e18ff */
[----:B-1----:R-:W-:Y:S01]  /*16c50*/  IMAD.U32 R3, RZ, RZ, UR15 ;  /* 0x0000000fff037e24 */ /* 0x002fe2000f8e00ff */
[----:B--2---:R-:W-:-:S04]  /*16c60*/  @!P0 MOV R2, 0x2000 ;  /* 0x0000200000028802 */ /* 0x004fc80000000f00 */
[----:B------:R-:W-:-:S04]  /*16c70*/  SHF.L.U32 R3, R3, 0x1f, RZ ;  /* 0x0000001f03037819 */ /* 0x000fc800000006ff */
[----:B------:R-:W1:Y:S02]  /*16c80*/  SYNCS.PHASECHK.TRANS64.TRYWAIT P1, [UR17+0xe038], R3 ;  /* 0x00e03803ff0075a7 */ /* 0x000e640008021111 */
[----:B-1----:R-:W-:Y:S05]  /*16c90*/  @!P1 BRA `(.L_x_330) ;  /* 0x0000002c00109947 */ /* 0x002fea0003800000 */
.L_x_467:
[----:B------:R2:W-:Y:S01]  /*16ca0*/  @!P0 SYNCS.ARRIVE.TRANS64 RZ, [UR17+0xe020], R2 ;  /* 0x00e02002ffff89a7 */ /* 0x0005e20008000011 */
[----:B------:R-:W-:Y:S05]  /*16cb0*/  BRA.U !UP1, `(.L_x_331) ;  /* 0x0000000109047547 */ /* 0x000fea000b800000 */
[----:B------:R-:W-:Y:S05]  /*16cc0*/  BPT.TRAP 0x1 ;  /* 0x000000040000795c */ /* 0x000fea0000300000 */
.L_x_331:
[----:B------:R-:W-:Y:S04]  /*16cd0*/  BSSY.RECONVERGENT B0, `(.L_x_332) ;  /* 0x0000003000007945 */ /* 0x000fe80003800200 */
[----:B------:R-:W-:Y:S05]  /*16ce0*/  @P2 BRA `(.L_x_333) ;  /* 0x0000000000042947 */ /* 0x000fea0003800000 */
[----:B------:R-:W-:Y:S05]  /*16cf0*/  BPT.TRAP 0x1 ;  /* 0x000000040000795c */ /* 0x000fea0000300000 */
.L_x_333:
[----:B------:R-:W-:Y:S05]  /*16d00*/  BSYNC.RECONVERGENT B0 ;  /* 0x0000000000007941 */ /* 0x000fea0003800200 */
.L_x_332:
        /* <DEDUP_REMOVED lines=19> */
.L_x_334:
[----:B------:R-:W-:Y:S01]  /*16e40*/  ULEA UR17, UR22, UR8, 0x3 ;  /* 0x0000000816117291 */ /* 0x000fe2000f8e18ff */
[----:B-1----:R-:W-:Y:S01]  /*16e50*/  IMAD.U32 R3, RZ, RZ, UR15 ;  /* 0x0000000fff037e24 */ /* 0x002fe2000f8e00ff */
[----:B--2---:R-:W-:-:S04]  /*16e60*/  @!P0 MOV R2, 0x2000 ;  /* 0x0000200000028802 */ /* 0x004fc80000000f00 */
[----:B------:R-:W-:-:S04]  /*16e70*/  SHF.L.U32 R3, R3, 0x1f, RZ ;  /* 0x0000001f03037819 */ /* 0x000fc800000006ff */
[----:B------:R-:W1:Y:S02]  /*16e80*/  SYNCS.PHASECHK.TRANS64.TRYWAIT P1, [UR17+0xe038], R3 ;  /* 0x00e03803ff0075a7 */ /* 0x000e640008021111 */
[----:B-1----:R-:W-:Y:S05]  /*16e90*/  @!P1 BRA `(.L_x_335) ;  /* 0x0000002800a89947 */ /* 0x002fea0003800000 */
.L_x_469:
[----:B------:R2:W-:Y:S01]  /*16ea0*/  @!P0 SYNCS.ARRIVE.TRANS64 RZ, [UR17+0xe020], R2 ;  /* 0x00e02002ffff89a7 */ /* 0x0005e20008000011 */
[----:B------:R-:W-:Y:S05]  /*16eb0*/  BRA.U !UP1, `(.L_x_336) ;  /* 0x0000000109047547 */ /* 0x000fea000b800000 */
[----:B------:R-:W-:Y:S05]  /*16ec0*/  BPT.TRAP 0x1 ;  /* 0x000000040000795c */ /* 0x000fea0000300000 */
.L_x_336:
[----:B------:R-:W-:Y:S04]  /*16ed0*/  BSSY.RECONVERGENT B0, `(.L_x_337) ;  /* 0x0000003000007945 */ /* 0x000fe80003800200 */
[----:B------:R-:W-:Y:S05]  /*16ee0*/  @P2 BRA `(.L_x_338) ;  /* 0x0000000000042947 */ /* 0x000fea0003800000 */
[----:B------:R-:W-:Y:S05]  /*16ef0*/  BPT.TRAP 0x1 ;  /* 0x000000040000795c */ /* 0x000fea0000300000 */
.L_x_338:
[----:B------:R-:W-:Y:S05]  /*16f00*/  BSYNC.RECONVERGENT B0 ;  /* 0x0000000000007941 */ /* 0x000fea0003800200 */
.L_x_337:
        /* <DEDUP_REMOVED lines=17> */
[----:B------:R-:W-:Y:S02]  /*17020*/  UISETP.NE.AND UP2, UPT, UR10, UR9, UPT ;  /* 0x000000090a00728c */ /* 0x000fe4000bf45270 */
[----:B------:R-:W-:-:S07]  /*17030*/  ULOP3.LUT UR15, UR15, UR11, URZ, 0x3c, !UPT ;  /* 0x0000000b0f0f7292 */ /* 0x000fce000f8e3cff */
[----:B----4-:R-:W-:Y:S05]  /*17040*/  BRA.U UP2, `(.L_x_339) ;  /* 0xffffffed02d87547 */ /* 0x010fea000b83ffff */
.L_x_298:
[----:B------:R-:W-:-:S09]  /*17050*/  UISETP.NE.AND UP2, UPT, UR7, URZ, UPT ;  /* 0x000000ff0700728c */ /* 0x000fd2000bf45270 */
[----:B------:R-:W-:Y:S05]  /*17060*/  BRA.U !UP2, `(.L_x_273) ;  /* 0x0000000d0a147547 */ /* 0x000fea000b800000 */
[----:B------:R-:W-:Y:S05]  /*17070*/  BRA.U !UP0, `(.L_x_340) ;  /* 0x0000000108047547 */ /* 0x000fea000b800000 */
[----:B------:R-:W-:Y:S05]  /*17080*/  BPT.TRAP 0x1 ;  /* 0x000000040000795c */ /* 0x000fea0000300000 */
.L_x_340:
[----:B------:R-:W-:Y:S01]  /*17090*/  ULEA UR17, UR22, UR8, 0x3 ;  /* 0x0000000816117291 */ /* 0x000fe2000f8e18ff */
[----:B-1----:R-:W-:Y:S01]  /*170a0*/  IMAD.U32 R3, RZ, RZ, UR15 ;  /* 0x0000000fff037e24 */ /* 0x002fe2000f8e00ff */
[----:B--23--:R-:W-:-:S04]  /*170b0*/  @!P0 MOV R2, 0x2000 ;  /* 0x0000200000028802 */ /* 0x00cfc80000000f00 */
[----:B------:R-:W-:-:S04]  /*170c0*/  SHF.L.U32 R3, R3, 0x1f, RZ ;  /* 0x0000001f03037819 */ /* 0x000fc800000006ff */
[----:B------:R-:W1:Y:S02]  /*170d0*/  SYNCS.PHASECHK.TRANS64.TRYWAIT P1, [UR17+0xe038], R3 ;  /* 0x00e03803ff0075a7 */ /* 0x000e640008021111 */
[----:B-1----:R-:W-:Y:S05]  /*170e0*/  @!P1 BRA `(.L_x_341) ;  /* 0x00000028002c9947 */ /* 0x002fea0003800000 */
.L_x_471:
[----:B------:R2:W-:Y:S01]  /*170f0*/  @!P0 SYNCS.ARRIVE.TRANS64 RZ, [UR17+0xe020], R2 ;  /* 0x00e02002ffff89a7 */ /* 0x0005e20008000011 */
[----:B------:R-:W-:Y:S05]  /*17100*/  BRA.U !UP1, `(.L_x_342) ;  /* 0x0000000109047547 */ /* 0x000fea000b800000 */
[----:B------:R-:W-:Y:S05]  /*17110*/  BPT.TRAP 0x1 ;  /* 0x000000040000795c */ /* 0x000fea0000300000 */
.L_x_342:
[----:B------:R-:W-:Y:S04]  /*17120*/  BSSY.RECONVERGENT B0, `(.L_x_343) ;  /* 0x0000003000007945 */ /* 0x000fe80003800200 */
[----:B------:R-:W-:Y:S05]  /*17130*/  @P2 BRA `(.L_x_344) ;  /* 0x0000000000042947 */ /* 0x000fea0003800000 */
[----:B------:R-:W-:Y:S05]  /*17140*/  BPT.TRAP 0x1 ;  /* 0x000000040000795c */ /* 0x000fea0000300000 */
.L_x_344:
[----:B------:R-:W-:Y:S05]  /*17150*/  BSYNC.RECONVERGENT B0 ;  /* 0x0000000000007941 */ /* 0x000fea0003800200 */
.L_x_343:
        /* <DEDUP_REMOVED lines=19> */
.L_x_345:
[----:B------:R-:W-:Y:S01]  /*17290*/  ULEA UR17, UR22, UR8, 0x3 ;  /* 0x0000000816117291 */ /* 0x000fe2000f8e18ff */
[----:B-1----:R-:W-:Y:S01]  /*172a0*/  IMAD.U32 R3, RZ, RZ, UR15 ;  /* 0x0000000fff037e24 */ /* 0x002fe2000f8e00ff */
[----:B--2---:R-:W-:-:S04]  /*172b0*/  @!P0 MOV R2, 0x2000 ;  /* 0x0000200000028802 */ /* 0x004fc80000000f00 */
[----:B------:R-:W-:-:S04]  /*172c0*/  SHF.L.U32 R3, R3, 0x1f, RZ ;  /* 0x0000001f03037819 */ /* 0x000fc800000006ff */
[----:B------:R-:W1:Y:S02]  /*172d0*/  SYNCS.PHASECHK.TRANS64.TRYWAIT P1, [UR17+0xe038], R3 ;  /* 0x00e03803ff0075a7 */ /* 0x000e640008021111 */
[----:B-1----:R-:W-:Y:S05]  /*172e0*/  @!P1 BRA `(.L_x_346) ;  /* 0x0000002400c49947 */ /* 0x002fea0003800000 */
.L_x_473:
[----:B------:R2:W-:Y:S01]  /*172f0*/  @!P0 SYNCS.ARRIVE.TRANS64 RZ, [UR17+0xe020], R2 ;  /* 0x00e02002ffff89a7 */ /* 0x0005e20008000011 */
[----:B------:R-:W-:Y:S05]  /*17300*/  BRA.U !UP1, `(.L_x_347) ;  /* 0x0000000109047547 */ /* 0x000fea000b800000 */
[----:B------:R-:W-:Y:S05]  /*17310*/  BPT.TRAP 0x1 ;  /* 0x000000040000795c */ /* 0x000fea0000300000 */
.L_x_347:
[----:B------:R-:W-:Y:S04]  /*17320*/  BSSY.RECONVERGENT B0, `(.L_x_348) ;  /* 0x0000003000007945 */ /* 0x000fe80003800200 */
[----:B------:R-:W-:Y:S05]  /*17330*/  @P2 BRA `(.L_x_349) ;  /* 0x0000000000042947 */ /* 0x000fea0003800000 */
[----:B------:R-:W-:Y:S05]  /*17340*/  BPT.TRAP 0x1 ;  /* 0x000000040000795c */ /* 0x000fea0000300000 */
.L_x_349:
[----:B------:R-:W-:Y:S05]  /*17350*/  BSYNC.RECONVERGENT B0 ;  /* 0x0000000000007941 */ /* 0x000fea0003800200 */
.L_x_348:
        /* <DEDUP_REMOVED lines=16> */
[----:B------:R-:W-:Y:S02]  /*17460*/  UISETP.NE.AND UP2, UPT, UR7, 0x1, UPT ;  /* 0x000000010700788c */ /* 0x000fe4000bf45270 */
[----:B------:R-:W-:-:S07]  /*17470*/  ULOP3.LUT UR15, UR15, UR9, URZ, 0x3c, !UPT ;  /* 0x000000090f0f7292 */ /* 0x000fce000f8e3cff */
[----:B----4-:R-:W-:Y:S05]  /*17480*/  BRA.U !UP2, `(.L_x_273) ;  /* 0x000000090a0c7547 */ /* 0x010fea000b800000 */
[----:B------:R-:W-:Y:S05]  /*17490*/  BRA.U !UP0, `(.L_x_350) ;  /* 0x0000000108047547 */ /* 0x000fea000b800000 */
[----:B------:R-:W-:Y:S05]  /*174a0*/  BPT.TRAP 0x1 ;  /* 0x000000040000795c */ /* 0x000fea0000300000 */
.L_x_350:
[----:B------:R-:W-:Y:S01]  /*174b0*/  ULEA UR17, UR22, UR8, 0x3 ;  /* 0x0000000816117291 */ /* 0x000fe2000f8e18ff */
[----:B-1----:R-:W-:Y:S01]  /*174c0*/  IMAD.U32 R3, RZ, RZ, UR15 ;  /* 0x0000000fff037e24 */ /* 0x002fe2000f8e00ff */
[----:B--2---:R-:W-:-:S04]  /*174d0*/  @!P0 MOV R2, 0x2000 ;  /* 0x0000200000028802 */ /* 0x004fc80000000f00 */
[----:B------:R-:W-:-:S04]  /*174e0*/  SHF.L.U32 R3, R3, 0x1f, RZ ;  /* 0x0000001f03037819 */ /* 0x000fc800000006ff */
[----:B------:R-:W1:Y:S02]  /*174f0*/  SYNCS.PHASECHK.TRANS64.TRYWAIT P1, [UR17+0xe038], R3 ;  /* 0x00e03803ff0075a7 */ /* 0x000e640008021111 */
[----:B-1----:R-:W-:Y:S05]  /*17500*/  @!P1 BRA `(.L_x_351) ;  /* 0x0000002400549947 */ /* 0x002fea0003800000 */
.L_x_475:
[----:B------:R2:W-:Y:S01]  /*17510*/  @!P0 SYNCS.ARRIVE.TRANS64 RZ, [UR17+0xe020], R2 ;  /* 0x00e02002ffff89a7 */ /* 0x0005e20008000011 */
[----:B------:R-:W-:Y:S05]  /*17520*/  BRA.U !UP1, `(.L_x_352) ;  /* 0x0000000109047547 */ /* 0x000fea000b800000 */
[----:B------:R-:W-:Y:S05]  /*17530*/  BPT.TRAP 0x1 ;  /* 0x000000040000795c */ /* 0x000fea0000300000 */
.L_x_352:
[----:B------:R-:W-:Y:S04]  /*17540*/  BSSY.RECONVERGENT B0, `(.L_x_353) ;  /* 0x0000003000007945 */ /* 0x000fe80003800200 */
[----:B------:R-:W-:Y:S05]  /*17550*/  @P2 BRA `(.L_x_354) ;  /* 0x0000000000042947 */ /* 0x000fea0003800000 */
[----:B------:R-:W-:Y:S05]  /*17560*/  BPT.TRAP 0x1 ;  /* 0x000000040000795c */ /* 0x000fea0000300000 */
.L_x_354:
[----:B------:R-:W-:Y:S05]  /*17570*/  BSYNC.RECONVERGENT B0 ;  /* 0x0000000000007941 */ /* 0x000fea0003800200 */
.L_x_353:
        /* <DEDUP_REMOVED lines=19> */
.L_x_355:
[----:B------:R-:W-:Y:S01]  /*176b0*/  ULEA UR17, UR22, UR8, 0x3 ;  /* 0x0000000816117291 */ /* 0x000fe2000f8e18ff */
[----:B-1----:R-:W-:Y:S01]  /*176c0*/  IMAD.U32 R3, RZ, RZ, UR15 ;  /* 0x0000000fff037e24 */ /* 0x002fe2000f8e00ff */
[----:B--2---:R-:W-:-:S04]  /*176d0*/  @!P0 MOV R2, 0x2000 ;  /* 0x0000200000028802 */ /* 0x004fc80000000f00 */
[----:B------:R-:W-:-:S04]  /*176e0*/  SHF.L.U32 R3, R3, 0x1f, RZ ;  /* 0x0000001f03037819 */ /* 0x000fc800000006ff */
[----:B------:R-:W1:Y:S02]  /*176f0*/  SYNCS.PHASECHK.TRANS64.TRYWAIT P1, [UR17+0xe038], R3 ;  /* 0x00e03803ff0075a7 */ /* 0x000e640008021111 */
[----:B-1----:R-:W-:Y:S05]  /*17700*/  @!P1 BRA `(.L_x_356) ;  /* 0x0000002000ec9947 */ /* 0x002fea0003800000 */
.L_x_477:
[----:B------:R2:W-:Y:S01]  /*17710*/  @!P0 SYNCS.ARRIVE.TRANS64 RZ, [UR17+0xe020], R2 ;  /* 0x00e02002ffff89a7 */ /* 0x0005e20008000011 */
[----:B------:R-:W-:Y:S05]  /*17720*/  BRA.U !UP1, `(.L_x_357) ;  /* 0x0000000109047547 */ /* 0x000fea000b800000 */
[----:B------:R-:W-:Y:S05]  /*17730*/  BPT.TRAP 0x1 ;  /* 0x000000040000795c */ /* 0x000fea0000300000 */
.L_x_357:
[----:B------:R-:W-:Y:S04]  /*17740*/  BSSY.RECONVERGENT B0, `(.L_x_358) ;  /* 0x0000003000007945 */ /* 0x000fe80003800200 */
[----:B------:R-:W-:Y:S05]  /*17750*/  @P2 BRA `(.L_x_359) ;  /* 0x0000000000042947 */ /* 0x000fea0003800000 */
[----:B------:R-:W-:Y:S05]  /*17760*/  BPT.TRAP 0x1 ;  /* 0x000000040000795c */ /* 0x000fea0000300000 */
.L_x_359:
[----:B------:R-:W-:Y:S05]  /*17770*/  BSYNC.RECONVERGENT B0 ;  /* 0x0000000000007941 */ /* 0x000fea0003800200 */
.L_x_358:
        /* <DEDUP_REMOVED lines=19> */
[----:B------:R-:W-:Y:S01]  /*178b0*/  UIADD3 UR6, UPT, UPT, UR6, 0x2, URZ ;  /* 0x0000000206067890 */ /* 0x000fe2000fffe0ff */
[----:B------:R-:W-:Y:S11]  /*178c0*/  BRA.U !UP0, `(.L_x_360) ;  /* 0x0000000108047547 */ /* 0x000ff6000b800000 */
[----:B------:R-:W-:Y:S05]  /*178d0*/  BPT.TRAP 0x1 ;  /* 0x000000040000795c */ /* 0x000fea0000300000 */
.L_x_360:
[----:B------:R-:W-:Y:S01]  /*178e0*/  ULEA UR17, UR22, UR8, 0x3 ;  /* 0x0000000816117291 */ /* 0x000fe2000f8e18ff */
[----:B-1----:R-:W-:Y:S01]  /*178f0*/  IMAD.U32 R3, RZ, RZ, UR15 ;  /* 0x0000000fff037e24 */ /* 0x002fe2000f8e00ff */
[----:B--2---:R-:W-:-:S04]  /*17900*/  @!P0 MOV R2, 0x2000 ;  /* 0x0000200000028802 */ /* 0x004fc80000000f00 */
[----:B------:R-:W-:-:S04]  /*17910*/  SHF.L.U32 R3, R3, 0x1f, RZ ;  /* 0x0000001f03037819 */ /* 0x000fc800000006ff */
[----:B------:R-:W1:Y:S02]  /*17920*/  SYNCS.PHASECHK.TRANS64.TRYWAIT P1, [UR17+0xe038], R3 ;  /* 0x00e03803ff0075a7 */ /* 0x000e640008021111 */
[----:B-1----:R-:W-:Y:S05]  /*17930*/  @!P1 BRA `(.L_x_361) ;  /* 0x0000002000789947 */ /* 0x002fea0003800000 */
.L_x_479:
[----:B------:R2:W-:Y:S01]  /*17940*/  @!P0 SYNCS.ARRIVE.TRANS64 RZ, [UR17+0xe020], R2 ;  /* 0x00e02002ffff89a7 */ /* 0x0005e20008000011 */
[----:B------:R-:W-:Y:S05]  /*17950*/  BRA.U !UP1, `(.L_x_362) ;  /* 0x0000000109047547 */ /* 0x000fea000b800000 */
[----:B------:R-:W-:Y:S05]  /*17960*/  BPT.TRAP 0x1 ;  /* 0x000000040000795c */ /* 0x000fea0000300000 */
.L_x_362:
[----:B------:R-:W-:Y:S04]  /*17970*/  BSSY.RECONVERGENT B0, `(.L_x_363) ;  /* 0x0000003000007945 */ /* 0x000fe80003800200 */
[----:B------:R-:W-:Y:S05]  /*17980*/  @P2 BRA `(.L_x_364) ;  /* 0x0000000000042947 */ /* 0x000fea0003800000 */
[----:B------:R-:W-:Y:S05]  /*17990*/  BPT.TRAP 0x1 ;  /* 0x000000040000795c */ /* 0x000fea0000300000 */
.L_x_364:
[----:B------:R-:W-:Y:S05]  /*179a0*/  BSYNC.RECONVERGENT B0 ;  /* 0x0000000000007941 */ /* 0x000fea0003800200 */
.L_x_363:
        /* <DEDUP_REMOVED lines=19> */
.L_x_365:
[----:B------:R-:W-:Y:S01]  /*17ae0*/  ULEA UR9, UR22, UR8, 0x3 ;  /* 0x0000000816097291 */ /* 0x000fe2000f8e18ff */
[----:B-1----:R-:W-:Y:S01]  /*17af0*/  IMAD.U32 R3, RZ, RZ, UR15 ;  /* 0x0000000fff037e24 */ /* 0x002fe2000f8e00ff */
[----:B--2---:R-:W-:-:S04]  /*17b00*/  @!P0 MOV R2, 0x2000 ;  /* 0x0000200000028802 */ /* 0x004fc80000000f00 */
[----:B------:R-:W-:-:S04]  /*17b10*/  SHF.L.U32 R3, R3, 0x1f, RZ ;  /* 0x0000001f03037819 */ /* 0x000fc800000006ff */
[----:B------:R-:W1:Y:S02]  /*17b20*/  SYNCS.PHASECHK.TRANS64.TRYWAIT P1, [UR9+0xe038], R3 ;  /* 0x00e03803ff0075a7 */ /* 0x000e640008021109 */
[----:B-1----:R-:W-:Y:S05]  /*17b30*/  @!P1 BRA `(.L_x_366) ;  /* 0x0000002000109947 */ /* 0x002fea0003800000 */
.L_x_481:
[----:B------:R2:W-:Y:S01]  /*17b40*/  @!P0 SYNCS.ARRIVE.TRANS64 RZ, [UR9+0xe020], R2 ;  /* 0x00e02002ffff89a7 */ /* 0x0005e20008000009 */
[----:B------:R-:W-:Y:S05]  /*17b50*/  BRA.U !UP1, `(.L_x_367) ;  /* 0x0000000109047547 */ /* 0x000fea000b800000 */
[----:B------:R-:W-:Y:S05]  /*17b60*/  BPT.TRAP 0x1 ;  /* 0x000000040000795c */ /* 0x000fea0000300000 */
.L_x_367:
[----:B------:R-:W-:Y:S04]  /*17b70*/  BSSY.RECONVERGENT B0, `(.L_x_368) ;  /* 0x0000003000007945 */ /* 0x000fe80003800200 */
[----:B------:R-:W-:Y:S05]  /*17b80*/  @P2 BRA `(.L_x_369) ;  /* 0x0000000000042947 */ /* 0x000fea0003800000 */
[----:B------:R-:W-:Y:S05]  /*17b90*/  BPT.TRAP 0x1 ;  /* 0x000000040000795c */ /* 0x000fea0000300000 */
.L_x_369:
[----:B------:R-:W-:Y:S05]  /*17ba0*/  BSYNC.RECONVERGENT B0 ;  /* 0x0000000000007941 */ /* 0x000fea0003800200 */
.L_x_368:
[----:B------:R-:W-:Y:S02]  /*17bb0*/  ULEA UR8, UR22, UR8, 0xd ;  /* 0x0000000816087291 */ /* 0x000fe4000f8e68ff */
[----:B------:R-:W-:Y:S02]  /*17bc0*/  UIADD3 UR16, UP2, UPT, UR4, 0x280, URZ ;  /* 0x0000028004107890 */ /* 0x000fe4000ff5e0ff */
[----:B------:R-:W-:Y:S02]  /*17bd0*/  USHF.L.U32 UR11, UR6, 0x7, URZ ;  /* 0x00000007060b7899 */ /* 0x000fe400080006ff */
[----:B------:R-:W-:Y:S02]  /*17be0*/  UIADD3 UR9, UPT, UPT, UR9, 0xe020, URZ ;  /* 0x0000e02009097890 */ /* 0x000fe4000fffe0ff */
[----:B------:R-:W-:Y:S02]  /*17bf0*/  UIADD3 UR8, UPT, UPT, UR8, 0x4000, URZ ;  /* 0x0000400008087890 */ /* 0x000fe4000fffe0ff */
[----:B------:R-:W-:Y:S01]  /*17c00*/  UIADD3.X UR17, UPT, UPT, URZ, UR5, URZ, UP2, !UPT ;  /* 0x00000005ff117290 */ /* 0x000fe200097fe4ff */
[----:B------:R-:W-:Y:S01]  /*17c10*/  UMOV UR12, UR13 ;  /* 0x0000000d000c7c82 */ /* 0x000fe20008000000 */
[----:B------:R-:W-:Y:S01]  /*17c20*/  UMOV UR6, 0x0 ;  /* 0x0000000000067882 */ /* 0x000fe20000000000 */
[----:B------:R-:W-:Y:S01]  /*17c30*/  UMOV UR7, 0x10000000 ;  /* 0x1000000000077882 */ /* 0x000fe20000000000 */
[----:B------:R-:W-:Y:S01]  /*17c40*/  UMOV UR13, UR14 ;  /* 0x0000000e000d7c82 */ /* 0x000fe20008000000 */
[----:B------:R-:W-:Y:S01]  /*17c50*/  UMOV UR10, URZ ;  /* 0x000000ff000a7c82 */ /* 0x000fe20008000000 */
[----:B------:R-:W-:-:S03]  /*17c60*/  UIADD3 UR22, UPT, UPT, UR22, 0x1, URZ ;  /* 0x0000000116167890 */ /* 0x000fc6000fffe0ff */
[----:B------:R4:W-:Y:S01]  /*17c70*/  UTMALDG.4D [UR8], [UR16], desc[UR6] ;  /* 0x00000608100075b4 */ /* 0x0009e20008019000 */
[----:B------:R-:W-:-:S04]  /*17c80*/  UISETP.NE.AND UP2, UPT, UR22, 0x3, UPT ;  /* 0x000000031600788c */ /* 0x000fc8000bf45270 */
[----:B------:R-:W-:Y:S02]  /*17c90*/  USEL UR14, URZ, 0x1, UP2 ;  /* 0x00000001ff0e7887 */ /* 0x000fe40009000000 */
[----:B------:R-:W-:Y:S02]  /*17ca0*/  USEL UR22, UR22, URZ, UP2 ;  /* 0x000000ff16167287 */ /* 0x000fe40009000000 */
[----:B----4-:R-:W-:-:S12]  /*17cb0*/  ULOP3.LUT UR15, UR15, UR14, URZ, 0x3c, !UPT ;  /* 0x0000000e0f0f7292 */ /* 0x010fd8000f8e3cff */
.L_x_273:
[----:B------:R-:W4:Y:S01]  /*17cc0*/  LDCU UR7, c[0x0][0x370] ;  /* 0x00006e00ff0777ac */ /* 0x000f220008000800 */
[----:B------:R-:W5:Y:S01]  /*17cd0*/  LDCU UR6, c[0x0][0x900] ;  /* 0x00012000ff0677ac */ /* 0x000f620008000800 */
[----:B----4-:R-:W-:-:S04]  /*17ce0*/  UIADD3 UR36, UPT, UPT, UR7, UR36, URZ ;  /* 0x0000002407247290 */ /* 0x010fc8000fffe0ff */
[----:B-----5:R-:W-:-:S09]  /*17cf0*/  UISETP.GE.AND UP2, UPT, UR36, UR6, UPT ;  /* 0x000000062400728c */ /* 0x020fd2000bf46270 */
[----:B------:R-:W-:Y:S05]  /*17d00*/  BRA.U !UP2, `(.L_x_370) ;  /* 0xffffffd50a807547 */ /* 0x000fea000b83ffff */
[----:B-1----:R-:W-:Y:S05]  /*17d10*/  EXIT ;  /* 0x000000000000794d */ /* 0x002fea0003800000 */
.L_x_500:
[----:B------:R-:W-:-:S08]  /*17d20*/  NOP ;  /* 0x0000000000007918 */ /* 0x000fd00000000000 */
[----:B------:R-:W1:-:S00]  /*17d30*/  USETMAXREG.DEALLOC.CTAPOOL 0x20 ;  /* 0x00000020000079c8 */ /* 0x000e4000080e0500 */
[----:B-1----:R-:W1:Y:S02]  /*17d40*/  LDC R0, c[0x0][0x900] ;  /* 0x00024000ff007b82 */ /* 0x002e640000000800 */
[----:B-1----:R-:W-:-:S13]  /*17d50*/  ISETP.LE.AND P0, PT, R0, UR36, PT ;  /* 0x0000002400007c0c */ /* 0x002fda000bf03270 */
[----:B------:R-:W-:Y:S05]  /*17d60*/  @P0 EXIT ;  /* 0x000000000000094d */ /* 0x000fea0003800000 */
[----:B------:R-:W-:Y:S01]  /*17d70*/  HFMA2 R4, -RZ, RZ, 0, 0 ;  /* 0x00000000ff047431 */ /* 0x000fe200000001ff */
[----:B------:R-:W-:Y:S01]  /*17d80*/  PRMT R0, RZ, 0x7610, R0 ;  /* 0x00007610ff007816 */ /* 0x000fe20000000000 */
[----:B------:R-:W1:Y:S01]  /*17d90*/  LDCU.64 UR26, c[0x0][0x348] ;  /* 0x00006900ff1a77ac */ /* 0x000e620008000a00 */
[----:B------:R-:W2:Y:S01]  /*17da0*/  LDCU UR24, c[0x0][0x370] ;  /* 0x00006e00ff1877ac */ /* 0x000ea20008000800 */
[----:B------:R-:W3:Y:S01]  /*17db0*/  LDCU UR16, c[0x0][0x900] ;  /* 0x00012000ff1077ac */ /* 0x000ee20008000800 */
[----:B------:R-:W4:Y:S01]  /*17dc0*/  LDCU UR22, c[0x0][0x904] ;  /* 0x00012080ff1677ac */ /* 0x000f220008000800 */
[----:B------:R-:W1:Y:S01]  /*17dd0*/  LDCU UR21, c[0x0][0x380] ;  /* 0x00007000ff1577ac */ /* 0x000e620008000800 */
[----:B------:R-:W1:Y:S01]  /*17de0*/  LDCU UR19, c[0x0][0x38c] ;  /* 0x00007180ff1377ac */ /* 0x000e620008000800 */
[----:B------:R-:W1:Y:S01]  /*17df0*/  LDCU UR23, c[0x0][0x91c] ;  /* 0x00012380ff1777ac */ /* 0x000e620008000800 */
[----:B------:R-:W1:Y:S01]  /*17e00*/  LDCU UR20, c[0x0][0x918] ;  /* 0x00012300ff1477ac */ /* 0x000e620008000800 */
[----:B------:R-:W1:Y:S01]  /*17e10*/  LDCU.64 UR14, c[0x0][0x908] ;  /* 0x00012100ff0e77ac */ /* 0x000e620008000a00 */
[----:B------:R-:W1:Y:S01]  /*17e20*/  LDCU.64 UR6, c[0x0][0x920] ;  /* 0x00012400ff0677ac */ /* 0x000e620008000a00 */
[----:B------:R-:W1:Y:S02]  /*17e30*/  LDCU.64 UR4, c[0x0][0x910] ;  /* 0x00012200ff0477ac */ /* 0x000e640008000a00 */
.L_x_378:
[----:B-1----:R-:W-:Y:S02]  /*17e40*/  UIMAD.WIDE.U32 UR8, UR36, UR14, URZ ;  /* 0x0000000e240872a5 */ /* 0x002fe4000f8e00ff */
[----:B----4-:R-:W-:Y:S02]  /*17e50*/  UISETP.NE.AND UP0, UPT, UR22, 0x1, UPT ;  /* 0x000000011600788c */ /* 0x010fe4000bf05270 */
[----:B------:R-:W-:-:S04]  /*17e60*/  USHF.R.U32.HI UR8, URZ, UR15, UR9 ;  /* 0x0000000fff087299 */ /* 0x000fc80008011609 */
[----:B------:R-:W-:Y:S02]  /*17e70*/  USEL UR8, UR36, UR8, !UP0 ;  /* 0x0000000824087287 */ /* 0x000fe4000c000000 */
[----:B------:R-:W-:Y:S02]  /*17e80*/  UISETP.NE.AND UP0, UPT, UR23, 0x1, UPT ;  /* 0x000000011700788c */ /* 0x000fe4000bf05270 */
[----:B------:R-:W-:Y:S02]  /*17e90*/  UIMAD.WIDE.U32 UR10, UR8, UR6, URZ ;  /* 0x00000006080a72a5 */ /* 0x000fe4000f8e00ff */
[----:B------:R-:W-:Y:S02]  /*17ea0*/  UIADD3 UR10, UPT, UPT, -UR8, URZ, URZ ;  /* 0x000000ff080a7290 */ /* 0x000fe4000fffe1ff */
[----:B------:R-:W-:Y:S02]  /*17eb0*/  USHF.R.U32.HI UR11, URZ, UR7, UR11 ;  /* 0x00000007ff0b7299 */ /* 0x000fe4000801160b */
[----:B------:R-:W-:-:S02]  /*17ec0*/  UIMAD UR10, UR22, UR10, UR36 ;  /* 0x0000000a160a72a4 */ /* 0x000fc4000f8e0224 */
[----:B------:R-:W-:Y:S02]  /*17ed0*/  USEL UR11, UR8, UR11, !UP0 ;  /* 0x0000000b080b7287 */ /* 0x000fe4000c000000 */
[----:B------:R-:W-:Y:S02]  /*17ee0*/  USHF.L.U32 UR10, UR10, 0x8, URZ ;  /* 0x000000080a0a7899 */ /* 0x000fe400080006ff */
[----:B------:R-:W-:Y:S02]  /*17ef0*/  UIADD3 UR13, UPT, UPT, -UR11, URZ, URZ ;  /* 0x000000ff0b0d7290 */ /* 0x000fe4000fffe1ff */
[----:B------:R-:W-:Y:S02]  /*17f00*/  UISETP.GE.AND UP0, UPT, UR10, UR21, UPT ;  /* 0x000000150a00728c */ /* 0x000fe4000bf06270 */
[----:B------:R-:W-:-:S07]  /*17f10*/  UIMAD UR13, UR23, UR13, UR8 ;  /* 0x0000000d170d72a4 */ /* 0x000fce000f8e0208 */
[----:B------:R-:W-:Y:S05]  /*17f20*/  BRA.U UP0, `(.L_x_371) ;  /* 0x0000000500287547 */ /* 0x000fea000b800000 */
[----:B------:R-:W-:Y:S01]  /*17f30*/  IMAD.U32 R3, RZ, RZ, UR19 ;  /* 0x00000013ff037e24 */ /* 0x000fe2000f8e00ff */
[----:B------:R-:W-:Y:S02]  /*17f40*/  UIMAD.WIDE.U32 UR8, UR11, UR5, URZ ;  /* 0x000000050b0872a5 */ /* 0x000fe4000f8e00ff */
[----:B------:R-:W-:Y:S02]  /*17f50*/  UISETP.NE.AND UP0, UPT, UR4, 0x1, UPT ;  /* 0x000000010400788c */ /* 0x000fe4000bf05270 */
[----:B------:R-:W-:Y:S01]  /*17f60*/  IABS R3, R3 ;  /* 0x0000000300037213 */ /* 0x000fe20000000000 */
[----:B------:R-:W-:-:S03]  /*17f70*/  USHF.R.U32.HI UR8, URZ, UR20, UR9 ;  /* 0x00000014ff087299 */ /* 0x000fc60008011609 */
[----:B------:R-:W1:Y:S01]  /*17f80*/  I2F.RP R0, R3 ;  /* 0x0000000300007306 */ /* 0x000e620000209400 */
[----:B------:R-:W-:Y:S02]  /*17f90*/  USEL UR8, UR11, UR8, !UP0 ;  /* 0x000000080b087287 */ /* 0x000fe4000c000000 */
[----:B------:R-:W-:Y:S02]  /*17fa0*/  UISETP.NE.AND UP0, UPT, UR19, URZ, UPT ;  /* 0x000000ff1300728c */ /* 0x000fe4000bf05270 */
[----:B------:R-:W-:-:S04]  /*17fb0*/  UIADD3 UR8, UPT, UPT, -UR8, URZ, URZ ;  /* 0x000000ff08087290 */ /* 0x000fc8000fffe1ff */
[----:B------:R-:W-:-:S04]  /*17fc0*/  UIMAD UR11, UR4, UR8, UR11 ;  /* 0x00000008040b72a4 */ /* 0x000fc8000f8e020b */
[----:B------:R-:W-:Y:S01]  /*17fd0*/  ULOP3.LUT UR8, UR11, UR19, URZ, 0x3c, !UPT ;  /* 0x000000130b087292 */ /* 0x000fe2000f8e3cff */
[----:B-1----:R-:W1:Y:S03]  /*17fe0*/  MUFU.RCP R6, R0 ;  /* 0x0000000000067308 */ /* 0x002e660000001000 */
[----:B------:R-:W-:Y:S01]  /*17ff0*/  UISETP.GE.AND UP1, UPT, UR8, URZ, UPT ;  /* 0x000000ff0800728c */ /* 0x000fe2000bf26270 */
[----:B-1----:R-:W-:Y:S02]  /*18000*/  IADD3 R6, PT, PT, R6, 0xffffffe, RZ ;  /* 0x0ffffffe06067810 */ /* 0x002fe40007ffe0ff */
[----:B------:R-:W-:Y:S02]  /*18010*/  MOV R0, UR11 ;  /* 0x0000000b00007c02 */ /* 0x000fe40008000f00 */
[----:B------:R-:W1:Y:S02]  /*18020*/  F2I.FTZ.U32.TRUNC.NTZ R7, R6 ;  /* 0x0000000600077305 */ /* 0x000e64000021f000 */
[----:B------:R-:W-:Y:S01]  /*18030*/  IABS R0, R0 ;  /* 0x0000000000007213 */ /* 0x000fe20000000000 */
[----:B-1----:R-:W-:-:S02]  /*18040*/  IMAD.MOV R2, RZ, RZ, -R7 ;  /* 0x000000ffff027224 */ /* 0x002fc400078e0a07 */
[----:B------:R-:W-:Y:S02]  /*18050*/  IMAD.MOV.U32 R6, RZ, RZ, RZ ;  /* 0x000000ffff067224 */ /* 0x000fe400078e00ff */
[----:B------:R-:W-:-:S04]  /*18060*/  IMAD R2, R2, R3, RZ ;  /* 0x0000000302027224 */ /* 0x000fc800078e02ff */
[----:B------:R-:W-:-:S06]  /*18070*/  IMAD.HI.U32 R2, R7, R2, R6 ;  /* 0x0000000207027227 */ /* 0x000fcc00078e0006 */
[----:B------:R-:W-:-:S05]  /*18080*/  IMAD.HI.U32 R5, R2, R0, RZ ;  /* 0x0000000002057227 */ /* 0x000fca00078e00ff */
[----:B------:R-:W-:-:S05]  /*18090*/  IADD3 R2, PT, PT, -R5, RZ, RZ ;  /* 0x000000ff05027210 */ /* 0x000fca0007ffe1ff */
[----:B------:R-:W-:-:S05]  /*180a0*/  IMAD R0, R3, R2, R0 ;  /* 0x0000000203007224 */ /* 0x000fca00078e0200 */
[----:B------:R-:W-:-:S13]  /*180b0*/  ISETP.GT.U32.AND P0, PT, R3, R0, PT ;  /* 0x000000000300720c */ /* 0x000fda0003f04070 */
[----:B------:R-:W-:Y:S01]  /*180c0*/  @!P0 IMAD.IADD R0, R0, 0x1, -R3 ;  /* 0x0000000100008824 */ /* 0x000fe200078e0a03 */
[----:B------:R-:W-:Y:S02]  /*180d0*/  @!P0 IADD3 R5, PT, PT, R5, 0x1, RZ ;  /* 0x0000000105058810 */ /* 0x000fe40007ffe0ff */
[----:B------:R-:W-:Y:S02]  /*180e0*/  ELECT P0, URZ, PT ;  /* 0x0000000000ff782f */ /* 0x000fe40003800000 */
[----:B------:R-:W-:-:S13]  /*180f0*/  ISETP.GE.U32.AND P1, PT, R0, R3, PT ;  /* 0x000000030000720c */ /* 0x000fda0003f26070 */
[----:B------:R-:W-:-:S05]  /*18100*/  @P1 VIADD R5, R5, 0x1 ;  /* 0x0000000105051836 */ /* 0x000fca0000000000 */
[----:B------:R-:W-:-:S13]  /*18110*/  R2UR UR12, R5 ;  /* 0x00000000050c72ca */ /* 0x000fda00000e0000 */
[----:B------:R-:W-:Y:S02]  /*18120*/  @!UP1 UIADD3 UR12, UPT, UPT, -UR12, URZ, URZ ;  /* 0x000000ff0c0c9290 */ /* 0x000fe4000fffe1ff */
[----:B------:R-:W-:-:S04]  /*18130*/  @!UP0 ULOP3.LUT UR12, URZ, UR19, URZ, 0x33, !UPT ;  /* 0x00000013ff0c8292 */ /* 0x000fc8000f8e33ff */
[----:B------:R-:W-:-:S04]  /*18140*/  UIADD3 UR8, UPT, UPT, -UR12, URZ, URZ ;  /* 0x000000ff0c087290 */ /* 0x000fc8000fffe1ff */
[----:B------:R-:W-:Y:S01]  /*18150*/  UIMAD UR11, UR19, UR8, UR11 ;  /* 0x00000008130b72a4 */ /* 0x000fe2000f8e020b */
[----:B------:R-:W-:Y:S11]  /*18160*/  BRA.U UP6, `(.L_x_372) ;  /* 0x0000000106047547 */ /* 0x000ff6000b800000 */
[----:B--23--:R-:W-:Y:S05]  /*18170*/  BPT.TRAP 0x1 ;  /* 0x000000040000795c */ /* 0x00cfea0000300000 */
.L_x_372:
[----:B------:R-:W1:Y:S01]  /*18180*/  S2UR UR18, SR_CgaCtaId ;  /* 0x00000000001279c3 */ /* 0x000e620000008800 */
[----:B------:R-:W-:Y:S01]  /*18190*/  UMOV UR17, 0x400 ;  /* 0x0000040000117882 */ /* 0x000fe20000000000 */
[----:B------:R-:W-:Y:S01]  /*181a0*/  SHF.L.U32 R3, R4, 0x1f, RZ ;  /* 0x0000001f04037819 */ /* 0x000fe200000006ff */
[----:B-1----:R-:W-:-:S09]  /*181b0*/  ULEA UR17, UR18, UR17, 0x18 ;  /* 0x0000001112117291 */ /* 0x002fd2000f8ec0ff */
[----:B------:R-:W1:Y:S02]  /*181c0*/  SYNCS.PHASECHK.TRANS64.TRYWAIT P0, [UR17+0xe0b0], R3 ;  /* 0x00e0b003ff0075a7 */ /* 0x000e640008001111 */
[----:B-1----:R-:W-:Y:S05]  /*181d0*/  @!P0 BRA `(.L_x_373) ;  /* 0x0000001800808947 */ /* 0x002fea0003800000 */
.L_x_483:
[----:B------:R-:W-:Y:S02]  /*181e0*/  UIADD3 UR28, UP0, UPT, UR26, 0x400, URZ ;  /* 0x000004001a1c7890 */ /* 0x000fe4000ff1e0ff */
[----:B------:R-:W-:Y:S02]  /*181f0*/  UIADD3 UR8, UPT, UPT, UR17, 0xa000, URZ ;  /* 0x0000a00011087890 */ /* 0x000fe4000fffe0ff */
[----:B------:R-:W-:Y:S01]  /*18200*/  UIADD3.X UR29, UPT, UPT, URZ, UR27, URZ, UP0, !UPT ;  /* 0x0000001bff1d7290 */ /* 0x000fe200087fe4ff */
[----:B------:R-:W-:-:S08]  /*18210*/  UMOV UR9, URZ ;  /* 0x000000ff00097c82 */ /* 0x000fd00008000000 */
[----:B------:R4:W-:Y:S01]  /*18220*/  UTMASTG.5D [UR8], [UR28] ;  /* 0x000000081c0073b5 */ /* 0x0009e20008020000 */
[----:B------:R0:W-:Y:S01]  /*18230*/  UTMACMDFLUSH ;  /* 0x00000000000079b7 */ /* 0x0001e20000000000 */
[----:B----4-:R-:W-:Y:S05]  /*18240*/  BRA.U UP6, `(.L_x_374) ;  /* 0x0000000106047547 */ /* 0x010fea000b800000 */
[----:B--23--:R-:W-:Y:S05]  /*18250*/  BPT.TRAP 0x1 ;  /* 0x000000040000795c */ /* 0x00cfea0000300000 */
.L_x_374:
[----:B------:R-:W4:Y:S02]  /*18260*/  SYNCS.PHASECHK.TRANS64.TRYWAIT P0, [UR17+0xe0b8], R3 ;  /* 0x00e0b803ff0075a7 */ /* 0x000f240008001111 */
[----:B----4-:R-:W-:Y:S05]  /*18270*/  @!P0 BRA `(.L_x_375) ;  /* 0x0000001800708947 */ /* 0x010fea0003800000 */
.L_x_485:
[----:B------:R-:W-:Y:S02]  /*18280*/  UIADD3 UR28, UP0, UPT, UR26, 0x400, URZ ;  /* 0x000004001a1c7890 */ /* 0x000fe4000ff1e0ff */
[----:B------:R-:W-:Y:S02]  /*18290*/  UIADD3 UR10, UPT, UPT, UR10, 0x80, URZ ;  /* 0x000000800a0a7890 */ /* 0x000fe4000fffe0ff */
[----:B------:R-:W-:Y:S02]  /*182a0*/  UIADD3 UR8, UPT, UPT, UR17, 0xc000, URZ ;  /* 0x0000c00011087890 */ /* 0x000fe4000fffe0ff */
[----:B------:R-:W-:Y:S01]  /*182b0*/  UIADD3.X UR29, UPT, UPT, URZ, UR27, URZ, UP0, !UPT ;  /* 0x0000001bff1d7290 */ /* 0x000fe200087fe4ff */
[----:B------:R-:W-:-:S08]  /*182c0*/  UMOV UR9, URZ ;  /* 0x000000ff00097c82 */ /* 0x000fd00008000000 */
[----:B------:R4:W-:Y:S01]  /*182d0*/  UTMASTG.5D [UR8], [UR28] ;  /* 0x000000081c0073b5 */ /* 0x0009e20008020000 */
[----:B------:R0:W-:Y:S01]  /*182e0*/  UTMACMDFLUSH ;  /* 0x00000000000079b7 */ /* 0x0001e20000000000 */
[----:B------:R-:W-:-:S04]  /*182f0*/  DEPBAR.LE SB0, 0x1 ;  /* 0x000080400000791a */ /* 0x000fc80000000000 */
[----:B----4-:R-:W-:Y:S05]  /*18300*/  BRA.U UP6, `(.L_x_376) ;  /* 0x0000000106047547 */ /* 0x010fea000b800000 */
[----:B--23--:R-:W-:Y:S05]  /*18310*/  BPT.TRAP 0x1 ;  /* 0x000000040000795c */ /* 0x00cfea0000300000 */
.L_x_376:
[----:B------:R-:W-:-:S04]  /*18320*/  UIADD3 UR8, UPT, UPT, UR17, 0xe0c0, URZ ;  /* 0x0000e0c011087890 */ /* 0x000fc8000fffe0ff */
[----:B------:R-:W-:-:S09]  /*18330*/  UPRMT UR8, UR18, 0x654, UR8 ;  /* 0x0000065412087896 */ /* 0x000fd20008000008 */
[----:B------:R-:W-:Y:S01]  /*18340*/  SYNCS.ARRIVE.TRANS64.RED.A1T0 RZ, [UR8], RZ ;  /* 0x000000ffffff79a7 */ /* 0x000fe20008100408 */
[----:B------:R-:W-:-:S04]  /*18350*/  DEPBAR.LE SB0, 0x0 ;  /* 0x000080000000791a */ /* 0x000fc80000000000 */
[----:B------:R-:W-:Y:S05]  /*18360*/  BRA.U UP6, `(.L_x_377) ;  /* 0x0000000106047547 */ /* 0x000fea000b800000 */
[----:B--23--:R-:W-:Y:S05]  /*18370*/  BPT.TRAP 0x1 ;  /* 0x000000040000795c */ /* 0x00cfea0000300000 */
.L_x_377:
[----:B------:R-:W-:Y:S01]  /*18380*/  UIADD3 UR17, UPT, UPT, UR17, 0xe0c8, URZ ;  /* 0x0000e0c811117890 */ /* 0x000fe2000fffe0ff */
[----:B-1----:R-:W-:Y:S01]  /*18390*/  HFMA2 R0, -RZ, RZ, 0, 5.9604644775390625e-08 ;  /* 0x00000001ff007431 */ /* 0x002fe200000001ff */
[----:B------:R-:W-:Y:S02]  /*183a0*/  LOP3.LUT R4, R4, 0x1, RZ, 0x3c, !PT ;  /* 0x0000000104047812 */ /* 0x000fe400078e3cff */
[----:B------:R-:W-:-:S09]  /*183b0*/  UPRMT UR17, UR18, 0x654, UR17 ;  /* 0x0000065412117896 */ /* 0x000fd20008000011 */
[----:B------:R-:W-:Y:S03]  /*183c0*/  SYNCS.ARRIVE.TRANS64.RED.A1T0 RZ, [UR17], RZ ;  /* 0x000000ffffff79a7 */ /* 0x000fe60008100411 */
.L_x_371:
[----:B--2---:R-:W-:-:S04]  /*183d0*/  UIADD3 UR36, UPT, UPT, UR24, UR36, URZ ;  /* 0x0000002418247290 */ /* 0x004fc8000fffe0ff */
[----:B---3--:R-:W-:-:S09]  /*183e0*/  UISETP.GE.AND UP0, UPT, UR36, UR16, UPT ;  /* 0x000000102400728c */ /* 0x008fd2000bf06270 */
[----:B------:R-:W-:Y:S05]  /*183f0*/  BRA.U !UP0, `(.L_x_378) ;  /* 0xfffffff908907547 */ /* 0x000fea000b83ffff */
[----:B------:R-:W-:-:S13]  /*18400*/  LOP3.LUT P0, RZ, R0, 0xff, RZ, 0xc0, !PT ;  /* 0x000000ff00ff7812 */ /* 0x000fda000780c0ff */
[----:B------:R-:W-:Y:S05]  /*18410*/  @!P0 EXIT ;  /* 0x000000000000894d */ /* 0x000fea0003800000 */
[----:B------:R-:W1:Y:S01]  /*18420*/  S2UR UR4, SR_CgaCtaId ;  /* 0x00000000000479c3 */ /* 0x000e620000008800 */
[----:B------:R-:W-:Y:S01]  /*18430*/  UMOV UR5, 0x400 ;  /* 0x0000040000057882 */ /* 0x000fe20000000000 */
[----:B------:R-:W-:Y:S01]  /*18440*/  UMOV UR6, 0x40 ;  /* 0x0000004000067882 */ /* 0x000fe20000000000 */
[----:B------:R-:W-:Y:S02]  /*18450*/  IMAD.MOV.U32 R2, RZ, RZ, 0xffff ;  /* 0x0000ffffff027424 */ /* 0x000fe400078e00ff */
[----:B------:R-:W-:Y:S01]  /*18460*/  IMAD.MOV.U32 R0, RZ, RZ, 0x1 ;  /* 0x00000001ff007424 */ /* 0x000fe200078e00ff */
[----:B-1----:R-:W-:Y:S02]  /*18470*/  ULEA UR5, UR4, UR5, 0x18 ;  /* 0x0000000504057291 */ /* 0x002fe4000f8ec0ff */
[----:B------:R-:W-:-:S07]  /*18480*/  ULEA UR6, UR4, UR6, 0x18 ;  /* 0x0000000604067291 */ /* 0x000fce000f8ec0ff */
[----:B------:R-:W1:Y:S01]  /*18490*/  LDS R3, [UR5+0xe0e0] ;  /* 0x00e0e005ff037984 */ /* 0x000e620008000800 */
[----:B------:R-:W-:-:S03]  /*184a0*/  NOP ;  /* 0x0000000000007918 */ /* 0x000fc60000000000 */
[----:B------:R-:W2:Y:S01]  /*184b0*/  LDS R5, [UR6+0x14] ;  /* 0x00001406ff057984 */ /* 0x000ea20008000800 */
[----:B-1----:R-:W-:-:S04]  /*184c0*/  LOP3.LUT R3, R3, 0xffff, RZ, 0xc0, !PT ;  /* 0x0000ffff03037812 */ /* 0x002fc800078ec0ff */
[----:B------:R-:W-:-:S04]  /*184d0*/  SHF.R.U32.HI R3, RZ, 0x5, R3 ;  /* 0x00000005ff037819 */ /* 0x000fc80000011603 */
[-C--:B------:R-:W-:Y:S02]  /*184e0*/  SHF.L.U32 R2, R2, R3.reuse, RZ ;  /* 0x0000000302027219 */ /* 0x080fe400000006ff */
[----:B------:R-:W-:Y:S02]  /*184f0*/  SHF.L.U32 R0, R0, R3, RZ ;  /* 0x0000000300007219 */ /* 0x000fe400000006ff */
[----:B--2---:R-:W-:-:S04]  /*18500*/  LOP3.LUT R5, R5, R2, RZ, 0xc0, !PT ;  /* 0x0000000205057212 */ /* 0x004fc800078ec0ff */
[----:B------:R-:W-:-:S13]  /*18510*/  ISETP.NE.AND P0, PT, R5, R2, PT ;  /* 0x000000020500720c */ /* 0x000fda0003f05270 */
[----:B------:R-:W-:Y:S05]  /*18520*/  @P0 BRA `(.L_x_379) ;  /* 0x00000000005c0947 */ /* 0x000fea0003800000 */
[----:B------:R-:W1:Y:S02]  /*18530*/  LDS R3, [UR6+0x18] ;  /* 0x00001806ff037984 */ /* 0x000e640008000800 */
[----:B-1----:R-:W-:-:S04]  /*18540*/  LOP3.LUT R3, R3, R0, RZ, 0xc0, !PT ;  /* 0x0000000003037212 */ /* 0x002fc800078ec0ff */
[----:B------:R-:W-:-:S13]  /*18550*/  ISETP.NE.AND P0, PT, R3, R0, PT ;  /* 0x000000000300720c */ /* 0x000fda0003f05270 */
[----:B------:R-:W-:Y:S05]  /*18560*/  @P0 BRA `(.L_x_380) ;  /* 0x0000000000400947 */ /* 0x000fea0003800000 */
[----:B------:R-:W-:Y:S01]  /*18570*/  R2UR UR8, R2 ;  /* 0x00000000020872ca */ /* 0x000fe200000e0000 */
[----:B------:R-:W1:Y:S01]  /*18580*/  S2R R3, SR_LANEID ;  /* 0x0000000000037919 */ /* 0x000e620000000000 */
[----:B------:R-:W-:Y:S01]  /*18590*/  LOP3.LUT R4, RZ, R0, RZ, 0x33, !PT ;  /* 0x00000000ff047212 */ /* 0x000fe200078e33ff */
[----:B------:R-:W-:Y:S02]  /*185a0*/  VOTEU.ANY UR7, UPT, PT ;  /* 0x0000000000077886 */ /* 0x000fe400038e0100 */
[----:B------:R-:W-:Y:S01]  /*185b0*/  UFLO.U32 UR7, UR7 ;  /* 0x00000007000772bd */ /* 0x000fe200080e0000 */
[----:B------:R-:W2:Y:S07]  /*185c0*/  REDUX UR4, R4 ;  /* 0x00000000040473c4 */ /* 0x000eae0000000000 */
[----:B------:R-:W-:-:S06]  /*185d0*/  ULOP3.LUT UR8, URZ, UR8, URZ, 0x33, !UPT ;  /* 0x00000008ff087292 */ /* 0x000fcc000f8e33ff */
[----:B------:R-:W-:-:S04]  /*185e0*/  IMAD.U32 R2, RZ, RZ, UR8 ;  /* 0x00000008ff027e24 */ /* 0x000fc8000f8e00ff */
[----:B------:R-:W3:Y:S02]  /*185f0*/  REDUX UR5, R2 ;  /* 0x00000000020573c4 */ /* 0x000ee40000000000 */
[----:B------:R4:W-:Y:S01]  /*18600*/  UTCATOMSWS.AND URZ, UR8 ;  /* 0x0000000800ff79e3 */ /* 0x0009e20008000000 */
[----:B--2---:R-:W-:Y:S01]  /*18610*/  IMAD.U32 R0, RZ, RZ, UR4 ;  /* 0x00000004ff007e24 */ /* 0x004fe2000f8e00ff */
[----:B-1----:R-:W-:Y:S01]  /*18620*/  ISETP.EQ.U32.AND P0, PT, R3, UR7, PT ;  /* 0x0000000703007c0c */ /* 0x002fe2000bf02070 */
[----:B---3--:R-:W-:-:S12]  /*18630*/  IMAD.U32 R3, RZ, RZ, UR5 ;  /* 0x00000005ff037e24 */ /* 0x008fd8000f8e00ff */
[----:B------:R4:W-:Y:S04]  /*18640*/  @P0 ATOMS.AND RZ, [UR6+0x14], R3 ;  /* 0x00001403ffff098c */ /* 0x0009e8000a800006 */
[----:B------:R4:W-:Y:S01]  /*18650*/  @P0 ATOMS.AND RZ, [UR6+0x18], R0 ;  /* 0x00001800ffff098c */ /* 0x0009e2000a800006 */
[----:B------:R-:W-:Y:S05]  /*18660*/  BRA `(.L_x_381) ;  /* 0x0000000000147947 */ /* 0x000fea0003800000 */
.L_x_380:
[----:B------:R-:W-:Y:S02]  /*18670*/  MOV R2, 0x18690 ;  /* 0x0001869000027802 */ /* 0x000fe40000000f00 */
[----:B------:R-:W-:Y:S05]  /*18680*/  CALL.REL.NOINC `($__internal_0_$__cuda_sm10x_tcgen05_guardrail_trap_col_being_dealloced_not_returned_by_alloc) ;  /* 0x0000001400847944 */ /* 0x000fea0003c00000 */
[----:B------:R-:W-:Y:S05]  /*18690*/  BRA `(.L_x_381) ;  /* 0x0000000000087947 */ /* 0x000fea0003800000 */
.L_x_379:
[----:B------:R-:W-:Y:S02]  /*186a0*/  MOV R2, 0x186c0 ;  /* 0x000186c000027802 */ /* 0x000fe40000000f00 */
[----:B------:R-:W-:Y:S05]  /*186b0*/  CALL.REL.NOINC `($__internal_2_$__cuda_sm10x_tcgen05_guardrail_trap_unallocated_columns_being_dealloced) ;  /* 0x0000001400907944 */ /* 0x000fea0003c00000 */
.L_x_381:
[----:B------:R-:W-:Y:S01]  /*186c0*/  NOP ;  /* 0x0000000000007918 */ /* 0x000fe20000000000 */
[----:B----4-:R-:W-:Y:S05]  /*186d0*/  EXIT ;  /* 0x000000000000794d */ /* 0x010fea0003800000 */
.L_x_37:
[----:B-1----:R-:W-:-:S07]  /*186e0*/  MOV R0, UR20 ;  /* 0x0000001400007c02 */ /* 0x002fce0008000f00 */
.L_x_382:
[----:B-1----:R1:W2:Y:S02]  /*186f0*/  SYNCS.PHASECHK.TRANS64.TRYWAIT P0, [R0+URZ+0xe000], R5 ;  /* 0x00e00005000075a7 */ /* 0x0022a400080011ff */
[----:B--2---:R-:W-:Y:S05]  /*18700*/  @!P0 NANOSLEEP.SYNCS 0x989680 ;  /* 0x009896800000895d */ /* 0x004fea0003900000 */
[----:B------:R-:W2:Y:S02]  /*18710*/  @!P0 SYNCS.PHASECHK.TRANS64 P0, [R0+URZ+0xe000], R5 ;  /* 0x00e00005000085a7 */ /* 0x000ea400080010ff */
[----:B--2---:R-:W-:Y:S05]  /*18720*/  @!P0 BRA `(.L_x_382) ;  /* 0xfffffffc00f08947 */ /* 0x004fea000383ffff */
[----:B------:R-:W-:Y:S05]  /*18730*/  BRA `(.L_x_383) ;  /* 0xfffffe9400647947 */ /* 0x000fea000383ffff */
.L_x_39:
[----:B------:R-:W-:-:S07]  /*18740*/  MOV R0, UR5 ;  /* 0x0000000500007c02 */ /* 0x000fce0008000f00 */
.L_x_384:
[----:B-1----:R1:W2:Y:S02]  /*18750*/  SYNCS.PHASECHK.TRANS64.TRYWAIT P0, [R0+URZ+0xe020], R3 ;  /* 0x00e02003000075a7 */ /* 0x0022a400080011ff */
[----:B--2---:R-:W-:Y:S05]  /*18760*/  @!P0 NANOSLEEP.SYNCS 0x989680 ;  /* 0x009896800000895d */ /* 0x004fea0003900000 */
[----:B------:R-:W2:Y:S02]  /*18770*/  @!P0 SYNCS.PHASECHK.TRANS64 P0, [R0+URZ+0xe020], R3 ;  /* 0x00e02003000085a7 */ /* 0x000ea400080010ff */
[----:B--2---:R-:W-:Y:S05]  /*18780*/  @!P0 BRA `(.L_x_384) ;  /* 0xfffffffc00f08947 */ /* 0x004fea000383ffff */
[----:B------:R-:W-:Y:S05]  /*18790*/  BRA `(.L_x_385) ;  /* 0xfffffe94006c7947 */ /* 0x000fea000383ffff */
.L_x_41:
[----:B------:R-:W-:-:S07]  /*187a0*/  MOV R3, UR20 ;  /* 0x0000001400037c02 */ /* 0x000fce0008000f00 */
.L_x_386:
[----:B-1----:R1:W2:Y:S02]  /*187b0*/  SYNCS.PHASECHK.TRANS64.TRYWAIT P0, [R3+URZ+0xe058], R4 ;  /* 0x00e05804030075a7 */ /* 0x0022a400080011ff */
[----:B--2---:R-:W-:Y:S05]  /*187c0*/  @!P0 NANOSLEEP.SYNCS 0x989680 ;  /* 0x009896800000895d */ /* 0x004fea0003900000 */
[----:B------:R-:W2:Y:S02]  /*187d0*/  @!P0 SYNCS.PHASECHK.TRANS64 P0, [R3+URZ+0xe058], R4 ;  /* 0x00e05804030085a7 */ /* 0x000ea400080010ff */
[----:B--2---:R-:W-:Y:S05]  /*187e0*/  @!P0 BRA `(.L_x_386) ;  /* 0xfffffffc00f08947 */ /* 0x004fea000383ffff */
[----:B------:R-:W-:Y:S05]  /*187f0*/  BRA `(.L_x_387) ;  /* 0xfffffe9400947947 */ /* 0x000fea000383ffff */
.L_x_45:
[----:B------:R-:W-:-:S07]  /*18800*/  MOV R0, UR20 ;  /* 0x0000001400007c02 */ /* 0x000fce0008000f00 */
.L_x_388:
[----:B--2---:R2:W3:Y:S02]  /*18810*/  SYNCS.PHASECHK.TRANS64.TRYWAIT P0, [R0+URZ+0xe008], R5 ;  /* 0x00e00805000075a7 */ /* 0x0044e400080011ff */
[----:B---3--:R-:W-:Y:S05]  /*18820*/  @!P0 NANOSLEEP.SYNCS 0x989680 ;  /* 0x009896800000895d */ /* 0x008fea0003900000 */
[----:B------:R-:W3:Y:S02]  /*18830*/  @!P0 SYNCS.PHASECHK.TRANS64 P0, [R0+URZ+0xe008], R5 ;  /* 0x00e00805000085a7 */ /* 0x000ee400080010ff */
[----:B---3--:R-:W-:Y:S05]  /*18840*/  @!P0 BRA `(.L_x_388) ;  /* 0xfffffffc00f08947 */ /* 0x008fea000383ffff */
[----:B------:R-:W-:Y:S05]  /*18850*/  BRA `(.L_x_389) ;  /* 0xfffffe9400e87947 */ /* 0x000fea000383ffff */
.L_x_47:
[----:B------:R-:W-:-:S07]  /*18860*/  MOV R3, UR20 ;  /* 0x0000001400037c02 */ /* 0x000fce0008000f00 */
.L_x_390:
[----:B-1----:R1:W2:Y:S02]  /*18870*/  SYNCS.PHASECHK.TRANS64.TRYWAIT P0, [R3+URZ+0xe068], R4 ;  /* 0x00e06804030075a7 */ /* 0x0022a400080011ff */
[----:B--2---:R-:W-:Y:S05]  /*18880*/  @!P0 NANOSLEEP.SYNCS 0x989680 ;  /* 0x009896800000895d */ /* 0x004fea0003900000 */
[----:B------:R-:W2:Y:S02]  /*18890*/  @!P0 SYNCS.PHASECHK.TRANS64 P0, [R3+URZ+0xe068], R4 ;  /* 0x00e06804030085a7 */ /* 0x000ea400080010ff */
[----:B--2---:R-:W-:Y:S05]  /*188a0*/  @!P0 BRA `(.L_x_390) ;  /* 0xfffffffc00f08947 */ /* 0x004fea000383ffff */
[----:B------:R-:W-:Y:S05]  /*188b0*/  BRA `(.L_x_391) ;  /* 0xfffffe9400f07947 */ /* 0x000fea000383ffff */
.L_x_51:
[----:B------:R-:W-:-:S07]  /*188c0*/  MOV R0, UR5 ;  /* 0x0000000500007c02 */ /* 0x000fce0008000f00 */
.L_x_392:
[----:B-1----:R1:W3:Y:S02]  /*188d0*/  SYNCS.PHASECHK.TRANS64.TRYWAIT P0, [R0+URZ+0xe020], R3 ;  /* 0x00e02003000075a7 */ /* 0x0022e400080011ff */
[----:B---3--:R-:W-:Y:S05]  /*188e0*/  @!P0 NANOSLEEP.SYNCS 0x989680 ;  /* 0x009896800000895d */ /* 0x008fea0003900000 */
[----:B------:R-:W3:Y:S02]  /*188f0*/  @!P0 SYNCS.PHASECHK.TRANS64 P0, [R0+URZ+0xe020], R3 ;  /* 0x00e02003000085a7 */ /* 0x000ee400080010ff */
[----:B---3--:R-:W-:Y:S05]  /*18900*/  @!P0 BRA `(.L_x_392) ;  /* 0xfffffffc00f08947 */ /* 0x008fea000383ffff */
[----:B------:R-:W-:Y:S05]  /*18910*/  BRA `(.L_x_393) ;  /* 0xfffffe98004c7947 */ /* 0x000fea000383ffff */
.L_x_53:
[----:B------:R-:W-:-:S07]  /*18920*/  MOV R0, UR20 ;  /* 0x0000001400007c02 */ /* 0x000fce0008000f00 */
.L_x_394:
[----:B-1----:R1:W3:Y:S02]  /*18930*/  SYNCS.PHASECHK.TRANS64.TRYWAIT P0, [R0+URZ+0xe0a0], R3 ;  /* 0x00e0a003000075a7 */ /* 0x0022e400080011ff */
[----:B---3--:R-:W-:Y:S05]  /*18940*/  @!P0 NANOSLEEP.SYNCS 0x989680 ;  /* 0x009896800000895d */ /* 0x008fea0003900000 */
[----:B------:R-:W3:Y:S02]  /*18950*/  @!P0 SYNCS.PHASECHK.TRANS64 P0, [R0+URZ+0xe0a0], R3 ;  /* 0x00e0a003000085a7 */ /* 0x000ee400080010ff */
[----:B---3--:R-:W-:Y:S05]  /*18960*/  @!P0 BRA `(.L_x_394) ;  /* 0xfffffffc00f08947 */ /* 0x008fea000383ffff */
[----:B------:R-:W-:Y:S05]  /*18970*/  BRA `(.L_x_395) ;  /* 0xfffffe9800607947 */ /* 0x000fea000383ffff */
.L_x_55:
[----:B------:R-:W-:-:S07]  /*18980*/  MOV R0, UR20 ;  /* 0x0000001400007c02 */ /* 0x000fce0008000f00 */
.L_x_396:
[----:B-1----:R1:W3:Y:S02]  /*18990*/  SYNCS.PHASECHK.TRANS64.TRYWAIT P0, [R0+URZ+0xe058], R5 ;  /* 0x00e05805000075a7 */ /* 0x0022e400080011ff */
[----:B---3--:R-:W-:Y:S05]  /*189a0*/  @!P0 NANOSLEEP.SYNCS 0x989680 ;  /* 0x009896800000895d */ /* 0x008fea0003900000 */
[----:B------:R-:W3:Y:S02]  /*189b0*/  @!P0 SYNCS.PHASECHK.TRANS64 P0, [R0+URZ+0xe058], R5 ;  /* 0x00e05805000085a7 */ /* 0x000ee400080010ff */
[----:B---3--:R-:W-:Y:S05]  /*189c0*/  @!P0 BRA `(.L_x_396) ;  /* 0xfffffffc00f08947 */ /* 0x008fea000383ffff */
[----:B------:R-:W-:Y:S05]  /*189d0*/  BRA `(.L_x_397) ;  /* 0xfffffe9800687947 */ /* 0x000fea000383ffff */
.L_x_59:
[----:B------:R-:W-:Y:S07]  /*189e0*/  MOV R0, UR4 ;  /* 0x0000000400007c02 */ /* 0x000fee0008000f00 */
.L_x_398:
[----:B-1----:R1:W2:Y:S02]  /*189f0*/  SYNCS.PHASECHK.TRANS64.TRYWAIT P0, [R0+URZ+0xe020], R3 ;  /* 0x00e02003000075a7 */ /* 0x0022a400080011ff */
[----:B--2---:R-:W-:Y:S05]  /*18a00*/  @!P0 NANOSLEEP.SYNCS 0x989680 ;  /* 0x009896800000895d */ /* 0x004fea0003900000 */
[----:B------:R-:W2:Y:S02]  /*18a10*/  @!P0 SYNCS.PHASECHK.TRANS64 P0, [R0+URZ+0xe020], R3 ;  /* 0x00e02003000085a7 */ /* 0x000ea400080010ff */
[----:B--2---:R-:W-:Y:S05]  /*18a20*/  @!P0 BRA `(.L_x_398) ;  /* 0xfffffffc00f08947 */ /* 0x004fea000383ffff */
[----:B------:R-:W-:Y:S05]  /*18a30*/  BRA `(.L_x_399) ;  /* 0xfffffe9c00e07947 */ /* 0x000fea000383ffff */
.L_x_62:
[----:B------:R-:W-:Y:S07]  /*18a40*/  MOV R0, UR20 ;  /* 0x0000001400007c02 */ /* 0x000fee0008000f00 */
.L_x_400:
[----:B--2---:R2:W3:Y:S02]  /*18a50*/  SYNCS.PHASECHK.TRANS64.TRYWAIT P0, [R0+URZ+0xe0a8], R3 ;  /* 0x00e0a803000075a7 */ /* 0x0044e400080011ff */
[----:B---3--:R-:W-:Y:S05]  /*18a60*/  @!P0 NANOSLEEP.SYNCS 0x989680 ;  /* 0x009896800000895d */ /* 0x008fea0003900000 */
[----:B------:R-:W3:Y:S02]  /*18a70*/  @!P0 SYNCS.PHASECHK.TRANS64 P0, [R0+URZ+0xe0a8], R3 ;  /* 0x00e0a803000085a7 */ /* 0x000ee400080010ff */
[----:B---3--:R-:W-:Y:S05]  /*18a80*/  @!P0 BRA `(.L_x_400) ;  /* 0xfffffffc00f08947 */ /* 0x008fea000383ffff */
[----:B------:R-:W-:Y:S05]  /*18a90*/  BRA `(.L_x_401) ;  /* 0xfffffea000687947 */ /* 0x000fea000383ffff */
.L_x_64:
[----:B------:R-:W-:Y:S07]  /*18aa0*/  MOV R0, UR20 ;  /* 0x0000001400007c02 */ /* 0x000fee0008000f00 */
.L_x_402:
[----:B--2---:R2:W3:Y:S02]  /*18ab0*/  SYNCS.PHASECHK.TRANS64.TRYWAIT P0, [R0+URZ+0xe068], R5 ;  /* 0x00e06805000075a7 */ /* 0x0044e400080011ff */
[----:B---3--:R-:W-:Y:S05]  /*18ac0*/  @!P0 NANOSLEEP.SYNCS 0x989680 ;  /* 0x009896800000895d */ /* 0x008fea0003900000 */
[----:B------:R-:W3:Y:S02]  /*18ad0*/  @!P0 SYNCS.PHASECHK.TRANS64 P0, [R0+URZ+0xe068], R5 ;  /* 0x00e06805000085a7 */ /* 0x000ee400080010ff */
[----:B---3--:R-:W-:Y:S05]  /*18ae0*/  @!P0 BRA `(.L_x_402) ;  /* 0xfffffffc00f08947 */ /* 0x008fea000383ffff */
[----:B------:R-:W-:Y:S05]  /*18af0*/  BRA `(.L_x_403) ;  /* 0xfffffea000707947 */ /* 0x000fea000383ffff */
.L_x_70:
[----:B------:R-:W-:Y:S07]  /*18b00*/  MOV R0, UR4 ;  /* 0x0000000400007c02 */ /* 0x000fee0008000f00 */
.L_x_404:
[----:B-1----:R1:W2:Y:S02]  /*18b10*/  SYNCS.PHASECHK.TRANS64.TRYWAIT P0, [R0+URZ+0xe020], R3 ;  /* 0x00e02003000075a7 */ /* 0x0022a400080011ff */
[----:B--2---:R-:W-:Y:S05]  /*18b20*/  @!P0 NANOSLEEP.SYNCS 0x989680 ;  /* 0x009896800000895d */ /* 0x004fea0003900000 */
[----:B------:R-:W2:Y:S02]  /*18b30*/  @!P0 SYNCS.PHASECHK.TRANS64 P0, [R0+URZ+0xe020], R3 ;  /* 0x00e02003000085a7 */ /* 0x000ea400080010ff */
[----:B--2---:R-:W-:Y:S05]  /*18b40*/  @!P0 BRA `(.L_x_404) ;  /* 0xfffffffc00f08947 */ /* 0x004fea000383ffff */
[----:B------:R-:W-:Y:S05]  /*18b50*/  BRA `(.L_x_405) ;  /* 0xfffffea800307947 */ /* 0x000fea000383ffff */
.L_x_72:
[----:B------:R-:W-:Y:S07]  /*18b60*/  MOV R0, UR20 ;  /* 0x0000001400007c02 */ /* 0x000fee0008000f00 */
.L_x_406:
[----:B-1----:R1:W2:Y:S02]  /*18b70*/  SYNCS.PHASECHK.TRANS64.TRYWAIT P0, [R0+URZ+0xe0a0], R3 ;  /* 0x00e0a003000075a7 */ /* 0x0022a400080011ff */
[----:B--2---:R-:W-:Y:S05]  /*18b80*/  @!P0 NANOSLEEP.SYNCS 0x989680 ;  /* 0x009896800000895d */ /* 0x004fea0003900000 */
[----:B------:R-:W2:Y:S02]  /*18b90*/  @!P0 SYNCS.PHASECHK.TRANS64 P0, [R0+URZ+0xe0a0], R3 ;  /* 0x00e0a003000085a7 */ /* 0x000ea400080010ff */
[----:B--2---:R-:W-:Y:S05]  /*18ba0*/  @!P0 BRA `(.L_x_406) ;  /* 0xfffffffc00f08947 */ /* 0x004fea000383ffff */
[----:B------:R-:W-:Y:S05]  /*18bb0*/  BRA `(.L_x_407) ;  /* 0xfffffea800447947 */ /* 0x000fea000383ffff */
.L_x_74:
[----:B------:R-:W-:Y:S01]  /*18bc0*/  MOV R6, UR20 ;  /* 0x0000001400067c02 */ /* 0x000fe20008000f00 */
[----:B------:R-:W-:Y:S05]  /*18bd0*/  IMAD.U32 R5, RZ, RZ, UR26 ;  /* 0x0000001aff057e24 */ /* 0x000fea000f8e00ff */
[----:B------:R-:W-:Y:S07]  /*18be0*/  SHF.L.U32 R5, R5, 0x1f, RZ ;  /* 0x0000001f05057819 */ /* 0x000fee00000006ff */
.L_x_408:
[----:B-1----:R1:W2:Y:S02]  /*18bf0*/  SYNCS.PHASECHK.TRANS64.TRYWAIT P0, [R6+URZ+0xe058], R5 ;  /* 0x00e05805060075a7 */ /* 0x0022a400080011ff */
[----:B--2---:R-:W-:Y:S05]  /*18c00*/  @!P0 NANOSLEEP.SYNCS 0x989680 ;  /* 0x009896800000895d */ /* 0x004fea0003900000 */
[----:B------:R-:W2:Y:S02]  /*18c10*/  @!P0 SYNCS.PHASECHK.TRANS64 P0, [R6+URZ+0xe058], R5 ;  /* 0x00e05805060085a7 */ /* 0x000ea400080010ff */
[----:B--2---:R-:W-:Y:S05]  /*18c20*/  @!P0 BRA `(.L_x_408) ;  /* 0xfffffffc00f08947 */ /* 0x004fea000383ffff */
[----:B------:R-:W-:Y:S05]  /*18c30*/  BRA `(.L_x_409) ;  /* 0xfffffea800507947 */ /* 0x000fea000383ffff */
.L_x_82:
[----:B------:R-:W-:-:S07]  /*18c40*/  MOV R0, UR20 ;  /* 0x0000001400007c02 */ /* 0x000fce0008000f00 */
.L_x_410:
[----:B--2---:R2:W3:Y:S02]  /*18c50*/  SYNCS.PHASECHK.TRANS64.TRYWAIT P0, [R0+URZ+0xe0a8], R3 ;  /* 0x00e0a803000075a7 */ /* 0x0044e400080011ff */
[----:B---3--:R-:W-:Y:S05]  /*18c60*/  @!P0 NANOSLEEP.SYNCS 0x989680 ;  /* 0x009896800000895d */ /* 0x008fea0003900000 */
[----:B------:R-:W3:Y:S02]  /*18c70*/  @!P0 SYNCS.PHASECHK.TRANS64 P0, [R0+URZ+0xe0a8], R3 ;  /* 0x00e0a803000085a7 */ /* 0x000ee400080010ff */
[----:B---3--:R-:W-:Y:S05]  /*18c80*/  @!P0 BRA `(.L_x_410) ;  /* 0xfffffffc00f08947 */ /* 0x008fea000383ffff */
[----:B------:R-:W-:Y:S05]  /*18c90*/  BRA `(.L_x_411) ;  /* 0xfffffeac00a07947 */ /* 0x000fea000383ffff */
.L_x_84:
[----:B------:R-:W-:-:S07]  /*18ca0*/  MOV R0, UR20 ;  /* 0x0000001400007c02 */ /* 0x000fce0008000f00 */
.L_x_412:
[----:B--2---:R2:W3:Y:S02]  /*18cb0*/  SYNCS.PHASECHK.TRANS64.TRYWAIT P0, [R0+URZ+0xe068], R5 ;  /* 0x00e06805000075a7 */ /* 0x0044e400080011ff */
[----:B---3--:R-:W-:Y:S05]  /*18cc0*/  @!P0 NANOSLEEP.SYNCS 0x989680 ;  /* 0x009896800000895d */ /* 0x008fea0003900000 */
[----:B------:R-:W3:Y:S02]  /*18cd0*/  @!P0 SYNCS.PHASECHK.TRANS64 P0, [R0+URZ+0xe068], R5 ;  /* 0x00e06805000085a7 */ /* 0x000ee400080010ff */
[----:B---3--:R-:W-:Y:S05]  /*18ce0*/  @!P0 BRA `(.L_x_412) ;  /* 0xfffffffc00f08947 */ /* 0x008fea000383ffff */
[----:B------:R-:W-:Y:S05]  /*18cf0*/  BRA `(.L_x_413) ;  /* 0xfffffeac00a87947 */ /* 0x000fea000383ffff */
.L_x_96:
[----:B-1----:R1:W2:Y:S02]  /*18d00*/  SYNCS.PHASECHK.TRANS64.TRYWAIT P0, [R16+URZ+0xe0c0], R3 ;  /* 0x00e0c003100075a7 */ /* 0x0022a400080011ff */
[----:B--2---:R-:W-:Y:S05]  /*18d10*/  @!P0 NANOSLEEP.SYNCS 0x989680 ;  /* 0x009896800000895d */ /* 0x004fea0003900000 */
[----:B------:R-:W2:Y:S02]  /*18d20*/  @!P0 SYNCS.PHASECHK.TRANS64 P0, [R16+URZ+0xe0c0], R3 ;  /* 0x00e0c003100085a7 */ /* 0x000ea400080010ff */
[----:B--2---:R-:W-:Y:S05]  /*18d30*/  @!P0 BRA `(.L_x_96) ;  /* 0xfffffffc00f08947 */ /* 0x004fea000383ffff */
[----:B------:R-:W-:Y:S05]  /*18d40*/  BRA `(.L_x_414) ;  /* 0xfffffeb800107947 */ /* 0x000fea000383ffff */
.L_x_163:
[----:B-1----:R1:W2:Y:S02]  /*18d50*/  SYNCS.PHASECHK.TRANS64.TRYWAIT P0, [R16+URZ+0xe0c8], R3 ;  /* 0x00e0c803100075a7 */ /* 0x0022a400080011ff */
[----:B--2---:R-:W-:Y:S05]  /*18d60*/  @!P0 NANOSLEEP.SYNCS 0x989680 ;  /* 0x009896800000895d */ /* 0x004fea0003900000 */
[----:B------:R-:W2:Y:S02]  /*18d70*/  @!P0 SYNCS.PHASECHK.TRANS64 P0, [R16+URZ+0xe0c8], R3 ;  /* 0x00e0c803100085a7 */ /* 0x000ea400080010ff */
[----:B--2---:R-:W-:Y:S05]  /*18d80*/  @!P0 BRA `(.L_x_163) ;  /* 0xfffffffc00f08947 */ /* 0x004fea000383ffff */
[----:B------:R-:W-:Y:S05]  /*18d90*/  BRA `(.L_x_415) ;  /* 0xfffffee800847947 */ /* 0x000fea000383ffff */
.L_x_169:
[----:B-1----:R1:W2:Y:S02]  /*18da0*/  SYNCS.PHASECHK.TRANS64.TRYWAIT P0, [R47+URZ+0xe070], R0 ;  /* 0x00e070002f0075a7 */ /* 0x0022a400080011ff */
[----:B--2---:R-:W-:Y:S05]  /*18db0*/  @!P0 NANOSLEEP.SYNCS 0x989680 ;  /* 0x009896800000895d */ /* 0x004fea0003900000 */
[----:B------:R-:W2:Y:S02]  /*18dc0*/  @!P0 SYNCS.PHASECHK.TRANS64 P0, [R47+URZ+0xe070], R0 ;  /* 0x00e070002f0085a7 */ /* 0x000ea400080010ff */
[----:B--2---:R-:W-:Y:S05]  /*18dd0*/  @!P0 BRA `(.L_x_169) ;  /* 0xfffffffc00f08947 */ /* 0x004fea000383ffff */
[----:B------:R-:W-:Y:S05]  /*18de0*/  BRA `(.L_x_416) ;  /* 0xfffffeec009c7947 */ /* 0x000fea000383ffff */
.L_x_172:
[----:B--2---:R2:W3:Y:S02]  /*18df0*/  SYNCS.PHASECHK.TRANS64.TRYWAIT P1, [R47+URZ+0xe080], R6 ;  /* 0x00e080062f0075a7 */ /* 0x0044e400080211ff */
[----:B---3--:R-:W-:Y:S05]  /*18e00*/  @!P1 NANOSLEEP.SYNCS 0x989680 ;  /* 0x009896800000995d */ /* 0x008fea0003900000 */
[----:B------:R-:W3:Y:S02]  /*18e10*/  @!P1 SYNCS.PHASECHK.TRANS64 P1, [R47+URZ+0xe080], R6 ;  /* 0x00e080062f0095a7 */ /* 0x000ee400080210ff */
[----:B---3--:R-:W-:Y:S05]  /*18e20*/  @!P1 BRA `(.L_x_172) ;  /* 0xfffffffc00f09947 */ /* 0x008fea000383ffff */
[----:B------:R-:W-:Y:S05]  /*18e30*/  BRA `(.L_x_417) ;  /* 0xfffffeec00c47947 */ /* 0x000fea000383ffff */
.L_x_175:
[----:B-1----:R1:W3:Y:S02]  /*18e40*/  SYNCS.PHASECHK.TRANS64.TRYWAIT P0, [R47+URZ+0xe070], R0 ;  /* 0x00e070002f0075a7 */ /* 0x0022e400080011ff */
[----:B---3--:R-:W-:Y:S05]  /*18e50*/  @!P0 NANOSLEEP.SYNCS 0x989680 ;  /* 0x009896800000895d */ /* 0x008fea0003900000 */
[----:B------:R-:W3:Y:S02]  /*18e60*/  @!P0 SYNCS.PHASECHK.TRANS64 P0, [R47+URZ+0xe070], R0 ;  /* 0x00e070002f0085a7 */ /* 0x000ee400080010ff */
[----:B---3--:R-:W-:Y:S05]  /*18e70*/  @!P0 BRA `(.L_x_175) ;  /* 0xfffffffc00f08947 */ /* 0x008fea000383ffff */
[----:B------:R-:W-:Y:S05]  /*18e80*/  BRA `(.L_x_418) ;  /* 0xfffffef0000c7947 */ /* 0x000fea000383ffff */
.L_x_177:
[----:B-1----:R1:W3:Y:S02]  /*18e90*/  SYNCS.PHASECHK.TRANS64.TRYWAIT P0, [R47+URZ+0xe090], R0 ;  /* 0x00e090002f0075a7 */ /* 0x0022e400080011ff */
[----:B---3--:R-:W-:Y:S05]  /*18ea0*/  @!P0 NANOSLEEP.SYNCS 0x989680 ;  /* 0x009896800000895d */ /* 0x008fea0003900000 */
[----:B------:R-:W3:Y:S02]  /*18eb0*/  @!P0 SYNCS.PHASECHK.TRANS64 P0, [R47+URZ+0xe090], R0 ;  /* 0x00e090002f0085a7 */ /* 0x000ee400080010ff */
[----:B---3--:R-:W-:Y:S05]  /*18ec0*/  @!P0 BRA `(.L_x_177) ;  /* 0xfffffffc00f08947 */ /* 0x008fea000383ffff */
[----:B------:R-:W-:Y:S05]  /*18ed0*/  BRA `(.L_x_419) ;  /* 0xfffffef000547947 */ /* 0x000fea000383ffff */
.L_x_184:
[----:B-1----:R1:W4:Y:S02]  /*18ee0*/  SYNCS.PHASECHK.TRANS64.TRYWAIT P0, [R47+URZ+0xe080], R0 ;  /* 0x00e080002f0075a7 */ /* 0x00232400080011ff */
[----:B----4-:R-:W-:Y:S05]  /*18ef0*/  @!P0 NANOSLEEP.SYNCS 0x989680 ;  /* 0x009896800000895d */ /* 0x010fea0003900000 */
[----:B------:R-:W4:Y:S02]  /*18f00*/  @!P0 SYNCS.PHASECHK.TRANS64 P0, [R47+URZ+0xe080], R0 ;  /* 0x00e080002f0085a7 */ /* 0x000f2400080010ff */
[----:B----4-:R-:W-:Y:S05]  /*18f10*/  @!P0 BRA `(.L_x_184) ;  /* 0xfffffffc00f08947 */ /* 0x010fea000383ffff */
[----:B------:R-:W-:Y:S05]  /*18f20*/  BRA `(.L_x_420) ;  /* 0xfffffef400707947 */ /* 0x000fea000383ffff */
.L_x_186:
[----:B-1----:R1:W3:Y:S02]  /*18f30*/  SYNCS.PHASECHK.TRANS64.TRYWAIT P0, [R47+URZ+0xe098], R0 ;  /* 0x00e098002f0075a7 */ /* 0x0022e400080011ff */
[----:B---3--:R-:W-:Y:S05]  /*18f40*/  @!P0 NANOSLEEP.SYNCS 0x989680 ;  /* 0x009896800000895d */ /* 0x008fea0003900000 */
[----:B------:R-:W3:Y:S02]  /*18f50*/  @!P0 SYNCS.PHASECHK.TRANS64 P0, [R47+URZ+0xe098], R0 ;  /* 0x00e098002f0085a7 */ /* 0x000ee400080010ff */
[----:B---3--:R-:W-:Y:S05]  /*18f60*/  @!P0 BRA `(.L_x_186) ;  /* 0xfffffffc00f08947 */ /* 0x008fea000383ffff */
[----:B------:R-:W-:Y:S05]  /*18f70*/  BRA `(.L_x_421) ;  /* 0xfffffef400b47947 */ /* 0x000fea000383ffff */
.L_x_195:
[----:B---3--:R3:W4:Y:S02]  /*18f80*/  SYNCS.PHASECHK.TRANS64.TRYWAIT P0, [R47+URZ+0xe070], R4 ;  /* 0x00e070042f0075a7 */ /* 0x00872400080011ff */
[----:B----4-:R-:W-:Y:S05]  /*18f90*/  @!P0 NANOSLEEP.SYNCS 0x989680 ;  /* 0x009896800000895d */ /* 0x010fea0003900000 */
[----:B------:R-:W4:Y:S02]  /*18fa0*/  @!P0 SYNCS.PHASECHK.TRANS64 P0, [R47+URZ+0xe070], R4 ;  /* 0x00e070042f0085a7 */ /* 0x000f2400080010ff */
[----:B----4-:R-:W-:Y:S05]  /*18fb0*/  @!P0 BRA `(.L_x_195) ;  /* 0xfffffffc00f08947 */ /* 0x010fea000383ffff */
[----:B------:R-:W-:Y:S05]  /*18fc0*/  BRA `(.L_x_422) ;  /* 0xfffffef800f07947 */ /* 0x000fea000383ffff */
.L_x_198:
[----:B-1----:R1:W4:Y:S02]  /*18fd0*/  SYNCS.PHASECHK.TRANS64.TRYWAIT P0, [R47+URZ+0xe090], R0 ;  /* 0x00e090002f0075a7 */ /* 0x00232400080011ff */
[----:B----4-:R-:W-:Y:S05]  /*18fe0*/  @!P0 NANOSLEEP.SYNCS 0x989680 ;  /* 0x009896800000895d */ /* 0x010fea0003900000 */
[----:B------:R-:W4:Y:S02]  /*18ff0*/  @!P0 SYNCS.PHASECHK.TRANS64 P0, [R47+URZ+0xe090], R0 ;  /* 0x00e090002f0085a7 */ /* 0x000f2400080010ff */
[----:B----4-:R-:W-:Y:S05]  /*19000*/  @!P0 BRA `(.L_x_198) ;  /* 0xfffffffc00f08947 */ /* 0x010fea000383ffff */
[----:B------:R-:W-:Y:S05]  /*19010*/  BRA `(.L_x_423) ;  /* 0xfffffefc00147947 */ /* 0x000fea000383ffff */
.L_x_201:
[----:B-1----:R1:W4:Y:S02]  /*19020*/  SYNCS.PHASECHK.TRANS64.TRYWAIT P0, [R47+URZ+0xe0c0], R0 ;  /* 0x00e0c0002f0075a7 */ /* 0x00232400080011ff */
[----:B----4-:R-:W-:Y:S05]  /*19030*/  @!P0 NANOSLEEP.SYNCS 0x989680 ;  /* 0x009896800000895d */ /* 0x010fea0003900000 */
[----:B------:R-:W4:Y:S02]  /*19040*/  @!P0 SYNCS.PHASECHK.TRANS64 P0, [R47+URZ+0xe0c0], R0 ;  /* 0x00e0c0002f0085a7 */ /* 0x000f2400080010ff */
[----:B----4-:R-:W-:Y:S05]  /*19050*/  @!P0 BRA `(.L_x_201) ;  /* 0xfffffffc00f08947 */ /* 0x010fea000383ffff */
[----:B------:R-:W-:Y:S05]  /*19060*/  BRA `(.L_x_424) ;  /* 0xfffffefc00207947 */ /* 0x000fea000383ffff */
.L_x_209:
[----:B-1----:R1:W2:Y:S02]  /*19070*/  SYNCS.PHASECHK.TRANS64.TRYWAIT P0, [R47+URZ+0xe080], R4 ;  /* 0x00e080042f0075a7 */ /* 0x0022a400080011ff */
[----:B--2---:R-:W-:Y:S05]  /*19080*/  @!P0 NANOSLEEP.SYNCS 0x989680 ;  /* 0x009896800000895d */ /* 0x004fea0003900000 */
[----:B------:R-:W2:Y:S02]  /*19090*/  @!P0 SYNCS.PHASECHK.TRANS64 P0, [R47+URZ+0xe080], R4 ;  /* 0x00e080042f0085a7 */ /* 0x000ea400080010ff */
[----:B--2---:R-:W-:Y:S05]  /*190a0*/  @!P0 BRA `(.L_x_209) ;  /* 0xfffffffc00f08947 */ /* 0x004fea000383ffff */
[----:B------:R-:W-:Y:S05]  /*190b0*/  BRA `(.L_x_425) ;  /* 0xffffff08005c7947 */ /* 0x000fea000383ffff */
.L_x_212:
[----:B----4-:R4:W1:Y:S02]  /*190c0*/  SYNCS.PHASECHK.TRANS64.TRYWAIT P0, [R47+URZ+0xe098], R0 ;  /* 0x00e098002f0075a7 */ /* 0x01086400080011ff */
[----:B-1----:R-:W-:Y:S05]  /*190d0*/  @!P0 NANOSLEEP.SYNCS 0x989680 ;  /* 0x009896800000895d */ /* 0x002fea0003900000 */
[----:B------:R-:W1:Y:S02]  /*190e0*/  @!P0 SYNCS.PHASECHK.TRANS64 P0, [R47+URZ+0xe098], R0 ;  /* 0x00e098002f0085a7 */ /* 0x000e6400080010ff */
[----:B-1----:R-:W-:Y:S05]  /*190f0*/  @!P0 BRA `(.L_x_212) ;  /* 0xfffffffc00f08947 */ /* 0x002fea000383ffff */
[----:B------:R-:W-:Y:S05]  /*19100*/  BRA `(.L_x_426) ;  /* 0xffffff0800807947 */ /* 0x000fea000383ffff */
.L_x_215:
[----:B-1----:R1:W4:Y:S02]  /*19110*/  SYNCS.PHASECHK.TRANS64.TRYWAIT P0, [R47+URZ+0xe0c8], R0 ;  /* 0x00e0c8002f0075a7 */ /* 0x00232400080011ff */
[----:B----4-:R-:W-:Y:S05]  /*19120*/  @!P0 NANOSLEEP.SYNCS 0x989680 ;  /* 0x009896800000895d */ /* 0x010fea0003900000 */
[----:B------:R-:W4:Y:S02]  /*19130*/  @!P0 SYNCS.PHASECHK.TRANS64 P0, [R47+URZ+0xe0c8], R0 ;  /* 0x00e0c8002f0085a7 */ /* 0x000f2400080010ff */
[----:B----4-:R-:W-:Y:S05]  /*19140*/  @!P0 BRA `(.L_x_215) ;  /* 0xfffffffc00f08947 */ /* 0x010fea000383ffff */
[----:B------:R-:W-:Y:S05]  /*19150*/  BRA `(.L_x_427) ;  /* 0xffffff08008c7947 */ /* 0x000fea000383ffff */
.L_x_225:
[----:B------:R-:W-:-:S07]  /*19160*/  MOV R0, UR6 ;  /* 0x0000000600007c02 */ /* 0x000fce0008000f00 */
.L_x_428:
[----:B-1----:R1:W2:Y:S02]  /*19170*/  SYNCS.PHASECHK.TRANS64.TRYWAIT P0, [R0+URZ], R3 ;  /* 0x00000003000075a7 */ /* 0x0022a400080011ff */
[----:B--2---:R-:W-:Y:S05]  /*19180*/  @!P0 NANOSLEEP.SYNCS 0x989680 ;  /* 0x009896800000895d */ /* 0x004fea0003900000 */
[----:B------:R-:W2:Y:S02]  /*19190*/  @!P0 SYNCS.PHASECHK.TRANS64 P0, [R0+URZ], R3 ;  /* 0x00000003000085a7 */ /* 0x000ea400080010ff */
[----:B--2---:R-:W-:Y:S05]  /*191a0*/  @!P0 BRA `(.L_x_428) ;  /* 0xfffffffc00f08947 */ /* 0x004fea000383ffff */
[----:B------:R-:W-:Y:S05]  /*191b0*/  BRA `(.L_x_429) ;  /* 0xffffff1800907947 */ /* 0x000fea000383ffff */
.L_x_228:
[----:B------:R-:W-:-:S07]  /*191c0*/  MOV R0, UR5 ;  /* 0x0000000500007c02 */ /* 0x000fce0008000f00 */
.L_x_430:
[----:B-1----:R1:W4:Y:S02]  /*191d0*/  SYNCS.PHASECHK.TRANS64.TRYWAIT P1, [R0+URZ], R3 ;  /* 0x00000003000075a7 */ /* 0x00232400080211ff */
[----:B----4-:R-:W-:Y:S05]  /*191e0*/  @!P1 NANOSLEEP.SYNCS 0x989680 ;  /* 0x009896800000995d */ /* 0x010fea0003900000 */
[----:B------:R-:W4:Y:S02]  /*191f0*/  @!P1 SYNCS.PHASECHK.TRANS64 P1, [R0+URZ], R3 ;  /* 0x00000003000095a7 */ /* 0x000f2400080210ff */
[----:B----4-:R-:W-:Y:S05]  /*19200*/  @!P1 BRA `(.L_x_430) ;  /* 0xfffffffc00f09947 */ /* 0x010fea000383ffff */
[----:B------:R-:W-:Y:S05]  /*19210*/  BRA `(.L_x_431) ;  /* 0xffffff1c00187947 */ /* 0x000fea000383ffff */
.L_x_235:
[----:B-1----:R-:W-:-:S04]  /*19220*/  MOV R4, UR41 ;  /* 0x0000002900047c02 */ /* 0x002fc80008000f00 */
[----:B------:R1:W2:Y:S03]  /*19230*/  SYNCS.PHASECHK.TRANS64.TRYWAIT P5, [R4+URZ], R3 ;  /* 0x00000003040075a7 */ /* 0x0002a600080a11ff */
[----:B--2---:R-:W-:Y:S05]  /*19240*/  @!P5 NANOSLEEP.SYNCS 0x989680 ;  /* 0x009896800000d95d */ /* 0x004fea0003900000 */
[----:B------:R-:W2:Y:S02]  /*19250*/  @!P5 SYNCS.PHASECHK.TRANS64 P5, [R4+URZ], R3 ;  /* 0x000000030400d5a7 */ /* 0x000ea400080a10ff */
[----:B--2---:R-:W-:Y:S05]  /*19260*/  @!P5 BRA `(.L_x_235) ;  /* 0xfffffffc00ecd947 */ /* 0x004fea000383ffff */
[----:B------:R-:W-:Y:S05]  /*19270*/  BRA `(.L_x_432) ;  /* 0xffffff2800507947 */ /* 0x000fea000383ffff */
.L_x_240:
[----:B------:R-:W-:-:S07]  /*19280*/  MOV R5, UR6 ;  /* 0x0000000600057c02 */ /* 0x000fce0008000f00 */
.L_x_433:
[----:B---3--:R3:W4:Y:S02]  /*19290*/  SYNCS.PHASECHK.TRANS64.TRYWAIT P2, [R5+URZ], R0 ;  /* 0x00000000050075a7 */ /* 0x00872400080411ff */
[----:B----4-:R-:W-:Y:S05]  /*192a0*/  @!P2 NANOSLEEP.SYNCS 0x989680 ;  /* 0x009896800000a95d */ /* 0x010fea0003900000 */
[----:B------:R-:W4:Y:S02]  /*192b0*/  @!P2 SYNCS.PHASECHK.TRANS64 P2, [R5+URZ], R0 ;  /* 0x000000000500a5a7 */ /* 0x000f2400080410ff */
[----:B----4-:R-:W-:Y:S05]  /*192c0*/  @!P2 BRA `(.L_x_433) ;  /* 0xfffffffc00f0a947 */ /* 0x010fea000383ffff */
[----:B------:R-:W-:Y:S05]  /*192d0*/  BRA `(.L_x_434) ;  /* 0xffffff5400e87947 */ /* 0x000fea000383ffff */
.L_x_245:
[----:B------:R-:W-:-:S07]  /*192e0*/  MOV R3, UR6 ;  /* 0x0000000600037c02 */ /* 0x000fce0008000f00 */
.L_x_435:
[----:B-1----:R1:W2:Y:S02]  /*192f0*/  SYNCS.PHASECHK.TRANS64.TRYWAIT P1, [R3+URZ], R0 ;  /* 0x00000000030075a7 */ /* 0x0022a400080211ff */
[----:B--2---:R-:W-:Y:S05]  /*19300*/  @!P1 NANOSLEEP.SYNCS 0x989680 ;  /* 0x009896800000995d */ /* 0x004fea0003900000 */
[----:B------:R-:W2:Y:S02]  /*19310*/  @!P1 SYNCS.PHASECHK.TRANS64 P1, [R3+URZ], R0 ;  /* 0x00000000030095a7 */ /* 0x000ea400080210ff */
[----:B--2---:R-:W-:Y:S05]  /*19320*/  @!P1 BRA `(.L_x_435) ;  /* 0xfffffffc00f09947 */ /* 0x004fea000383ffff */
[----:B------:R-:W-:Y:S05]  /*19330*/  BRA `(.L_x_436) ;  /* 0xffffff5c00487947 */ /* 0x000fea000383ffff */
.L_x_250:
[----:B------:R-:W-:-:S07]  /*19340*/  MOV R0, UR4 ;  /* 0x0000000400007c02 */ /* 0x000fce0008000f00 */
.L_x_437:
[----:B-1----:R1:W3:Y:S02]  /*19350*/  SYNCS.PHASECHK.TRANS64.TRYWAIT P1, [R0+URZ], R3 ;  /* 0x00000003000075a7 */ /* 0x0022e400080211ff */
[----:B---3--:R-:W-:Y:S05]  /*19360*/  @!P1 NANOSLEEP.SYNCS 0x989680 ;  /* 0x009896800000995d */ /* 0x008fea0003900000 */
[----:B------:R-:W3:Y:S02]  /*19370*/  @!P1 SYNCS.PHASECHK.TRANS64 P1, [R0+URZ], R3 ;  /* 0x00000003000095a7 */ /* 0x000ee400080210ff */
[----:B---3--:R-:W-:Y:S05]  /*19380*/  @!P1 BRA `(.L_x_437) ;  /* 0xfffffffc00f09947 */ /* 0x008fea000383ffff */
[----:B------:R-:W-:Y:S05]  /*19390*/  BRA `(.L_x_438) ;  /* 0xffffff6000147947 */ /* 0x000fea000383ffff */
.L_x_257:
[----:B-1----:R-:W-:-:S04]  /*193a0*/  MOV R4, UR41 ;  /* 0x0000002900047c02 */ /* 0x002fc80008000f00 */
[----:B------:R1:W4:Y:S03]  /*193b0*/  SYNCS.PHASECHK.TRANS64.TRYWAIT P5, [R4+URZ], R3 ;  /* 0x00000003040075a7 */ /* 0x00032600080a11ff */
[----:B----4-:R-:W-:Y:S05]  /*193c0*/  @!P5 NANOSLEEP.SYNCS 0x989680 ;  /* 0x009896800000d95d */ /* 0x010fea0003900000 */
[----:B------:R-:W4:Y:S02]  /*193d0*/  @!P5 SYNCS.PHASECHK.TRANS64 P5, [R4+URZ], R3 ;  /* 0x000000030400d5a7 */ /* 0x000f2400080a10ff */
[----:B----4-:R-:W-:Y:S05]  /*193e0*/  @!P5 BRA `(.L_x_257) ;  /* 0xfffffffc00ecd947 */ /* 0x010fea000383ffff */
[----:B------:R-:W-:Y:S05]  /*193f0*/  BRA `(.L_x_439) ;  /* 0xffffff8400587947 */ /* 0x000fea000383ffff */
.L_x_262:
[----:B------:R-:W-:-:S07]  /*19400*/  MOV R3, UR5 ;  /* 0x0000000500037c02 */ /* 0x000fce0008000f00 */
.L_x_440:
[----:B--2---:R2:W3:Y:S02]  /*19410*/  SYNCS.PHASECHK.TRANS64.TRYWAIT P2, [R3+URZ], R0 ;  /* 0x00000000030075a7 */ /* 0x0044e400080411ff */
[----:B---3--:R-:W-:Y:S05]  /*19420*/  @!P2 NANOSLEEP.SYNCS 0x989680 ;  /* 0x009896800000a95d */ /* 0x008fea0003900000 */
[----:B------:R-:W3:Y:S02]  /*19430*/  @!P2 SYNCS.PHASECHK.TRANS64 P2, [R3+URZ], R0 ;  /* 0x000000000300a5a7 */ /* 0x000ee400080410ff */
[----:B---3--:R-:W-:Y:S05]  /*19440*/  @!P2 BRA `(.L_x_440) ;  /* 0xfffffffc00f0a947 */ /* 0x008fea000383ffff */
[----:B------:R-:W-:Y:S05]  /*19450*/  BRA `(.L_x_441) ;  /* 0xffffffb000d87947 */ /* 0x000fea000383ffff */
.L_x_266:
[----:B------:R-:W-:-:S07]  /*19460*/  MOV R3, UR5 ;  /* 0x0000000500037c02 */ /* 0x000fce0008000f00 */
.L_x_442:
[----:B-1----:R1:W2:Y:S02]  /*19470*/  SYNCS.PHASECHK.TRANS64.TRYWAIT P1, [R3+URZ], R0 ;  /* 0x00000000030075a7 */ /* 0x0022a400080211ff */
[----:B--2---:R-:W-:Y:S05]  /*19480*/  @!P1 NANOSLEEP.SYNCS 0x989680 ;  /* 0x009896800000995d */ /* 0x004fea0003900000 */
[----:B------:R-:W2:Y:S02]  /*19490*/  @!P1 SYNCS.PHASECHK.TRANS64 P1, [R3+URZ], R0 ;  /* 0x00000000030095a7 */ /* 0x000ea400080210ff */
[----:B--2---:R-:W-:Y:S05]  /*194a0*/  @!P1 BRA `(.L_x_442) ;  /* 0xfffffffc00f09947 */ /* 0x004fea000383ffff */
[----:B------:R-:W-:Y:S05]  /*194b0*/  BRA `(.L_x_443) ;  /* 0xffffffb800307947 */ /* 0x000fea000383ffff */
.L_x_270:
[----:B------:R-:W-:-:S07]  /*194c0*/  MOV R0, UR4 ;  /* 0x0000000400007c02 */ /* 0x000fce0008000f00 */
.L_x_444:
[----:B-1----:R1:W4:Y:S02]  /*194d0*/  SYNCS.PHASECHK.TRANS64.TRYWAIT P0, [R0+URZ], R3 ;  /* 0x00000003000075a7 */ /* 0x00232400080011ff */
[----:B----4-:R-:W-:Y:S05]  /*194e0*/  @!P0 NANOSLEEP.SYNCS 0x989680 ;  /* 0x009896800000895d */ /* 0x010fea0003900000 */
[----:B------:R-:W4:Y:S02]  /*194f0*/  @!P0 SYNCS.PHASECHK.TRANS64 P0, [R0+URZ], R3 ;  /* 0x00000003000085a7 */ /* 0x000f2400080010ff */
[----:B----4-:R-:W-:Y:S05]  /*19500*/  @!P0 BRA `(.L_x_444) ;  /* 0xfffffffc00f08947 */ /* 0x010fea000383ffff */
[----:B------:R-:W-:Y:S05]  /*19510*/  BRA `(.L_x_445) ;  /* 0xffffffb800dc7947 */ /* 0x000fea000383ffff */
.L_x_276:
[----:B------:R-:W-:-:S07]  /*19520*/  MOV R3, UR8 ;  /* 0x0000000800037c02 */ /* 0x000fce0008000f00 */
.L_x_446:
[----:B-1----:R1:W2:Y:S02]  /*19530*/  SYNCS.PHASECHK.TRANS64.TRYWAIT P1, [R3+URZ+0xe010], R6 ;  /* 0x00e01006030075a7 */ /* 0x0022a400080211ff */
[----:B--2---:R-:W-:Y:S05]  /*19540*/  @!P1 NANOSLEEP.SYNCS 0x989680 ;  /* 0x009896800000995d */ /* 0x004fea0003900000 */
[----:B------:R-:W2:Y:S02]  /*19550*/  @!P1 SYNCS.PHASECHK.TRANS64 P1, [R3+URZ+0xe010], R6 ;  /* 0x00e01006030095a7 */ /* 0x000ea400080210ff */
[----:B--2---:R-:W-:Y:S05]  /*19560*/  @!P1 BRA `(.L_x_446) ;  /* 0xfffffffc00f09947 */ /* 0x004fea000383ffff */
[----:B------:R-:W-:Y:S05]  /*19570*/  BRA `(.L_x_447) ;  /* 0xffffffc000807947 */ /* 0x000fea000383ffff */
.L_x_282:
[----:B--2---:R-:W-:-:S07]  /*19580*/  MOV R0, UR17 ;  /* 0x0000001100007c02 */ /* 0x004fce0008000f00 */
.L_x_448:
[----:B-1----:R1:W2:Y:S02]  /*19590*/  SYNCS.PHASECHK.TRANS64.TRYWAIT P1, [R0+URZ+0xe038], R5 ;  /* 0x00e03805000075a7 */ /* 0x0022a400080211ff */
[----:B--2---:R-:W-:Y:S05]  /*195a0*/  @!P1 NANOSLEEP.SYNCS 0x989680 ;  /* 0x009896800000995d */ /* 0x004fea0003900000 */
[----:B------:R-:W2:Y:S02]  /*195b0*/  @!P1 SYNCS.PHASECHK.TRANS64 P1, [R0+URZ+0xe038], R5 ;  /* 0x00e03805000095a7 */ /* 0x000ea400080210ff */
[----:B--2---:R-:W-:Y:S05]  /*195c0*/  @!P1 BRA `(.L_x_448) ;  /* 0xfffffffc00f09947 */ /* 0x004fea000383ffff */
[----:B------:R-:W-:Y:S05]  /*195d0*/  BRA `(.L_x_449) ;  /* 0xffffffc000d47947 */ /* 0x000fea000383ffff */
.L_x_288:
[----:B------:R-:W-:-:S07]  /*195e0*/  MOV R3, UR8 ;  /* 0x0000000800037c02 */ /* 0x000fce0008000f00 */
.L_x_450:
[----:B-1----:R1:W2:Y:S02]  /*195f0*/  SYNCS.PHASECHK.TRANS64.TRYWAIT P1, [R3+URZ+0xe018], R6 ;  /* 0x00e01806030075a7 */ /* 0x0022a400080211ff */
[----:B--2---:R-:W-:Y:S05]  /*19600*/  @!P1 NANOSLEEP.SYNCS 0x989680 ;  /* 0x009896800000995d */ /* 0x004fea0003900000 */
[----:B------:R-:W2:Y:S02]  /*19610*/  @!P1 SYNCS.PHASECHK.TRANS64 P1, [R3+URZ+0xe018], R6 ;  /* 0x00e01806030095a7 */ /* 0x000ea400080210ff */
[----:B--2---:R-:W-:Y:S05]  /*19620*/  @!P1 BRA `(.L_x_450) ;  /* 0xfffffffc00f09947 */ /* 0x004fea000383ffff */
[----:B------:R-:W-:Y:S05]  /*19630*/  BRA `(.L_x_451) ;  /* 0xffffffc400407947 */ /* 0x000fea000383ffff */
.L_x_294:
[----:B--2---:R-:W-:-:S07]  /*19640*/  MOV R0, UR17 ;  /* 0x0000001100007c02 */ /* 0x004fce0008000f00 */
.L_x_452:
[----:B-1----:R1:W2:Y:S02]  /*19650*/  SYNCS.PHASECHK.TRANS64.TRYWAIT P1, [R0+URZ+0xe038], R3 ;  /* 0x00e03803000075a7 */ /* 0x0022a400080211ff */
[----:B--2---:R-:W-:Y:S05]  /*19660*/  @!P1 NANOSLEEP.SYNCS 0x989680 ;  /* 0x009896800000995d */ /* 0x004fea0003900000 */
[----:B------:R-:W2:Y:S02]  /*19670*/  @!P1 SYNCS.PHASECHK.TRANS64 P1, [R0+URZ+0xe038], R3 ;  /* 0x00e03803000095a7 */ /* 0x000ea400080210ff */
[----:B--2---:R-:W-:Y:S05]  /*19680*/  @!P1 BRA `(.L_x_452) ;  /* 0xfffffffc00f09947 */ /* 0x004fea000383ffff */
[----:B------:R-:W-:Y:S05]  /*19690*/  BRA `(.L_x_453) ;  /* 0xffffffc400a07947 */ /* 0x000fea000383ffff */
.L_x_300:
[----:B--2---:R-:W-:-:S07]  /*196a0*/  MOV R0, UR17 ;  /* 0x0000001100007c02 */ /* 0x004fce0008000f00 */
.L_x_454:
[----:B-1----:R1:W2:Y:S02]  /*196b0*/  SYNCS.PHASECHK.TRANS64.TRYWAIT P1, [R0+URZ+0xe038], R3 ;  /* 0x00e03803000075a7 */ /* 0x0022a400080211ff */
[----:B--2---:R-:W-:Y:S05]  /*196c0*/  @!P1 NANOSLEEP.SYNCS 0x989680 ;  /* 0x009896800000995d */ /* 0x004fea0003900000 */
[----:B------:R-:W2:Y:S02]  /*196d0*/  @!P1 SYNCS.PHASECHK.TRANS64 P1, [R0+URZ+0xe038], R3 ;  /* 0x00e03803000095a7 */ /* 0x000ea400080210ff */
[----:B--2---:R-:W-:Y:S05]  /*196e0*/  @!P1 BRA `(.L_x_454) ;  /* 0xfffffffc00f09947 */ /* 0x004fea000383ffff */
[----:B------:R-:W-:Y:S05]  /*196f0*/  BRA `(.L_x_455) ;  /* 0xffffffc800587947 */ /* 0x000fea000383ffff */
.L_x_305:
[----:B------:R-:W-:-:S07]  /*19700*/  MOV R0, UR17 ;  /* 0x0000001100007c02 */ /* 0x000fce0008000f00 */
.L_x_456:
[----:B-1----:R1:W2:Y:S02]  /*19710*/  SYNCS.PHASECHK.TRANS64.TRYWAIT P1, [R0+URZ+0xe038], R3 ;  /* 0x00e03803000075a7 */ /* 0x0022a400080211ff */
[----:B--2---:R-:W-:Y:S05]  /*19720*/  @!P1 NANOSLEEP.SYNCS 0x989680 ;  /* 0x009896800000995d */ /* 0x004fea0003900000 */
[----:B------:R-:W2:Y:S02]  /*19730*/  @!P1 SYNCS.PHASECHK.TRANS64 P1, [R0+URZ+0xe038], R3 ;  /* 0x00e03803000095a7 */ /* 0x000ea400080210ff */
[----:B--2---:R-:W-:Y:S05]  /*19740*/  @!P1 BRA `(.L_x_456) ;  /* 0xfffffffc00f09947 */ /* 0x004fea000383ffff */
[----:B------:R-:W-:Y:S05]  /*19750*/  BRA `(.L_x_457) ;  /* 0xffffffc800cc7947 */ /* 0x000fea000383ffff */
.L_x_310:
[----:B------:R-:W-:-:S07]  /*19760*/  MOV R0, UR17 ;  /* 0x0000001100007c02 */ /* 0x000fce0008000f00 */
.L_x_458:
[----:B-1----:R1:W2:Y:S02]  /*19770*/  SYNCS.PHASECHK.TRANS64.TRYWAIT P1, [R0+URZ+0xe038], R3 ;  /* 0x00e03803000075a7 */ /* 0x0022a400080211ff */
[----:B--2---:R-:W-:Y:S05]  /*19780*/  @!P1 NANOSLEEP.SYNCS 0x989680 ;  /* 0x009896800000995d */ /* 0x004fea0003900000 */
[----:B------:R-:W2:Y:S02]  /*19790*/  @!P1 SYNCS.PHASECHK.TRANS64 P1, [R0+URZ+0xe038], R3 ;  /* 0x00e03803000095a7 */ /* 0x000ea400080210ff */
[----:B--2---:R-:W-:Y:S05]  /*197a0*/  @!P1 BRA `(.L_x_458) ;  /* 0xfffffffc00f09947 */ /* 0x004fea000383ffff */
[----:B------:R-:W-:Y:S05]  /*197b0*/  BRA `(.L_x_459) ;  /* 0xffffffcc00347947 */ /* 0x000fea000383ffff */
.L_x_315:
[----:B------:R-:W-:-:S07]  /*197c0*/  MOV R0, UR17 ;  /* 0x0000001100007c02 */ /* 0x000fce0008000f00 */
.L_x_460:
[----:B-1----:R1:W2:Y:S02]  /*197d0*/  SYNCS.PHASECHK.TRANS64.TRYWAIT P1, [R0+URZ+0xe038], R3 ;  /* 0x00e03803000075a7 */ /* 0x0022a400080211ff */
[----:B--2---:R-:W-:Y:S05]  /*197e0*/  @!P1 NANOSLEEP.SYNCS 0x989680 ;  /* 0x009896800000995d */ /* 0x004fea0003900000 */
[----:B------:R-:W2:Y:S02]  /*197f0*/  @!P1 SYNCS.PHASECHK.TRANS64 P1, [R0+URZ+0xe038], R3 ;  /* 0x00e03803000095a7 */ /* 0x000ea400080210ff */
[----:B--2---:R-:W-:Y:S05]  /*19800*/  @!P1 BRA `(.L_x_460) ;  /* 0xfffffffc00f09947 */ /* 0x004fea000383ffff */
[----:B------:R-:W-:Y:S05]  /*19810*/  BRA `(.L_x_461) ;  /* 0xffffffcc009c7947 */ /* 0x000fea000383ffff */
.L_x_320:
[----:B------:R-:W-:-:S07]  /*19820*/  MOV R0, UR17 ;  /* 0x0000001100007c02 */ /* 0x000fce0008000f00 */
.L_x_462:
[----:B-1----:R1:W2:Y:S02]  /*19830*/  SYNCS.PHASECHK.TRANS64.TRYWAIT P1, [R0+URZ+0xe038], R3 ;  /* 0x00e03803000075a7 */ /* 0x0022a400080211ff */
[----:B--2---:R-:W-:Y:S05]  /*19840*/  @!P1 NANOSLEEP.SYNCS 0x989680 ;  /* 0x009896800000995d */ /* 0x004fea0003900000 */
[----:B------:R-:W2:Y:S02]  /*19850*/  @!P1 SYNCS.PHASECHK.TRANS64 P1, [R0+URZ+0xe038], R3 ;  /* 0x00e03803000095a7 */ /* 0x000ea400080210ff */
[----:B--2---:R-:W-:Y:S05]  /*19860*/  @!P1 BRA `(.L_x_462) ;  /* 0xfffffffc00f09947 */ /* 0x004fea000383ffff */
[----:B------:R-:W-:Y:S05]  /*19870*/  BRA `(.L_x_463) ;  /* 0xffffffd000047947 */ /* 0x000fea000383ffff */
.L_x_325:
[----:B------:R-:W-:-:S07]  /*19880*/  MOV R0, UR17 ;  /* 0x0000001100007c02 */ /* 0x000fce0008000f00 */
.L_x_464:
[----:B-1----:R1:W2:Y:S02]  /*19890*/  SYNCS.PHASECHK.TRANS64.TRYWAIT P1, [R0+URZ+0xe038], R3 ;  /* 0x00e03803000075a7 */ /* 0x0022a400080211ff */
[----:B--2---:R-:W-:Y:S05]  /*198a0*/  @!P1 NANOSLEEP.SYNCS 0x989680 ;  /* 0x009896800000995d */ /* 0x004fea0003900000 */
[----:B------:R-:W2:Y:S02]  /*198b0*/  @!P1 SYNCS.PHASECHK.TRANS64 P1, [R0+URZ+0xe038], R3 ;  /* 0x00e03803000095a7 */ /* 0x000ea400080210ff */
[----:B--2---:R-:W-:Y:S05]  /*198c0*/  @!P1 BRA `(.L_x_464) ;  /* 0xfffffffc00f09947 */ /* 0x004fea000383ffff */
[----:B------:R-:W-:Y:S05]  /*198d0*/  BRA `(.L_x_465) ;  /* 0xffffffd0006c7947 */ /* 0x000fea000383ffff */
.L_x_330:
[----:B------:R-:W-:-:S07]  /*198e0*/  MOV R0, UR17 ;  /* 0x0000001100007c02 */ /* 0x000fce0008000f00 */
.L_x_466:
[----:B-1----:R1:W2:Y:S02]  /*198f0*/  SYNCS.PHASECHK.TRANS64.TRYWAIT P1, [R0+URZ+0xe038], R3 ;  /* 0x00e03803000075a7 */ /* 0x0022a400080211ff */
[----:B--2---:R-:W-:Y:S05]  /*19900*/  @!P1 NANOSLEEP.SYNCS 0x989680 ;  /* 0x009896800000995d */ /* 0x004fea0003900000 */
[----:B------:R-:W2:Y:S02]  /*19910*/  @!P1 SYNCS.PHASECHK.TRANS64 P1, [R0+URZ+0xe038], R3 ;  /* 0x00e03803000095a7 */ /* 0x000ea400080210ff */
[----:B--2---:R-:W-:Y:S05]  /*19920*/  @!P1 BRA `(.L_x_466) ;  /* 0xfffffffc00f09947 */ /* 0x004fea000383ffff */
[----:B------:R-:W-:Y:S05]  /*19930*/  BRA `(.L_x_467) ;  /* 0xffffffd000d87947 */ /* 0x000fea000383ffff */
.L_x_335:
[----:B------:R-:W-:-:S07]  /*19940*/  MOV R0, UR17 ;  /* 0x0000001100007c02 */ /* 0x000fce0008000f00 */
.L_x_468:
[----:B-1----:R1:W2:Y:S02]  /*19950*/  SYNCS.PHASECHK.TRANS64.TRYWAIT P1, [R0+URZ+0xe038], R3 ;  /* 0x00e03803000075a7 */ /* 0x0022a400080211ff */
[----:B--2---:R-:W-:Y:S05]  /*19960*/  @!P1 NANOSLEEP.SYNCS 0x989680 ;  /* 0x009896800000995d */ /* 0x004fea0003900000 */
[----:B------:R-:W2:Y:S02]  /*19970*/  @!P1 SYNCS.PHASECHK.TRANS64 P1, [R0+URZ+0xe038], R3 ;  /* 0x00e03803000095a7 */ /* 0x000ea400080210ff */
[----:B--2---:R-:W-:Y:S05]  /*19980*/  @!P1 BRA `(.L_x_468) ;  /* 0xfffffffc00f09947 */ /* 0x004fea000383ffff */
[----:B------:R-:W-:Y:S05]  /*19990*/  BRA `(.L_x_469) ;  /* 0xffffffd400407947 */ /* 0x000fea000383ffff */
.L_x_341:
[----:B------:R-:W-:-:S07]  /*199a0*/  MOV R0, UR17 ;  /* 0x0000001100007c02 */ /* 0x000fce0008000f00 */
.L_x_470:
[----:B-1----:R1:W2:Y:S02]  /*199b0*/  SYNCS.PHASECHK.TRANS64.TRYWAIT P1, [R0+URZ+0xe038], R3 ;  /* 0x00e03803000075a7 */ /* 0x0022a400080211ff */
[----:B--2---:R-:W-:Y:S05]  /*199c0*/  @!P1 NANOSLEEP.SYNCS 0x989680 ;  /* 0x009896800000995d */ /* 0x004fea0003900000 */
[----:B------:R-:W2:Y:S02]  /*199d0*/  @!P1 SYNCS.PHASECHK.TRANS64 P1, [R0+URZ+0xe038], R3 ;  /* 0x00e03803000095a7 */ /* 0x000ea400080210ff */
[----:B--2---:R-:W-:Y:S05]  /*199e0*/  @!P1 BRA `(.L_x_470) ;  /* 0xfffffffc00f09947 */ /* 0x004fea000383ffff */
[----:B------:R-:W-:Y:S05]  /*199f0*/  BRA `(.L_x_471) ;  /* 0xffffffd400bc7947 */ /* 0x000fea000383ffff */
.L_x_346:
[----:B------:R-:W-:-:S07]  /*19a00*/  MOV R0, UR17 ;  /* 0x0000001100007c02 */ /* 0x000fce0008000f00 */
.L_x_472:
[----:B-1----:R1:W2:Y:S02]  /*19a10*/  SYNCS.PHASECHK.TRANS64.TRYWAIT P1, [R0+URZ+0xe038], R3 ;  /* 0x00e03803000075a7 */ /* 0x0022a400080211ff */
[----:B--2---:R-:W-:Y:S05]  /*19a20*/  @!P1 NANOSLEEP.SYNCS 0x989680 ;  /* 0x009896800000995d */ /* 0x004fea0003900000 */
[----:B------:R-:W2:Y:S02]  /*19a30*/  @!P1 SYNCS.PHASECHK.TRANS64 P1, [R0+URZ+0xe038], R3 ;  /* 0x00e03803000095a7 */ /* 0x000ea400080210ff */
[----:B--2---:R-:W-:Y:S05]  /*19a40*/  @!P1 BRA `(.L_x_472) ;  /* 0xfffffffc00f09947 */ /* 0x004fea000383ffff */
[----:B------:R-:W-:Y:S05]  /*19a50*/  BRA `(.L_x_473) ;  /* 0xffffffd800247947 */ /* 0x000fea000383ffff */
.L_x_351:
[----:B------:R-:W-:-:S07]  /*19a60*/  MOV R0, UR17 ;  /* 0x0000001100007c02 */ /* 0x000fce0008000f00 */
.L_x_474:
[----:B-1----:R1:W2:Y:S02]  /*19a70*/  SYNCS.PHASECHK.TRANS64.TRYWAIT P1, [R0+URZ+0xe038], R3 ;  /* 0x00e03803000075a7 */ /* 0x0022a400080211ff */
[----:B--2---:R-:W-:Y:S05]  /*19a80*/  @!P1 NANOSLEEP.SYNCS 0x989680 ;  /* 0x009896800000995d */ /* 0x004fea0003900000 */
[----:B------:R-:W2:Y:S02]  /*19a90*/  @!P1 SYNCS.PHASECHK.TRANS64 P1, [R0+URZ+0xe038], R3 ;  /* 0x00e03803000095a7 */ /* 0x000ea400080210ff */
[----:B--2---:R-:W-:Y:S05]  /*19aa0*/  @!P1 BRA `(.L_x_474) ;  /* 0xfffffffc00f09947 */ /* 0x004fea000383ffff */
[----:B------:R-:W-:Y:S05]  /*19ab0*/  BRA `(.L_x_475) ;  /* 0xffffffd800947947 */ /* 0x000fea000383ffff */
.L_x_356:
[----:B------:R-:W-:-:S07]  /*19ac0*/  MOV R0, UR17 ;  /* 0x0000001100007c02 */ /* 0x000fce0008000f00 */
.L_x_476:
[----:B-1----:R1:W2:Y:S02]  /*19ad0*/  SYNCS.PHASECHK.TRANS64.TRYWAIT P1, [R0+URZ+0xe038], R3 ;  /* 0x00e03803000075a7 */ /* 0x0022a400080211ff */
[----:B--2---:R-:W-:Y:S05]  /*19ae0*/  @!P1 NANOSLEEP.SYNCS 0x989680 ;  /* 0x009896800000995d */ /* 0x004fea0003900000 */
[----:B------:R-:W2:Y:S02]  /*19af0*/  @!P1 SYNCS.PHASECHK.TRANS64 P1, [R0+URZ+0xe038], R3 ;  /* 0x00e03803000095a7 */ /* 0x000ea400080210ff */
[----:B--2---:R-:W-:Y:S05]  /*19b00*/  @!P1 BRA `(.L_x_476) ;  /* 0xfffffffc00f09947 */ /* 0x004fea000383ffff */
[----:B------:R-:W-:Y:S05]  /*19b10*/  BRA `(.L_x_477) ;  /* 0xffffffd800fc7947 */ /* 0x000fea000383ffff */
.L_x_361:
[----:B------:R-:W-:-:S07]  /*19b20*/  MOV R0, UR17 ;  /* 0x0000001100007c02 */ /* 0x000fce0008000f00 */
.L_x_478:
[----:B-1----:R1:W2:Y:S02]  /*19b30*/  SYNCS.PHASECHK.TRANS64.TRYWAIT P1, [R0+URZ+0xe038], R3 ;  /* 0x00e03803000075a7 */ /* 0x0022a400080211ff */
[----:B--2---:R-:W-:Y:S05]  /*19b40*/  @!P1 NANOSLEEP.SYNCS 0x989680 ;  /* 0x009896800000995d */ /* 0x004fea0003900000 */
[----:B------:R-:W2:Y:S02]  /*19b50*/  @!P1 SYNCS.PHASECHK.TRANS64 P1, [R0+URZ+0xe038], R3 ;  /* 0x00e03803000095a7 */ /* 0x000ea400080210ff */
[----:B--2---:R-:W-:Y:S05]  /*19b60*/  @!P1 BRA `(.L_x_478) ;  /* 0xfffffffc00f09947 */ /* 0x004fea000383ffff */
[----:B------:R-:W-:Y:S05]  /*19b70*/  BRA `(.L_x_479) ;  /* 0xffffffdc00707947 */ /* 0x000fea000383ffff */
.L_x_366:
[----:B------:R-:W-:-:S07]  /*19b80*/  MOV R0, UR9 ;  /* 0x0000000900007c02 */ /* 0x000fce0008000f00 */
.L_x_480:
[----:B-1----:R1:W2:Y:S02]  /*19b90*/  SYNCS.PHASECHK.TRANS64.TRYWAIT P1, [R0+URZ+0xe038], R3 ;  /* 0x00e03803000075a7 */ /* 0x0022a400080211ff */
[----:B--2---:R-:W-:Y:S05]  /*19ba0*/  @!P1 NANOSLEEP.SYNCS 0x989680 ;  /* 0x009896800000995d */ /* 0x004fea0003900000 */
[----:B------:R-:W2:Y:S02]  /*19bb0*/  @!P1 SYNCS.PHASECHK.TRANS64 P1, [R0+URZ+0xe038], R3 ;  /* 0x00e03803000095a7 */ /* 0x000ea400080210ff */
[----:B--2---:R-:W-:Y:S05]  /*19bc0*/  @!P1 BRA `(.L_x_480) ;  /* 0xfffffffc00f09947 */ /* 0x004fea000383ffff */
[----:B------:R-:W-:Y:S05]  /*19bd0*/  BRA `(.L_x_481) ;  /* 0xffffffdc00d87947 */ /* 0x000fea000383ffff */
.L_x_373:
[----:B------:R-:W-:-:S07]  /*19be0*/  MOV R0, UR17 ;  /* 0x0000001100007c02 */ /* 0x000fce0008000f00 */
.L_x_482:
[----:B-1----:R1:W4:Y:S02]  /*19bf0*/  SYNCS.PHASECHK.TRANS64.TRYWAIT P0, [R0+URZ+0xe0b0], R3 ;  /* 0x00e0b003000075a7 */ /* 0x00232400080011ff */
[----:B----4-:R-:W-:Y:S05]  /*19c00*/  @!P0 NANOSLEEP.SYNCS 0x989680 ;  /* 0x009896800000895d */ /* 0x010fea0003900000 */
[----:B------:R-:W4:Y:S02]  /*19c10*/  @!P0 SYNCS.PHASECHK.TRANS64 P0, [R0+URZ+0xe0b0], R3 ;  /* 0x00e0b003000085a7 */ /* 0x000f2400080010ff */
[----:B----4-:R-:W-:Y:S05]  /*19c20*/  @!P0 BRA `(.L_x_482) ;  /* 0xfffffffc00f08947 */ /* 0x010fea000383ffff */
[----:B------:R-:W-:Y:S05]  /*19c30*/  BRA `(.L_x_483) ;  /* 0xffffffe400687947 */ /* 0x000fea000383ffff */
.L_x_375:
[----:B-1----:R-:W-:-:S07]  /*19c40*/  MOV R0, UR17 ;  /* 0x0000001100007c02 */ /* 0x002fce0008000f00 */
.L_x_484:
[----:B-1----:R1:W4:Y:S02]  /*19c50*/  SYNCS.PHASECHK.TRANS64.TRYWAIT P0, [R0+URZ+0xe0b8], R3 ;  /* 0x00e0b803000075a7 */ /* 0x00232400080011ff */
[----:B----4-:R-:W-:Y:S05]  /*19c60*/  @!P0 NANOSLEEP.SYNCS 0x989680 ;  /* 0x009896800000895d */ /* 0x010fea0003900000 */
[----:B------:R-:W4:Y:S02]  /*19c70*/  @!P0 SYNCS.PHASECHK.TRANS64 P0, [R0+URZ+0xe0b8], R3 ;  /* 0x00e0b803000085a7 */ /* 0x000f2400080010ff */
[----:B----4-:R-:W-:Y:S05]  /*19c80*/  @!P0 BRA `(.L_x_484) ;  /* 0xfffffffc00f08947 */ /* 0x010fea000383ffff */
[----:B------:R-:W-:Y:S05]  /*19c90*/  BRA `(.L_x_485) ;  /* 0xffffffe400787947 */ /* 0x000fea000383ffff */
        .weak           $__internal_0_$__cuda_sm10x_tcgen05_guardrail_trap_col_being_dealloced_not_returned_by_alloc
        .type           $__internal_0_$__cuda_sm10x_tcgen05_guardrail_trap_col_being_dealloced_not_returned_by_alloc,@function
        .size           $__internal_0_$__cuda_sm10x_tcgen05_guardrail_trap_col_being_dealloced_not_returned_by_alloc,($__internal_1_$__cuda_sm10x_tcgen05_guardrail_trap_phase_invalid_during_alloc - $__internal_0_$__cuda_sm10x_tcgen05_guardrail_trap_col_being_dealloced_not_returned_by_alloc)
$__internal_0_$__cuda_sm10x_tcgen05_guardrail_trap_col_being_dealloced_not_returned_by_alloc:
[----:B------:R-:W-:Y:S05]  /*19ca0*/  BPT.TRAP 0x1 ;  /* 0x000000040000795c */ /* 0x000fea0000300000 */
[----:B------:R-:W-:-:S04]  /*19cb0*/  MOV R3, 0x0 ;  /* 0x0000000000037802 */ /* 0x000fc80000000f00 */
[----:B------:R-:W-:Y:S05]  /*19cc0*/  RET.REL.NODEC R2 `(_ZN7cutlass13device_kernelINS_4fmha6kernel36Sm100FmhaFwdKernelTmaWarpspecializedIN4cute5tupleIJiiiNS5_IJNS5_IJiiEEEiEEEEEENS1_10collective38Sm100FmhaFwdMainloopTmaWarpspecializedINS_10bfloat16_tEffNS5_IJNS4_1CILi256EEENSC_ILi128EEENSC_ILi32EEEEEENS5_IJiNSC_ILi1EEES7_EEENS5_IJiSH_NS5_IJNS5_IJNSC_ILi0EEEiEEEiEEEEEESM_NS9_12ResidualMaskENS5_IJNSC_ILi2EEESH_SH_EEENSC_ILb0EEEEENS9_38Sm100FmhaFwdEpilogueTmaWarpspecializedINS_6half_tEfNS5_IJSE_SF_SE_EEESI_NS5_IJSH_S7_EEESQ_EENS2_23PersistentTileSchedulerENS2_41Sm100FmhaCtxKernelWarpspecializedScheduleEEEEEvNT_6ParamsE) ;  /* 0xfffffe6002cc7950 */ /* 0x000fea0003c3ffff */
        .weak           $__internal_1_$__cuda_sm10x_tcgen05_guardrail_trap_phase_invalid_during_alloc
        .type           $__internal_1_$__cuda_sm10x_tcgen05_guardrail_trap_phase_invalid_during_alloc,@function
        .size           $__internal_1_$__cuda_sm10x_tcgen05_guardrail_trap_phase_invalid_during_alloc,($__internal_2_$__cuda_sm10x_tcgen05_guardrail_trap_unallocated_columns_being_dealloced - $__internal_1_$__cuda_sm10x_tcgen05_guardrail_trap_phase_invalid_during_alloc)
$__internal_1_$__cuda_sm10x_tcgen05_guardrail_trap_phase_invalid_during_alloc:
[----:B------:R-:W-:Y:S05]  /*19cd0*/  BPT.TRAP 0x1 ;  /* 0x000000040000795c */ /* 0x000fea0000300000 */
[----:B------:R-:W-:-:S04]  /*19ce0*/  HFMA2 R3, -RZ, RZ, 0, 0 ;  /* 0x00000000ff037431 */ /* 0x000fc800000001ff */
[----:B------:R-:W-:Y:S05]  /*19cf0*/  RET.REL.NODEC R2 `(_ZN7cutlass13device_kernelINS_4fmha6kernel36Sm100FmhaFwdKernelTmaWarpspecializedIN4cute5tupleIJiiiNS5_IJNS5_IJiiEEEiEEEEEENS1_10collective38Sm100FmhaFwdMainloopTmaWarpspecializedINS_10bfloat16_tEffNS5_IJNS4_1CILi256EEENSC_ILi128EEENSC_ILi32EEEEEENS5_IJiNSC_ILi1EEES7_EEENS5_IJiSH_NS5_IJNS5_IJNSC_ILi0EEEiEEEiEEEEEESM_NS9_12ResidualMaskENS5_IJNSC_ILi2EEESH_SH_EEENSC_ILb0EEEEENS9_38Sm100FmhaFwdEpilogueTmaWarpspecializedINS_6half_tEfNS5_IJSE_SF_SE_EEESI_NS5_IJSH_S7_EEESQ_EENS2_23PersistentTileSchedulerENS2_41Sm100FmhaCtxKernelWarpspecializedScheduleEEEEEvNT_6ParamsE) ;  /* 0xfffffe6002c07950 */ /* 0x000fea0003c3ffff */
        .weak           $__internal_2_$__cuda_sm10x_tcgen05_guardrail_trap_unallocated_columns_being_dealloced
        .type           $__internal_2_$__cuda_sm10x_tcgen05_guardrail_trap_unallocated_columns_being_dealloced,@function
        .size           $__internal_2_$__cuda_sm10x_tcgen05_guardrail_trap_unallocated_columns_being_dealloced,($__internal_3_$__cuda_sm3x_div_rn_noftz_f32_slowpath - $__internal_2_$__cuda_sm10x_tcgen05_guardrail_trap_unallocated_columns_being_dealloced)
$__internal_2_$__cuda_sm10x_tcgen05_guardrail_trap_unallocated_columns_being_dealloced:
[----:B------:R-:W-:Y:S05]  /*19d00*/  BPT.TRAP 0x1 ;  /* 0x000000040000795c */ /* 0x000fea0000300000 */
[----:B------:R-:W-:-:S04]  /*19d10*/  MOV R3, 0x0 ;  /* 0x0000000000037802 */ /* 0x000fc80000000f00 */
[----:B------:R-:W-:Y:S05]  /*19d20*/  RET.REL.NODEC R2 `(_ZN7cutlass13device_kernelINS_4fmha6kernel36Sm100FmhaFwdKernelTmaWarpspecializedIN4cute5tupleIJiiiNS5_IJNS5_IJiiEEEiEEEEEENS1_10collective38Sm100FmhaFwdMainloopTmaWarpspecializedINS_10bfloat16_tEffNS5_IJNS4_1CILi256EEENSC_ILi128EEENSC_ILi32EEEEEENS5_IJiNSC_ILi1EEES7_EEENS5_IJiSH_NS5_IJNS5_IJNSC_ILi0EEEiEEEiEEEEEESM_NS9_12ResidualMaskENS5_IJNSC_ILi2EEESH_SH_EEENSC_ILb0EEEEENS9_38Sm100FmhaFwdEpilogueTmaWarpspecializedINS_6half_tEfNS5_IJSE_SF_SE_EEESI_NS5_IJSH_S7_EEESQ_EENS2_23PersistentTileSchedulerENS2_41Sm100FmhaCtxKernelWarpspecializedScheduleEEEEEvNT_6ParamsE) ;  /* 0xfffffe6002b47950 */ /* 0x000fea0003c3ffff */
        .weak           $__internal_3_$__cuda_sm3x_div_rn_noftz_f32_slowpath
        .type           $__internal_3_$__cuda_sm3x_div_rn_noftz_f32_slowpath,@function
        .size           $__internal_3_$__cuda_sm3x_div_rn_noftz_f32_slowpath,(.L_x_502 - $__internal_3_$__cuda_sm3x_div_rn_noftz_f32_slowpath)
$__internal_3_$__cuda_sm3x_div_rn_noftz_f32_slowpath:
[----:B------:R-:W-:Y:S01]  /*19d30*/  SHF.R.U32.HI R3, RZ, 0x17, R22 ;  /* 0x00000017ff037819 */ /* 0x000fe20000011616 */
[----:B------:R-:W-:Y:S01]  /*19d40*/  BSSY B1, `(.L_x_486) ;  /* 0x0000065000017945 */ /* 0x000fe20003800000 */
[--C-:B------:R-:W-:Y:S01]  /*19d50*/  SHF.R.U32.HI R8, RZ, 0x17, R30.reuse ;  /* 0x00000017ff087819 */ /* 0x100fe2000001161e */
[----:B------:R-:W-:Y:S01]  /*19d60*/  IMAD.MOV.U32 R7, RZ, RZ, R30 ;  /* 0x000000ffff077224 */ /* 0x000fe200078e001e */
[----:B------:R-:W-:Y:S01]  /*19d70*/  LOP3.LUT R3, R3, 0xff, RZ, 0xc0, !PT ;  /* 0x000000ff03037812 */ /* 0x000fe200078ec0ff */
[----:B------:R-:W-:Y:S01]  /*19d80*/  IMAD.MOV.U32 R6, RZ, RZ, R22 ;  /* 0x000000ffff067224 */ /* 0x000fe200078e0016 */
[----:B------:R-:W-:-:S03]  /*19d90*/  LOP3.LUT R8, R8, 0xff, RZ, 0xc0, !PT ;  /* 0x000000ff08087812 */ /* 0x000fc600078ec0ff */
[----:B------:R-:W-:Y:S02]  /*19da0*/  VIADD R0, R3, 0xffffffff ;  /* 0xffffffff03007836 */ /* 0x000fe40000000000 */
[----:B------:R-:W-:-:S03]  /*19db0*/  VIADD R5, R8, 0xffffffff ;  /* 0xffffffff08057836 */ /* 0x000fc60000000000 */
[----:B------:R-:W-:-:S04]  /*19dc0*/  ISETP.GT.U32.AND P0, PT, R0, 0xfd, PT ;  /* 0x000000fd0000780c */ /* 0x000fc80003f04070 */
[----:B------:R-:W-:-:S13]  /*19dd0*/  ISETP.GT.U32.OR P0, PT, R5, 0xfd, P0 ;  /* 0x000000fd0500780c */ /* 0x000fda0000704470 */
[----:B------:R-:W-:Y:S01]  /*19de0*/  @!P0 IMAD.MOV.U32 R10, RZ, RZ, RZ ;  /* 0x000000ffff0a8224 */ /* 0x000fe200078e00ff */
[----:B------:R-:W-:Y:S06]  /*19df0*/  @!P0 BRA `(.L_x_487) ;  /* 0x00000000005c8947 */ /* 0x000fec0003800000 */
[----:B------:R-:W-:Y:S02]  /*19e00*/  FSETP.GTU.FTZ.AND P1, PT, |R30|, +INF , PT ;  /* 0x7f8000001e00780b */ /* 0x000fe40003f3c200 */
[----:B------:R-:W-:-:S04]  /*19e10*/  FSETP.GTU.FTZ.AND P0, PT, |R22|, +INF , PT ;  /* 0x7f8000001600780b */ /* 0x000fc80003f1c200 */
[----:B------:R-:W-:-:S13]  /*19e20*/  PLOP3.LUT P0, PT, P1, P0, PT, 0xf8, 0x8f ;  /* 0x00000000008f781c */ /* 0x000fda0000f01f70 */
[----:B------:R-:W-:Y:S05]  /*19e30*/  @P0 BRA `(.L_x_488) ;  /* 0x0000000400500947 */ /* 0x000fea0003800000 */
[----:B------:R-:W-:-:S13]  /*19e40*/  LOP3.LUT P0, RZ, R6, 0x7fffffff, R7, 0xc8, !PT ;  /* 0x7fffffff06ff7812 */ /* 0x000fda000780c807 */
[----:B------:R-:W-:Y:S05]  /*19e50*/  @!P0 BRA `(.L_x_489) ;  /* 0x0000000400408947 */ /* 0x000fea0003800000 */
[----:B------:R-:W-:Y:S02]  /*19e60*/  FSETP.NEU.FTZ.AND P0, PT, |R30|, +INF , PT ;  /* 0x7f8000001e00780b */ /* 0x000fe40003f1d200 */
[----:B------:R-:W-:Y:S02]  /*19e70*/  FSETP.NEU.FTZ.AND P1, PT, |R22|, +INF , PT ;  /* 0x7f8000001600780b */ /* 0x000fe40003f3d200 */
[----:B------:R-:W-:-:S11]  /*19e80*/  FSETP.NEU.FTZ.AND P2, PT, |R30|, +INF , PT ;  /* 0x7f8000001e00780b */ /* 0x000fd60003f5d200 */
[----:B------:R-:W-:Y:S05]  /*19e90*/  @!P1 BRA !P0, `(.L_x_489) ;  /* 0x0000000400309947 */ /* 0x000fea0004000000 */
[----:B------:R-:W-:-:S04]  /*19ea0*/  LOP3.LUT P0, RZ, R7, 0x7fffffff, RZ, 0xc0, !PT ;  /* 0x7fffffff07ff7812 */ /* 0x000fc8000780c0ff */
[----:B------:R-:W-:-:S13]  /*19eb0*/  PLOP3.LUT P0, PT, P1, P0, PT, 0x2f, 0xf2 ;  /* 0x0000000000f2781c */ /* 0x000fda0000f00577 */
[----:B------:R-:W-:Y:S05]  /*19ec0*/  @P0 BRA `(.L_x_490) ;  /* 0x00000004001c0947 */ /* 0x000fea0003800000 */
[----:B------:R-:W-:-:S04]  /*19ed0*/  LOP3.LUT P0, RZ, R6, 0x7fffffff, RZ, 0xc0, !PT ;  /* 0x7fffffff06ff7812 */ /* 0x000fc8000780c0ff */
[----:B------:R-:W-:-:S13]  /*19ee0*/  PLOP3.LUT P0, PT, P2, P0, PT, 0x2f, 0xf2 ;  /* 0x0000000000f2781c */ /* 0x000fda0001700577 */
[----:B------:R-:W-:Y:S05]  /*19ef0*/  @P0 BRA `(.L_x_491) ;  /* 0x0000000400040947 */ /* 0x000fea0003800000 */
[----:B------:R-:W-:Y:S02]  /*19f00*/  ISETP.GE.AND P1, PT, R5, RZ, PT ;  /* 0x000000ff0500720c */ /* 0x000fe40003f26270 */
[----:B------:R-:W-:-:S11]  /*19f10*/  ISETP.GE.AND P0, PT, R0, RZ, PT ;  /* 0x000000ff0000720c */ /* 0x000fd60003f06270 */
[----:B------:R-:W-:Y:S01]  /*19f20*/  @P1 MOV R10, RZ ;  /* 0x000000ff000a1202 */ /* 0x000fe20000000f00 */
[----:B------:R-:W-:Y:S01]  /*19f30*/  @!P1 FFMA R7, R30, 1.84467440737095516160e+19, RZ ;  /* 0x5f8000001e079823 */ /* 0x000fe200000000ff */
[----:B------:R-:W-:Y:S01]  /*19f40*/  @!P1 MOV R10, 0xffffffc0 ;  /* 0xffffffc0000a9802 */ /* 0x000fe20000000f00 */
[----:B------:R-:W-:-:S03]  /*19f50*/  @!P0 FFMA R6, R22, 1.84467440737095516160e+19, RZ ;  /* 0x5f80000016068823 */ /* 0x000fc600000000ff */
[----:B------:R-:W-:-:S07]  /*19f60*/  @!P0 IADD3 R10, PT, PT, R10, 0x40, RZ ;  /* 0x000000400a0a8810 */ /* 0x000fce0007ffe0ff */
.L_x_487:
[----:B------:R-:W-:Y:S01]  /*19f70*/  LEA R11, R3, 0xc0800000, 0x17 ;  /* 0xc0800000030b7811 */ /* 0x000fe200078eb8ff */
[----:B------:R-:W-:Y:S01]  /*19f80*/  BSSY B0, `(.L_x_492) ;  /* 0x0000036000007945 */ /* 0x000fe20003800000 */
[----:B------:R-:W-:Y:S02]  /*19f90*/  IADD3 R8, PT, PT, R8, -0x7f, RZ ;  /* 0xffffff8108087810 */ /* 0x000fe40007ffe0ff */
[----:B------:R-:W-:-:S03]  /*19fa0*/  IADD3 R11, PT, PT, -R11, R6, RZ ;  /* 0x000000060b0b7210 */ /* 0x000fc60007ffe1ff */
[----:B------:R-:W-:Y:S01]  /*19fb0*/  IMAD R9, R8, -0x800000, R7 ;  /* 0xff80000008097824 */ /* 0x000fe200078e0207 */
[----:B------:R-:W1:Y:S01]  /*19fc0*/  MUFU.RCP R5, R11 ;  /* 0x0000000b00057308 */ /* 0x000e620000001000 */
[----:B------:R-:W-:-:S04]  /*19fd0*/  FADD.FTZ R6, -R11, -RZ ;  /* 0x800000ff0b067221 */ /* 0x000fc80000010100 */
[----:B-1----:R-:W-:-:S04]  /*19fe0*/  FFMA R0, R5, R6, 1 ;  /* 0x3f80000005007423 */ /* 0x002fc80000000006 */
[----:B------:R-:W-:-:S04]  /*19ff0*/  FFMA R0, R5, R0, R5 ;  /* 0x0000000005007223 */ /* 0x000fc80000000005 */
[----:B------:R-:W-:-:S04]  /*1a000*/  FFMA R7, R9, R0, RZ ;  /* 0x0000000009077223 */ /* 0x000fc800000000ff */
[----:B------:R-:W-:-:S04]  /*1a010*/  FFMA R5, R6, R7, R9 ;  /* 0x0000000706057223 */ /* 0x000fc80000000009 */
[----:B------:R-:W-:-:S04]  /*1a020*/  FFMA R5, R0, R5, R7 ;  /* 0x0000000500057223 */ /* 0x000fc80000000007 */
[----:B------:R-:W-:Y:S01]  /*1a030*/  FFMA R6, R6, R5, R9 ;  /* 0x0000000506067223 */ /* 0x000fe20000000009 */
[----:B------:R-:W-:-:S03]  /*1a040*/  IADD3 R9, PT, PT, R8, 0x7f, -R3 ;  /* 0x0000007f08097810 */ /* 0x000fc60007ffe803 */
[----:B------:R-:W-:Y:S01]  /*1a050*/  FFMA R7, R0, R6, R5 ;  /* 0x0000000600077223 */ /* 0x000fe20000000005 */
[----:B------:R-:W-:-:S04]  /*1a060*/  IADD3 R10, PT, PT, R9, R10, RZ ;  /* 0x0000000a090a7210 */ /* 0x000fc80007ffe0ff */
[----:B------:R-:W-:-:S04]  /*1a070*/  SHF.R.U32.HI R3, RZ, 0x17, R7 ;  /* 0x00000017ff037819 */ /* 0x000fc80000011607 */
[----:B------:R-:W-:-:S04]  /*1a080*/  LOP3.LUT R3, R3, 0xff, RZ, 0xc0, !PT ;  /* 0x000000ff03037812 */ /* 0x000fc800078ec0ff */
[----:B------:R-:W-:-:S04]  /*1a090*/  IADD3 R3, PT, PT, R3, R10, RZ ;  /* 0x0000000a03037210 */ /* 0x000fc80007ffe0ff */
[----:B------:R-:W-:-:S04]  /*1a0a0*/  IADD3 R8, PT, PT, R3, -0x1, RZ ;  /* 0xffffffff03087810 */ /* 0x000fc80007ffe0ff */
[----:B------:R-:W-:-:S13]  /*1a0b0*/  ISETP.GE.U32.AND P0, PT, R8, 0xfe, PT ;  /* 0x000000fe0800780c */ /* 0x000fda0003f06070 */
[----:B------:R-:W-:Y:S05]  /*1a0c0*/  @!P0 BRA `(.L_x_493) ;  /* 0x0000000000808947 */ /* 0x000fea0003800000 */
[----:B------:R-:W-:-:S13]  /*1a0d0*/  ISETP.GT.AND P0, PT, R3, 0xfe, PT ;  /* 0x000000fe0300780c */ /* 0x000fda0003f04270 */
[----:B------:R-:W-:Y:S05]  /*1a0e0*/  @P0 BRA `(.L_x_494) ;  /* 0x00000000006c0947 */ /* 0x000fea0003800000 */
[----:B------:R-:W-:-:S13]  /*1a0f0*/  ISETP.GE.AND P0, PT, R3, 0x1, PT ;  /* 0x000000010300780c */ /* 0x000fda0003f06270 */
[----:B------:R-:W-:Y:S05]  /*1a100*/  @P0 BRA `(.L_x_495) ;  /* 0x0000000000740947 */ /* 0x000fea0003800000 */
[----:B------:R-:W-:Y:S02]  /*1a110*/  ISETP.GE.AND P0, PT, R3, -0x18, PT ;  /* 0xffffffe80300780c */ /* 0x000fe40003f06270 */
[----:B------:R-:W-:-:S11]  /*1a120*/  LOP3.LUT R7, R7, 0x80000000, RZ, 0xc0, !PT ;  /* 0x8000000007077812 */ /* 0x000fd600078ec0ff */
[----:B------:R-:W-:Y:S05]  /*1a130*/  @!P0 BRA `(.L_x_495) ;  /* 0x0000000000688947 */ /* 0x000fea0003800000 */
[CCC-:B------:R-:W-:Y:S01]  /*1a140*/  FFMA.RZ R8, R0.reuse, R6.reuse, R5.reuse ;  /* 0x0000000600087223 */ /* 0x1c0fe2000000c005 */
[CCC-:B------:R-:W-:Y:S01]  /*1a150*/  FFMA.RP R9, R0.reuse, R6.reuse, R5.reuse ;  /* 0x0000000600097223 */ /* 0x1c0fe20000008005 */
[----:B------:R-:W-:Y:S01]  /*1a160*/  FFMA.RM R6, R0, R6, R5 ;  /* 0x0000000600067223 */ /* 0x000fe20000004005 */
[C---:B------:R-:W-:Y:S01]  /*1a170*/  VIADD R0, R3.reuse, 0x20 ;  /* 0x0000002003007836 */ /* 0x040fe20000000000 */
[C---:B------:R-:W-:Y:S02]  /*1a180*/  ISETP.NE.AND P0, PT, R3.reuse, RZ, PT ;  /* 0x000000ff0300720c */ /* 0x040fe40003f05270 */
[----:B------:R-:W-:Y:S02]  /*1a190*/  LOP3.LUT R8, R8, 0x7fffff, RZ, 0xc0, !PT ;  /* 0x007fffff08087812 */ /* 0x000fe400078ec0ff */
[----:B------:R-:W-:Y:S01]  /*1a1a0*/  ISETP.NE.AND P1, PT, R3, RZ, PT ;  /* 0x000000ff0300720c */ /* 0x000fe20003f25270 */
[----:B------:R-:W-:Y:S01]  /*1a1b0*/  IMAD.MOV R3, RZ, RZ, -R3 ;  /* 0x000000ffff037224 */ /* 0x000fe200078e0a03 */
[----:B------:R-:W-:-:S02]  /*1a1c0*/  LOP3.LUT R5, R8, 0x800000, RZ, 0xfc, !PT ;  /* 0x0080000008057812 */ /* 0x000fc400078efcff */
[----:B------:R-:W-:Y:S02]  /*1a1d0*/  FSETP.NEU.FTZ.AND P2, PT, R9, R6, PT ;  /* 0x000000060900720b */ /* 0x000fe40003f5d000 */
[----:B------:R-:W-:Y:S02]  /*1a1e0*/  SHF.L.U32 R0, R5, R0, RZ ;  /* 0x0000000005007219 */ /* 0x000fe400000006ff */
[----:B------:R-:W-:Y:S02]  /*1a1f0*/  SEL R6, R3, RZ, P0 ;  /* 0x000000ff03067207 */ /* 0x000fe40000000000 */
[----:B------:R-:W-:Y:S02]  /*1a200*/  ISETP.NE.AND P1, PT, R0, RZ, P1 ;  /* 0x000000ff0000720c */ /* 0x000fe40000f25270 */
[----:B------:R-:W-:Y:S02]  /*1a210*/  SHF.R.U32.HI R5, RZ, R6, R5 ;  /* 0x00000006ff057219 */ /* 0x000fe40000011605 */
[----:B------:R-:W-:-:S02]  /*1a220*/  PLOP3.LUT P1, PT, P2, P1, PT, 0xf8, 0x8f ;  /* 0x00000000008f781c */ /* 0x000fc40001723f70 */
[----:B------:R-:W-:Y:S02]  /*1a230*/  SHF.R.U32.HI R3, RZ, 0x1, R5 ;  /* 0x00000001ff037819 */ /* 0x000fe40000011605 */
[----:B------:R-:W-:-:S04]  /*1a240*/  SEL R0, RZ, 0x1, !P1 ;  /* 0x00000001ff007807 */ /* 0x000fc80004800000 */
[----:B------:R-:W-:-:S04]  /*1a250*/  LOP3.LUT R0, R0, 0x1, R3, 0xf8, !PT ;  /* 0x0000000100007812 */ /* 0x000fc800078ef803 */
[----:B------:R-:W-:-:S05]  /*1a260*/  LOP3.LUT R0, R0, R5, RZ, 0xc0, !PT ;  /* 0x0000000500007212 */ /* 0x000fca00078ec0ff */
[----:B------:R-:W-:-:S05]  /*1a270*/  IMAD.IADD R0, R3, 0x1, R0 ;  /* 0x0000000103007824 */ /* 0x000fca00078e0200 */
[----:B------:R-:W-:Y:S01]  /*1a280*/  LOP3.LUT R7, R0, R7, RZ, 0xfc, !PT ;  /* 0x0000000700077212 */ /* 0x000fe200078efcff */
[----:B------:R-:W-:Y:S05]  /*1a290*/  BRA `(.L_x_495) ;  /* 0x0000000000107947 */ /* 0x000fea0003800000 */
.L_x_494:
[----:B------:R-:W-:-:S04]  /*1a2a0*/  LOP3.LUT R7, R7, 0x80000000, RZ, 0xc0, !PT ;  /* 0x8000000007077812 */ /* 0x000fc800078ec0ff */
[----:B------:R-:W-:Y:S01]  /*1a2b0*/  LOP3.LUT R7, R7, 0x7f800000, RZ, 0xfc, !PT ;  /* 0x7f80000007077812 */ /* 0x000fe200078efcff */
[----:B------:R-:W-:Y:S05]  /*1a2c0*/  BRA `(.L_x_495) ;  /* 0x0000000000047947 */ /* 0x000fea0003800000 */
.L_x_493:
[----:B------:R-:W-:Y:S02]  /*1a2d0*/  LEA R7, R10, R7, 0x17 ;  /* 0x000000070a077211 */ /* 0x000fe400078eb8ff */
.L_x_495:
[----:B------:R-:W-:Y:S05]  /*1a2e0*/  BSYNC B0 ;  /* 0x0000000000007941 */ /* 0x000fea0003800000 */
.L_x_492:
[----:B------:R-:W-:Y:S01]  /*1a2f0*/  MOV R32, R7 ;  /* 0x0000000700207202 */ /* 0x000fe20000000f00 */
[----:B------:R-:W-:Y:S05]  /*1a300*/  BRA `(.L_x_496) ;  /* 0x0000000000207947 */ /* 0x000fea0003800000 */
.L_x_491:
[----:B------:R-:W-:-:S04]  /*1a310*/  LOP3.LUT R6, R6, 0x80000000, R7, 0x48, !PT ;  /* 0x8000000006067812 */ /* 0x000fc800078e4807 */
[----:B------:R-:W-:Y:S01]  /*1a320*/  LOP3.LUT R32, R6, 0x7f800000, RZ, 0xfc, !PT ;  /* 0x7f80000006207812 */ /* 0x000fe200078efcff */
[----:B------:R-:W-:Y:S05]  /*1a330*/  BRA `(.L_x_496) ;  /* 0x0000000000147947 */ /* 0x000fea0003800000 */
.L_x_490:
[----:B------:R-:W-:Y:S01]  /*1a340*/  LOP3.LUT R32, R6, 0x80000000, R7, 0x48, !PT ;  /* 0x8000000006207812 */ /* 0x000fe200078e4807 */
[----:B------:R-:W-:Y:S05]  /*1a350*/  BRA `(.L_x_496) ;  /* 0x00000000000c7947 */ /* 0x000fea0003800000 */
.L_x_489:
[----:B------:R-:W1:Y:S01]  /*1a360*/  MUFU.RSQ R32, -QNAN ;  /* 0xffc0000000207908 */ /* 0x000e620000001400 */
[----:B------:R-:W-:Y:S05]  /*1a370*/  BRA `(.L_x_496) ;  /* 0x0000000000047947 */ /* 0x000fea0003800000 */
.L_x_488:
[----:B------:R-:W-:-:S07]  /*1a380*/  FADD.FTZ R32, R30, R22 ;  /* 0x000000161e207221 */ /* 0x000fce0000010000 */
.L_x_496:
[----:B------:R-:W-:Y:S05]  /*1a390*/  BSYNC B1 ;  /* 0x0000000000017941 */ /* 0x000fea0003800000 */
.L_x_486:
[----:B------:R-:W-:-:S04]  /*1a3a0*/  HFMA2 R5, -RZ, RZ, 0, 0 ;  /* 0x00000000ff057431 */ /* 0x000fc800000001ff */
[----:B-1----:R-:W-:Y:S05]  /*1a3b0*/  RET.REL.NODEC R4 `(_ZN7cutlass13device_kernelINS_4fmha6kernel36Sm100FmhaFwdKernelTmaWarpspecializedIN4cute5tupleIJiiiNS5_IJNS5_IJiiEEEiEEEEEENS1_10collective38Sm100FmhaFwdMainloopTmaWarpspecializedINS_10bfloat16_tEffNS5_IJNS4_1CILi256EEENSC_ILi128EEENSC_ILi32EEEEEENS5_IJiNSC_ILi1EEES7_EEENS5_IJiSH_NS5_IJNS5_IJNSC_ILi0EEEiEEEiEEEEEESM_NS9_12ResidualMaskENS5_IJNSC_ILi2EEESH_SH_EEENSC_ILb0EEEEENS9_38Sm100FmhaFwdEpilogueTmaWarpspecializedINS_6half_tEfNS5_IJSE_SF_SE_EEESI_NS5_IJSH_S7_EEESQ_EENS2_23PersistentTileSchedulerENS2_41Sm100FmhaCtxKernelWarpspecializedScheduleEEEEEvNT_6ParamsE) ;  /* 0xfffffe5c04107950 */ /* 0x002fea0003c3ffff */
.L_x_497:
[----:B------:R-:W-:-:S00]  /*1a3c0*/  BRA `(.L_x_497) ;  /* 0xfffffffc00fc7947 */ /* 0x000fc0000383ffff */
[----:B------:R-:W-:-:S00]  /*1a3d0*/  NOP ;  /* 0x0000000000007918 */ /* 0x000fc00000000000 */
        /* <DEDUP_REMOVED lines=10> */
.L_x_502:


//--------------------- .nv.global.init           --------------------------
	.section	.nv.global.init,"aw",@progbits
.nv.global.init:
	.type		$str$23,@object
	.size		$str$23,($str$37 - $str$23)
$str$23:
        /*0000*/ 	.byte	0x0a, 0x00
	.type		$str$37,@object
	.size		$str$37,($str$32 - $str$37)
$str$37:
        /*0002*/ 	.byte	0x3a, 0x00
	.type		$str$32,@object
	.size		$str$32,($str$29 - $str$32)
$str$32:
        /*0004*/ 	.byte	0x5f, 0x00
	.type		$str$29,@object
	.size		$str$29,($str$28 - $str$29)
$str$29:
        /*0006*/ 	.byte	0x25, 0x64, 0x00
	.type		$str$28,@object
	.size		$str$28,($str$30 - $str$28)
$str$28:
        /*0009*/ 	.byte	0x25, 0x63, 0x00
	.type		$str$30,@object
	.size		$str$30,($str$31 - $str$30)
$str$30:
        /*000c*/ 	.byte	0x25, 0x73, 0x00
	.type		$str$31,@object
	.size		$str$31,($str$35 - $str$31)
$str$31:
        /*000f*/ 	.byte	0x20, 0x6f, 0x20, 0x00
	.type		$str$35,@object
	.size		$str$35,($str$22 - $str$35)
$str$35:
        /*0013*/ 	.byte	0x70, 0x74, 0x72, 0x5b, 0x00
	.type		$str$22,@object
	.size		$str$22,($str$34 - $str$22)
$str$22:
        /*0018*/ 	.byte	0x73, 0x4f, 0x3a, 0x20, 0x00
	.type		$str$34,@object
	.size		$str$34,($str$36 - $str$34)
$str$34:
        /*001d*/ 	.byte	0x73, 0x6d, 0x65, 0x6d, 0x5f, 0x00
	.type		$str$36,@object
	.size		$str$36,($str$33 - $str$36)
$str$36:
        /*0023*/ 	.byte	0x62, 0x5d, 0x28, 0x25, 0x70, 0x29, 0x00
	.type		$str$33,@object
	.size		$str$33,($str$27 - $str$33)
$str$33:
        /*002a*/ 	.byte	0x53, 0x77, 0x3c, 0x25, 0x64, 0x2c, 0x25, 0x64, 0x2c, 0x25, 0x64, 0x3e, 0x00
	.type		$str$27,@object
	.size		$str$27,($str$26 - $str$27)
$str$27:
        /*0037*/ 	.byte	0x2f, 0x74, 0x6d, 0x70, 0x2f, 0x63, 0x75, 0x74, 0x6c, 0x61, 0x73, 0x73, 0x5f, 0x73, 0x77, 0x65
        /*0047*/ 	.byte	0x65, 0x70, 0x5f, 0x73, 0x72, 0x63, 0x2f, 0x69, 0x6e, 0x63, 0x6c, 0x75, 0x64, 0x65, 0x2f, 0x63
        /*0057*/ 	.byte	0x75, 0x74, 0x65, 0x2f, 0x61, 0x74, 0x6f, 0x6d, 0x2f, 0x63, 0x6f, 0x70, 0x79, 0x5f, 0x74, 0x72
        /*0067*/ 	.byte	0x61, 0x69, 0x74, 0x73, 0x5f, 0x73, 0x6d, 0x31, 0x30, 0x30, 0x2e, 0x68, 0x70, 0x70, 0x00
	.type		$str$26,@object
	.size		$str$26,(__unnamed_4 - $str$26)
$str$26:
        /*0076*/ 	.byte	0x28, 0x28, 0x75, 0x69, 0x6e, 0x74, 0x33, 0x32, 0x5f, 0x74, 0x28, 0x74, 0x68, 0x72, 0x65, 0x61
        /*0086*/ 	.byte	0x64, 0x49, 0x64, 0x78, 0x2e, 0x78, 0x29, 0x20, 0x2f, 0x20, 0x33, 0x32, 0x29, 0x20, 0x25, 0x20
        /*0096*/ 	.byte	0x34, 0x29, 0x20, 0x3d, 0x3d, 0x20, 0x28, 0x28, 0x28, 0x74, 0x6d, 0x65, 0x6d, 0x5f, 0x61, 0x64
        /*00a6*/ 	.byte	0x64, 0x72, 0x20, 0x3e, 0x3e, 0x20, 0x31, 0x36, 0x29, 0x20, 0x2f, 0x20, 0x33, 0x32, 0x29, 0x20
        /*00b6*/ 	.byte	0x25, 0x20, 0x34, 0x29, 0x00
	.type		__unnamed_4,@object
	.size		__unnamed_4,(__unnamed_1 - __unnamed_4)
__unnamed_4:
        /* <DEDUP_REMOVED lines=37> */
        /*030b*/ 	.byte	0x30, 0x3e, 0x3e, 0x3e, 0x3e, 0x5d, 0x00
	.type		__unnamed_1,@object
	.size		__unnamed_1,(__unnamed_5 - __unnamed_1)
__unnamed_1:
        /* <DEDUP_REMOVED lines=37> */
        /*0562*/ 	.byte	0x3a, 0x43, 0x3c, 0x30, 0x3e, 0x3e, 0x3e, 0x3e, 0x5d, 0x00
	.type		__unnamed_5,@object
	.size		__unnamed_5,(__unnamed_6 - __unnamed_5)
__unnamed_5:
        /* <DEDUP_REMOVED lines=38> */
	.type		__unnamed_6,@object
	.size		__unnamed_6,(__unnamed_7 - __unnamed_6)
__unnamed_6:
        /* <DEDUP_REMOVED lines=37> */
        /*0a16*/ 	.byte	0x74, 0x65, 0x3a, 0x3a, 0x43, 0x3c, 0x30, 0x3e, 0x3e, 0x3e, 0x3e, 0x5d, 0x00
	.type		__unnamed_7,@object
	.size		__unnamed_7,(__unnamed_2 - __unnamed_7)
__unnamed_7:
        /* <DEDUP_REMOVED lines=37> */
        /*0c73*/ 	.byte	0x63, 0x75, 0x74, 0x65, 0x3a, 0x3a, 0x43, 0x3c, 0x30, 0x3e, 0x3e, 0x3e, 0x3e, 0x5d, 0x00
	.type		__unnamed_2,@object
	.size		__unnamed_2,(__unnamed_3 - __unnamed_2)
__unnamed_2:
        /* <DEDUP_REMOVED lines=38> */
	.type		__unnamed_3,@object
	.size		__unnamed_3,(.L_3 - __unnamed_3)
__unnamed_3:
        /* <DEDUP_REMOVED lines=38> */
        /*1142*/ 	.byte	0x3e, 0x3e, 0x5d, 0x00
.L_3:


//--------------------- .nv.shared._ZN7cutlass13device_kernelINS_4fmha6kernel36Sm100FmhaFwdKernelTmaWarpspecializedIN4cute5tupleIJiiiNS5_IJNS5_IJiiEEEiEEEEEENS1_10collective38Sm100FmhaFwdMainloopTmaWarpspecializedINS_10bfloat16_tEffNS5_IJNS4_1CILi256EEENSC_ILi128EEENSC_ILi32EEEEEENS5_IJiNSC_ILi1EEES7_EEENS5_IJiSH_NS5_IJNS5_IJNSC_ILi0EEEiEEEiEEEEEESM_NS9_12ResidualMaskENS5_IJNSC_ILi2EEESH_SH_EEENSC_ILb0EEEEENS9_38Sm100FmhaFwdEpilogueTmaWarpspecializedINS_6half_tEfNS5_IJSE_SF_SE_EEESI_NS5_IJSH_S7_EEESQ_EENS2_23PersistentTileSchedulerENS2_41Sm100FmhaCtxKernelWarpspecializedScheduleEEEEEvNT_6ParamsE --------------------------
	.section	.nv.shared._ZN7cutlass13device_kernelINS_4fmha6kernel36Sm100FmhaFwdKernelTmaWarpspecializedIN4cute5tupleIJiiiNS5_IJNS5_IJiiEEEiEEEEEENS1_10collective38Sm100FmhaFwdMainloopTmaWarpspecializedINS_10bfloat16_tEffNS5_IJNS4_1CILi256EEENSC_ILi128EEENSC_ILi32EEEEEENS5_IJiNSC_ILi1EEES7_EEENS5_IJiSH_NS5_IJNS5_IJNSC_ILi0EEEiEEEiEEEEEESM_NS9_12ResidualMaskENS5_IJNSC_ILi2EEESH_SH_EEENSC_ILb0EEEEENS9_38Sm100FmhaFwdEpilogueTmaWarpspecializedINS_6half_tEfNS5_IJSE_SF_SE_EEESI_NS5_IJSH_S7_EEESQ_EENS2_23PersistentTileSchedulerENS2_41Sm100FmhaCtxKernelWarpspecializedScheduleEEEEEvNT_6ParamsE,"aw",@nobits
	.sectionflags	@""
	.align	16
	.zero		1024


//--------------------- .nv.shared.reserved.0     --------------------------
	.section	.nv.shared.reserved.0,"aw",@nobits
	.weak		__nv_reservedSMEM_offset_0_alias
	.size		__nv_reservedSMEM_offset_0_alias, 0, 64
	.other		__nv_reservedSMEM_offset_0_alias,@"STO_CUDA_RESERVED_SHARED STV_DEFAULT"
__nv_reservedSMEM_offset_0_alias:
	.zero		0
.nv.shared.reserved.0:
	.zero		64
	.weak		__nv_reservedSMEM_tcgen05_partition
	.type		__nv_reservedSMEM_tcgen05_partition,@object
	.size		__nv_reservedSMEM_tcgen05_partition,(.L_0 - __nv_reservedSMEM_tcgen05_partition)
__nv_reservedSMEM_tcgen05_partition:
	.zero		32
.L_0:


//--------------------- .nv.global                --------------------------
	.section	.nv.global,"aw",@nobits
.nv.global:
	.type		_ZN39_INTERNAL_81ed434b_4_k_cu_15c15a97_26524cute1_E,@object
	.size		_ZN39_INTERNAL_81ed434b_4_k_cu_15c15a97_26524cute1_E,(_ZN39_INTERNAL_81ed434b_4_k_cu_15c15a97_26524cuda3std3__45__cpo6cbeginE - _ZN39_INTERNAL_81ed434b_4_k_cu_15c15a97_26524cute1_E)
_ZN39_INTERNAL_81ed434b_4_k_cu_15c15a97_26524cute1_E:
	.zero		1
	.type		_ZN39_INTERNAL_81ed434b_4_k_cu_15c15a97_26524cuda3std3__45__cpo6cbeginE,@object
	.size		_ZN39_INTERNAL_81ed434b_4_k_cu_15c15a97_26524cuda3std3__45__cpo6cbeginE,(_ZN39_INTERNAL_81ed434b_4_k_cu_15c15a97_26524cuda3std3__48in_placeE - _ZN39_INTERNAL_81ed434b_4_k_cu_15c15a97_26524cuda3std3__45__cpo6cbeginE)
_ZN39_INTERNAL_81ed434b_4_k_cu_15c15a97_26524cuda3std3__45__cpo6cbeginE:
	.zero		1
	.type		_ZN39_INTERNAL_81ed434b_4_k_cu_15c15a97_26524cuda3std3__48in_placeE,@object
	.size		_ZN39_INTERNAL_81ed434b_4_k_cu_15c15a97_26524cuda3std3__48in_placeE,(_ZN39_INTERNAL_81ed434b_4_k_cu_15c15a97_26524cuda3std6ranges3__45__cpo9iter_moveE - _ZN39_INTERNAL_81ed434b_4_k_cu_15c15a97_26524cuda3std3__48in_placeE)
_ZN39_INTERNAL_81ed434b_4_k_cu_15c15a97_26524cuda3std3__48in_placeE:
	.zero		1
	.type		_ZN39_INTERNAL_81ed434b_4_k_cu_15c15a97_26524cuda3std6ranges3__45__cpo9iter_moveE,@object
	.size		_ZN39_INTERNAL_81ed434b_4_k_cu_15c15a97_26524cuda3std6ranges3__45__cpo9iter_moveE,(_ZN39_INTERNAL_81ed434b_4_k_cu_15c15a97_26524cuda3std3__45__cpo5beginE - _ZN39_INTERNAL_81ed434b_4_k_cu_15c15a97_26524cuda3std6ranges3__45__cpo9iter_moveE)
_ZN39_INTERNAL_81ed434b_4_k_cu_15c15a97_26524cuda3std6ranges3__45__cpo9iter_moveE:
	.zero		1
	.type		_ZN39_INTERNAL_81ed434b_4_k_cu_15c15a97_26524cuda3std3__45__cpo5beginE,@object
	.size		_ZN39_INTERNAL_81ed434b_4_k_cu_15c15a97_26524cuda3std3__45__cpo5beginE,(_ZN39_INTERNAL_81ed434b_4_k_cu_15c15a97_26524cuda3std3__441_GLOBAL__N__81ed434b_4_k_cu_15c15a97_26526ignoreE - _ZN39_INTERNAL_81ed434b_4_k_cu_15c15a97_26524cuda3std3__45__cpo5beginE)
_ZN39_INTERNAL_81ed434b_4_k_cu_15c15a97_26524cuda3std3__45__cpo5beginE:
	.zero		1
	.type		_ZN39_INTERNAL_81ed434b_4_k_cu_15c15a97_26524cuda3std3__441_GLOBAL__N__81ed434b_4_k_cu_15c15a97_26526ignoreE,@object
	.size		_ZN39_INTERNAL_81ed434b_4_k_cu_15c15a97_26524cuda3std3__441_GLOBAL__N__81ed434b_4_k_cu_15c15a97_26526ignoreE,(_ZN39_INTERNAL_81ed434b_4_k_cu_15c15a97_26524cute7productE - _ZN39_INTERNAL_81ed434b_4_k_cu_15c15a97_26524cuda3std3__441_GLOBAL__N__81ed434b_4_k_cu_15c15a97_26526ignoreE)
_ZN39_INTERNAL_81ed434b_4_k_cu_15c15a97_26524cuda3std3__441_GLOBAL__N__81ed434b_4_k_cu_15c15a97_26526ignoreE:
	.zero		1
	.type		_ZN39_INTERNAL_81ed434b_4_k_cu_15c15a97_26524cute7productE,@object
	.size		_ZN39_INTERNAL_81ed434b_4_k_cu_15c15a97_26524cute7productE,(_ZN39_INTERNAL_81ed434b_4_k_cu_15c15a97_26524cuda3std3__45__cpo3endE - _ZN39_INTERNAL_81ed434b_4_k_cu_15c15a97_26524cute7productE)
_ZN39_INTERNAL_81ed434b_4_k_cu_15c15a97_26524cute7productE:
	.zero		1
	.type		_ZN39_INTERNAL_81ed434b_4_k_cu_15c15a97_26524cuda3std3__45__cpo3endE,@object
	.size		_ZN39_INTERNAL_81ed434b_4_k_cu_15c15a97_26524cuda3std3__45__cpo3endE,(_ZN39_INTERNAL_81ed434b_4_k_cu_15c15a97_26524cuda3std3__419piecewise_constructE - _ZN39_INTERNAL_81ed434b_4_k_cu_15c15a97_26524cuda3std3__45__cpo3endE)
_ZN39_INTERNAL_81ed434b_4_k_cu_15c15a97_26524cuda3std3__45__cpo3endE:
	.zero		1
	.type		_ZN39_INTERNAL_81ed434b_4_k_cu_15c15a97_26524cuda3std3__419piecewise_constructE,@object
	.size		_ZN39_INTERNAL_81ed434b_4_k_cu_15c15a97_26524cuda3std3__419piecewise_constructE,(_ZN39_INTERNAL_81ed434b_4_k_cu_15c15a97_26524cuda3std3__45__cpo4cendE - _ZN39_INTERNAL_81ed434b_4_k_cu_15c15a97_26524cuda3std3__419piecewise_constructE)
_ZN39_INTERNAL_81ed434b_4_k_cu_15c15a97_26524cuda3std3__419piecewise_constructE:
	.zero		1
	.type		_ZN39_INTERNAL_81ed434b_4_k_cu_15c15a97_26524cuda3std3__45__cpo4cendE,@object
	.size		_ZN39_INTERNAL_81ed434b_4_k_cu_15c15a97_26524cuda3std3__45__cpo4cendE,(_ZN39_INTERNAL_81ed434b_4_k_cu_15c15a97_26524cuda3std6ranges3__45__cpo4swapE - _ZN39_INTERNAL_81ed434b_4_k_cu_15c15a97_26524cuda3std3__45__cpo4cendE)
_ZN39_INTERNAL_81ed434b_4_k_cu_15c15a97_26524cuda3std3__45__cpo4cendE:
	.zero		1
	.type		_ZN39_INTERNAL_81ed434b_4_k_cu_15c15a97_26524cuda3std6ranges3__45__cpo4swapE,@object
	.size		_ZN39_INTERNAL_81ed434b_4_k_cu_15c15a97_26524cuda3std6ranges3__45__cpo4swapE,(.L_15 - _ZN39_INTERNAL_81ed434b_4_k_cu_15c15a97_26524cuda3std6ranges3__45__cpo4swapE)
_ZN39_INTERNAL_81ed434b_4_k_cu_15c15a97_26524cuda3std6ranges3__45__cpo4swapE:
	.zero		1
.L_15:


//--------------------- .nv.constant0._ZN7cutlass13device_kernelINS_4fmha6kernel36Sm100FmhaFwdKernelTmaWarpspecializedIN4cute5tupleIJiiiNS5_IJNS5_IJiiEEEiEEEEEENS1_10collective38Sm100FmhaFwdMainloopTmaWarpspecializedINS_10bfloat16_tEffNS5_IJNS4_1CILi256EEENSC_ILi128EEENSC_ILi32EEEEEENS5_IJiNSC_ILi1EEES7_EEENS5_IJiSH_NS5_IJNS5_IJNSC_ILi0EEEiEEEiEEEEEESM_NS9_12ResidualMaskENS5_IJNSC_ILi2EEESH_SH_EEENSC_ILb0EEEEENS9_38Sm100FmhaFwdEpilogueTmaWarpspecializedINS_6half_tEfNS5_IJSE_SF_SE_EEESI_NS5_IJSH_S7_EEESQ_EENS2_23PersistentTileSchedulerENS2_41Sm100FmhaCtxKernelWarpspecializedScheduleEEEEEvNT_6ParamsE --------------------------
	.section	.nv.constant0._ZN7cutlass13device_kernelINS_4fmha6kernel36Sm100FmhaFwdKernelTmaWarpspecializedIN4cute5tupleIJiiiNS5_IJNS5_IJiiEEEiEEEEEENS1_10collective38Sm100FmhaFwdMainloopTmaWarpspecializedINS_10bfloat16_tEffNS5_IJNS4_1CILi256EEENSC_ILi128EEENSC_ILi32EEEEEENS5_IJiNSC_ILi1EEES7_EEENS5_IJiSH_NS5_IJNS5_IJNSC_ILi0EEEiEEEiEEEEEESM_NS9_12ResidualMaskENS5_IJNSC_ILi2EEESH_SH_EEENSC_ILb0EEEEENS9_38Sm100FmhaFwdEpilogueTmaWarpspecializedINS_6half_tEfNS5_IJSE_SF_SE_EEESI_NS5_IJSH_S7_EEESQ_EENS2_23PersistentTileSchedulerENS2_41Sm100FmhaCtxKernelWarpspecializedScheduleEEEEEvNT_6ParamsE,"a",@progbits
	.sectionflags	@""
	.align	4
.nv.constant0._ZN7cutlass13device_kernelINS_4fmha6kernel36Sm100FmhaFwdKernelTmaWarpspecializedIN4cute5tupleIJiiiNS5_IJNS5_IJiiEEEiEEEEEENS1_10collective38Sm100FmhaFwdMainloopTmaWarpspecializedINS_10bfloat16_tEffNS5_IJNS4_1CILi256EEENSC_ILi128EEENSC_ILi32EEEEEENS5_IJiNSC_ILi1EEES7_EEENS5_IJiSH_NS5_IJNS5_IJNSC_ILi0EEEiEEEiEEEEEESM_NS9_12ResidualMaskENS5_IJNSC_ILi2EEESH_SH_EEENSC_ILb0EEEEENS9_38Sm100FmhaFwdEpilogueTmaWarpspecializedINS_6half_tEfNS5_IJSE_SF_SE_EEESI_NS5_IJSH_S7_EEESQ_EENS2_23PersistentTileSchedulerENS2_41Sm100FmhaCtxKernelWarpspecializedScheduleEEEEEvNT_6ParamsE:
	.zero		2432


//--------------------- SYMBOLS --------------------------

	.type		.nv.reservedSmem.offset0,@object
	.size		.nv.reservedSmem.offset0,0x4
	.type		.nv.reservedSmem.cap,@object
	.size		.nv.reservedSmem.cap,0x4
	.type		vprintf,@function
	.type		__assertfail,@function
